def matmul_kernel(
    a_ptr,
    b_ptr,
    c_ptr,
    M,
    N,
    K,
    stride_am,
    stride_ak,
    stride_bk,
    stride_bn,
    stride_cm,
    stride_cn,
    BLOCK_M: tl.constexpr,
    BLOCK_N: tl.constexpr,
    BLOCK_K: tl.constexpr,
    GROUP_M: tl.constexpr,
):
    pid = tl.program_id(axis=0)
    num_pid_m = tl.cdiv(M, BLOCK_M)
    num_pid_n = tl.cdiv(N, BLOCK_N)
    num_pid_in_group = GROUP_M * num_pid_n
    group_id = pid // num_pid_in_group
    first_pid_m = group_id * GROUP_M
    group_size_m = min(num_pid_m - first_pid_m, GROUP_M)
    pid_m = first_pid_m + ((pid % num_pid_in_group) % group_size_m)
    pid_n = (pid % num_pid_in_group) // group_size_m

    offs_am = (pid_m * BLOCK_M + tl.arange(0, BLOCK_M)) % M
    offs_bn = (pid_n * BLOCK_N + tl.arange(0, BLOCK_N)) % N
    offs_k = tl.arange(0, BLOCK_K)
    a_ptrs = a_ptr + offs_am[:, None] * stride_am + offs_k[None, :] * stride_ak
    b_ptrs = b_ptr + offs_k[:, None] * stride_bk + offs_bn[None, :] * stride_bn

    acc = tl.zeros((BLOCK_M, BLOCK_N), dtype=tl.float32)
    for kk in range(0, tl.cdiv(K, BLOCK_K)):
        a = tl.load(a_ptrs, mask=offs_k[None, :] < K - kk * BLOCK_K, other=0.0)
        b = tl.load(b_ptrs, mask=offs_k[:, None] < K - kk * BLOCK_K, other=0.0)
        acc = tl.dot(a, b, acc)
        a_ptrs += BLOCK_K * stride_ak
        b_ptrs += BLOCK_K * stride_bk

    c = acc.to(c_ptr.dtype.element_ty)
    offs_cm = pid_m * BLOCK_M + tl.arange(0, BLOCK_M)
    offs_cn = pid_n * BLOCK_N + tl.arange(0, BLOCK_N)
    c_ptrs = c_ptr + offs_cm[:, None] * stride_cm + offs_cn[None, :] * stride_cn
    mask = (offs_cm[:, None] < M) & (offs_cn[None, :] < N)
    tl.store(c_ptrs, c, mask=mask)

# config = {"BLOCK_K": 128, "BLOCK_M": 512, "BLOCK_N": 32, "GROUP_M": 8, "arch": "sm_100", "dtype": "bf16", "num_ctas": 1, "num_stages": 2, "num_warps": 4}
# arch = sm_100


// ===== COMPILED SASS (sm_100a) =====

	.target	sm_100a

	.elftype	@"ET_EXEC"


//--------------------- .note.nv.tkinfo           --------------------------
	.section	.note.nv.tkinfo,"",@"SHT_NOTE"
	.sectionflags	@"SHF_NOTE_NV_TKINFO"
	.tkinfo
        /*0018*/ 	.word	0x00000081
        /*0030*/ 	.string	""
        /*0030*/ 	.string	"ptxas-blackwell"
        /*0030*/ 	.string	"Cuda compilation tools, release 12.9, V12.9.86"
        /*0030*/ 	.string	"Build cuda_12.9.r12.9/compiler.36037853_0"
        /*0030*/ 	.string	"-v  -suppress-debug-info  -lineinfo  -arch sm_100a "



//--------------------- .note.nv.cuver            --------------------------
	.section	.note.nv.cuver,"",@"SHT_NOTE"
	.sectionflags	@"SHF_NOTE_NV_CUVER"
        /*0018*/ 	.short	0x0001
        /*001a*/ 	.short	0x0064
        /*001c*/ 	.short	0x0001
        /*001e*/ 	.short	0x0000
        /*0020*/ 	.short	0x0001
        /*0022*/ 	.short	0x0000


//--------------------- .nv.info                  --------------------------
	.section	.nv.info,"",@"SHT_CUDA_INFO"
	.align	4


	//----- nvinfo : EIATTR_REGCOUNT
	.align		4
        /*0000*/ 	.byte	0x04, 0x2f
        /*0002*/ 	.short	(.L_4 - .L_3)
	.align		4
.L_3:
        /*0004*/ 	.word	index@(matmul_kernel)
        /*0008*/ 	.word	0x000000a8


	//----- nvinfo : EIATTR_FRAME_SIZE
	.align		4
.L_4:
        /*000c*/ 	.byte	0x04, 0x11
        /*000e*/ 	.short	(.L_6 - .L_5)
	.align		4
.L_5:
        /*0010*/ 	.word	index@($__internal_2_$__cuda_sm10x_tcgen05_guardrail_trap_unallocated_columns_being_dealloced)
        /*0014*/ 	.word	0x000025f8


	//----- nvinfo : EIATTR_FRAME_SIZE
	.align		4
.L_6:
        /*0018*/ 	.byte	0x04, 0x11
        /*001a*/ 	.short	(.L_8 - .L_7)
	.align		4
.L_7:
        /*001c*/ 	.word	index@($__internal_1_$__cuda_sm10x_tcgen05_guardrail_trap_phase_invalid_during_alloc)
        /*0020*/ 	.word	0x000025f8


	//----- nvinfo : EIATTR_FRAME_SIZE
	.align		4
.L_8:
        /*0024*/ 	.byte	0x04, 0x11
        /*0026*/ 	.short	(.L_10 - .L_9)
	.align		4
.L_9:
        /*0028*/ 	.word	index@($__internal_0_$__cuda_sm10x_tcgen05_guardrail_trap_col_being_dealloced_not_returned_by_alloc)
        /*002c*/ 	.word	0x000025f8


	//----- nvinfo : EIATTR_FRAME_SIZE
	.align		4
.L_10:
        /*0030*/ 	.byte	0x04, 0x11
        /*0032*/ 	.short	(.L_12 - .L_11)
	.align		4
.L_11:
        /*0034*/ 	.word	index@(matmul_kernel)
        /*0038*/ 	.word	0x000025f8


	//----- nvinfo : EIATTR_MIN_STACK_SIZE
	.align		4
.L_12:
        /*003c*/ 	.byte	0x04, 0x12
        /*003e*/ 	.short	(.L_14 - .L_13)
	.align		4
.L_13:
        /*0040*/ 	.word	index@(matmul_kernel)
        /*0044*/ 	.word	0x000025f8
.L_14:


//--------------------- .nv.info.matmul_kernel    --------------------------
	.section	.nv.info.matmul_kernel,"",@"SHT_CUDA_INFO"
	.sectionflags	@""
	.align	4


	//----- nvinfo : EIATTR_CUDA_API_VERSION
	.align		4
        /*0000*/ 	.byte	0x04, 0x37
        /*0002*/ 	.short	(.L_16 - .L_15)
.L_15:
        /*0004*/ 	.word	0x00000081


	//----- nvinfo : EIATTR_KPARAM_INFO
	.align		4
.L_16:
        /*0008*/ 	.byte	0x04, 0x17
        /*000a*/ 	.short	(.L_18 - .L_17)
.L_17:
        /*000c*/ 	.word	0x00000000
        /*0010*/ 	.short	0x000d
        /*0012*/ 	.short	0x0048
        /*0014*/ 	.byte	0x00, 0xf4, 0x21, 0x00


	//----- nvinfo : EIATTR_KPARAM_INFO
	.align		4
.L_18:
        /*0018*/ 	.byte	0x04, 0x17
        /*001a*/ 	.short	(.L_20 - .L_19)
.L_19:
        /*001c*/ 	.word	0x00000000
        /*0020*/ 	.short	0x000c
        /*0022*/ 	.short	0x0040
        /*0024*/ 	.byte	0x00, 0xf4, 0x21, 0x00


	//----- nvinfo : EIATTR_KPARAM_INFO
	.align		4
.L_20:
        /*0028*/ 	.byte	0x04, 0x17
        /*002a*/ 	.short	(.L_22 - .L_21)
.L_21:
        /*002c*/ 	.word	0x00000000
        /*0030*/ 	.short	0x000b
        /*0032*/ 	.short	0x0038
        /*0034*/ 	.byte	0x00, 0xf0, 0x11, 0x00


	//----- nvinfo : EIATTR_KPARAM_INFO
	.align		4
.L_22:
        /*0038*/ 	.byte	0x04, 0x17
        /*003a*/ 	.short	(.L_24 - .L_23)
.L_23:
        /*003c*/ 	.word	0x00000000
        /*0040*/ 	.short	0x000a
        /*0042*/ 	.short	0x0034
        /*0044*/ 	.byte	0x00, 0xf0, 0x11, 0x00


	//----- nvinfo : EIATTR_KPARAM_INFO
	.align		4
.L_24:
        /*0048*/ 	.byte	0x04, 0x17
        /*004a*/ 	.short	(.L_26 - .L_25)
.L_25:
        /*004c*/ 	.word	0x00000000
        /*0050*/ 	.short	0x0009
        /*0052*/ 	.short	0x0030
        /*0054*/ 	.byte	0x00, 0xf0, 0x11, 0x00


	//----- nvinfo : EIATTR_KPARAM_INFO
	.align		4
.L_26:
        /*0058*/ 	.byte	0x04, 0x17
        /*005a*/ 	.short	(.L_28 - .L_27)
.L_27:
        /*005c*/ 	.word	0x00000000
        /*0060*/ 	.short	0x0008
        /*0062*/ 	.short	0x002c
        /*0064*/ 	.byte	0x00, 0xf0, 0x11, 0x00


	//----- nvinfo : EIATTR_KPARAM_INFO
	.align		4
.L_28:
        /*0068*/ 	.byte	0x04, 0x17
        /*006a*/ 	.short	(.L_30 - .L_29)
.L_29:
        /*006c*/ 	.word	0x00000000
        /*0070*/ 	.short	0x0007
        /*0072*/ 	.short	0x0028
        /*0074*/ 	.byte	0x00, 0xf0, 0x11, 0x00


	//----- nvinfo : EIATTR_KPARAM_INFO
	.align		4
.L_30:
        /*0078*/ 	.byte	0x04, 0x17
        /*007a*/ 	.short	(.L_32 - .L_31)
.L_31:
        /*007c*/ 	.word	0x00000000
        /*0080*/ 	.short	0x0006
        /*0082*/ 	.short	0x0024
        /*0084*/ 	.byte	0x00, 0xf0, 0x11, 0x00


	//----- nvinfo : EIATTR_KPARAM_INFO
	.align		4
.L_32:
        /*0088*/ 	.byte	0x04, 0x17
        /*008a*/ 	.short	(.L_34 - .L_33)
.L_33:
        /*008c*/ 	.word	0x00000000
        /*0090*/ 	.short	0x0005
        /*0092*/ 	.short	0x0020
        /*0094*/ 	.byte	0x00, 0xf0, 0x11, 0x00


	//----- nvinfo : EIATTR_KPARAM_INFO
	.align		4
.L_34:
        /*0098*/ 	.byte	0x04, 0x17
        /*009a*/ 	.short	(.L_36 - .L_35)
.L_35:
        /*009c*/ 	.word	0x00000000
        /*00a0*/ 	.short	0x0004
        /*00a2*/ 	.short	0x001c
        /*00a4*/ 	.byte	0x00, 0xf0, 0x11, 0x00


	//----- nvinfo : EIATTR_KPARAM_INFO
	.align		4
.L_36:
        /*00a8*/ 	.byte	0x04, 0x17
        /*00aa*/ 	.short	(.L_38 - .L_37)
.L_37:
        /*00ac*/ 	.word	0x00000000
        /*00b0*/ 	.short	0x0003
        /*00b2*/ 	.short	0x0018
        /*00b4*/ 	.byte	0x00, 0xf0, 0x11, 0x00


	//----- nvinfo : EIATTR_KPARAM_INFO
	.align		4
.L_38:
        /*00b8*/ 	.byte	0x04, 0x17
        /*00ba*/ 	.short	(.L_40 - .L_39)
.L_39:
        /*00bc*/ 	.word	0x00000000
        /*00c0*/ 	.short	0x0002
        /*00c2*/ 	.short	0x0010
        /*00c4*/ 	.byte	0x00, 0xf4, 0x21, 0x00


	//----- nvinfo : EIATTR_KPARAM_INFO
	.align		4
.L_40:
        /*00c8*/ 	.byte	0x04, 0x17
        /*00ca*/ 	.short	(.L_42 - .L_41)
.L_41:
        /*00cc*/ 	.word	0x00000000
        /*00d0*/ 	.short	0x0001
        /*00d2*/ 	.short	0x0008
        /*00d4*/ 	.byte	0x00, 0xf4, 0x21, 0x00


	//----- nvinfo : EIATTR_KPARAM_INFO
	.align		4
.L_42:
        /*00d8*/ 	.byte	0x04, 0x17
        /*00da*/ 	.short	(.L_44 - .L_43)
.L_43:
        /*00dc*/ 	.word	0x00000000
        /*00e0*/ 	.short	0x0000
        /*00e2*/ 	.short	0x0000
        /*00e4*/ 	.byte	0x00, 0xf4, 0x21, 0x00


	//----- nvinfo : EIATTR_AT_ENTRY_FRAGMENTS
	.align		4
.L_44:
        /*00e8*/ 	.byte	0x04, 0x4f
        /*00ea*/ 	.short	(.L_46 - .L_45)


	//   ....[0]....
.L_45:
        /*00ec*/ 	.word	0x00000004


	//----- nvinfo : EIATTR_RESERVED_SMEM_USED
	.align		4
.L_46:
        /*00f0*/ 	.byte	0x01, 0x41
	.zero		2


	//----- nvinfo : EIATTR_SPARSE_MMA_MASK
	.align		4
        /*00f4*/ 	.byte	0x03, 0x50
        /*00f6*/ 	.short	0x0000


	//----- nvinfo : EIATTR_TCGEN05_1CTA_USED
	.align		4
        /*00f8*/ 	.byte	0x01, 0x51
	.zero		2


	//----- nvinfo : EIATTR_MAXREG_COUNT
	.align		4
        /*00fc*/ 	.byte	0x03, 0x1b
        /*00fe*/ 	.short	0x00ff


	//----- nvinfo : EIATTR_NUM_BARRIERS
	.align		4
        /*0100*/ 	.byte	0x02, 0x4c
        /*0102*/ 	.byte	0x01
	.zero		1


	//----- nvinfo : EIATTR_ANNOTATIONS
	.align		4
        /*0104*/ 	.byte	0x04, 0x55
        /*0106*/ 	.short	(.L_48 - .L_47)


	//   ....[0]....
.L_47:
        /*0108*/ 	.word	0x00000001
        /*010c*/ 	.byte	0xa0, 0x08, 0x00, 0x00, 0x01, 0x00, 0x00, 0x00, 0xe0, 0x1d, 0x00, 0x00, 0x01, 0x00, 0x00, 0x00
        /* <DEDUP_REMOVED lines=3579> */
        /*e0cc*/ 	.byte	0x40, 0x86, 0x03, 0x00, 0x01, 0x00, 0x00, 0x00, 0x50, 0x86, 0x03, 0x00


	//----- nvinfo : EIATTR_INT_WARP_WIDE_INSTR_OFFSETS
	.align		4
.L_48:
        /*e0d8*/ 	.byte	0x04, 0x31
        /*e0da*/ 	.short	(.L_50 - .L_49)


	//   ....[0]....
.L_49:
        /*e0dc*/ 	.word	0x00002420


	//   ....[1]....
        /*e0e0*/ 	.word	0x00002440


	//   ....[2]....
        /*e0e4*/ 	.word	0x00007d80


	//   ....[3]....
        /*e0e8*/ 	.word	0x0003af90


	//   ....[4]....
        /*e0ec*/ 	.word	0x0003afd0


	//----- nvinfo : EIATTR_COOP_GROUP_MASK_REGIDS
	.align		4
.L_50:
        /*e0f0*/ 	.byte	0x04, 0x29
        /*e0f2*/ 	.short	(.L_52 - .L_51)


	//   ....[0]....
.L_51:
        /*e0f4*/ 	.word	0xffffffff


	//   ....[1]....
        /*e0f8*/ 	.word	0xffffffff


	//   ....[2]....
        /*e0fc*/ 	.word	0xffffffff


	//   ....[3]....
        /*e100*/ 	.word	0xffffffff


	//----- nvinfo : EIATTR_COOP_GROUP_INSTR_OFFSETS
	.align		4
.L_52:
        /*e104*/ 	.byte	0x04, 0x28
        /*e106*/ 	.short	(.L_54 - .L_53)


	//   ....[0]....
.L_53:
        /*e108*/ 	.word	0x00000060


	//   ....[1]....
        /*e10c*/ 	.word	0x00000320


	//   ....[2]....
        /*e110*/ 	.word	0x0003ae10


	//   ....[3]....
        /*e114*/ 	.word	0x0003b080


	//----- nvinfo : EIATTR_VRC_CTA_INIT_COUNT
	.align		4
.L_54:
        /*e118*/ 	.byte	0x02, 0x4a
        /*e11a*/ 	.byte	0x80
	.zero		1


	//----- nvinfo : EIATTR_MBARRIER_INSTR_OFFSETS
	.align		4
        /*e11c*/ 	.byte	0x04, 0x39
        /*e11e*/ 	.short	(.L_56 - .L_55)


	//   ....[0]....
.L_55:
        /*e120*/ 	.word	0x00002890
        /*e124*/ 	.word	0x000000ff
        /*e128*/ 	.word	0x00000000
        /*e12c*/ 	.short	0x0100
        /*e12e*/ 	.byte	0x04
	.zero		1


	//   ....[1]....
        /*e130*/ 	.word	0x00007d90
        /*e134*/ 	.word	0x000000ff
        /*e138*/ 	.word	0x00044008
        /*e13c*/ 	.short	0x0100
        /*e13e*/ 	.byte	0x4c
	.zero		1


	//   ....[2]....
        /*e140*/ 	.word	0x0001e700
        /*e144*/ 	.word	0x000000ff
        /*e148*/ 	.word	0x00000000
        /*e14c*/ 	.short	0x010a
        /*e14e*/ 	.byte	0x04
	.zero		1


	//   ....[3]....
        /*e150*/ 	.word	0x000385d0
        /*e154*/ 	.word	0x000000ff
        /*e158*/ 	.word	0x00000000
        /*e15c*/ 	.short	0x010a
        /*e15e*/ 	.byte	0x04
	.zero		1


	//   ....[4]....
        /*e160*/ 	.word	0x00038670
        /*e164*/ 	.word	0x000000ff
        /*e168*/ 	.word	0x00044000
        /*e16c*/ 	.short	0x0108
        /*e16e*/ 	.byte	0x4c
	.zero		1


	//   ....[5]....
        /*e170*/ 	.word	0x00038690
        /*e174*/ 	.word	0x000000ff
        /*e178*/ 	.word	0x00044008
        /*e17c*/ 	.short	0x0108
        /*e17e*/ 	.byte	0x4c
	.zero		1


	//   ....[6]....
        /*e180*/ 	.word	0x0003b0a0
        /*e184*/ 	.word	0x000000ff
        /*e188*/ 	.word	0x00000000
        /*e18c*/ 	.short	0x010a
        /*e18e*/ 	.byte	0x04
	.zero		1


	//   ....[7]....
        /*e190*/ 	.word	0x0003b0d0
        /*e194*/ 	.word	0x000000ff
        /*e198*/ 	.word	0x00000000
        /*e19c*/ 	.short	0x010a
        /*e19e*/ 	.byte	0x04
	.zero		1


	//----- nvinfo : EIATTR_NUM_MBARRIERS
	.align		4
.L_56:
        /*e1a0*/ 	.byte	0x03, 0x38
        /*e1a2*/ 	.short	0x0002


	//----- nvinfo : EIATTR_EXIT_INSTR_OFFSETS
	.align		4
        /*e1a4*/ 	.byte	0x04, 0x1c
        /*e1a6*/ 	.short	(.L_58 - .L_57)


	//   ....[0]....
.L_57:
        /*e1a8*/ 	.word	0x0003b090


	//----- nvinfo : EIATTR_REQNTID
	.align		4
.L_58:
        /*e1ac*/ 	.byte	0x04, 0x10
        /*e1ae*/ 	.short	(.L_60 - .L_59)
.L_59:
        /*e1b0*/ 	.word	0x00000080
        /*e1b4*/ 	.word	0x00000001
        /*e1b8*/ 	.word	0x00000001


	//----- nvinfo : EIATTR_CRS_STACK_SIZE
	.align		4
.L_60:
        /*e1bc*/ 	.byte	0x04, 0x1e
        /*e1be*/ 	.short	(.L_62 - .L_61)
.L_61:
        /*e1c0*/ 	.word	0x00000000


	//----- nvinfo : EIATTR_CBANK_PARAM_SIZE
	.align		4
.L_62:
        /*e1c4*/ 	.byte	0x03, 0x19
        /*e1c6*/ 	.short	0x0050


	//----- nvinfo : EIATTR_PARAM_CBANK
	.align		4
        /*e1c8*/ 	.byte	0x04, 0x0a
        /*e1ca*/ 	.short	(.L_64 - .L_63)
	.align		4
.L_63:
        /*e1cc*/ 	.word	index@(.nv.constant0.matmul_kernel)
        /*e1d0*/ 	.short	0x0380
        /*e1d2*/ 	.short	0x0050


	//----- nvinfo : EIATTR_SW_WAR
	.align		4
.L_64:
        /*e1d4*/ 	.byte	0x04, 0x36
        /*e1d6*/ 	.short	(.L_66 - .L_65)
.L_65:
        /*e1d8*/ 	.word	0x00000008
.L_66:


//--------------------- .nv.compat                --------------------------
	.section	.nv.compat,"",@"SHT_CUDA_COMPAT_INFO"
	.align	4
        /*0000*/ 	.byte	0x02, 0x02, 0x02, 0x00, 0x02, 0x05, 0x05, 0x00, 0x02, 0x03, 0x00, 0x00, 0x02, 0x06, 0x01, 0x00


//--------------------- .nv.callgraph             --------------------------
	.section	.nv.callgraph,"",@"SHT_CUDA_CALLGRAPH"
	.align	4
	.sectionentsize	8
	.align		4
        /*0000*/ 	.word	0x00000000
	.align		4
        /*0004*/ 	.word	0xffffffff
	.align		4
        /*0008*/ 	.word	0x00000000
	.align		4
        /*000c*/ 	.word	0xfffffffe
	.align		4
        /*0010*/ 	.word	0x00000000
	.align		4
        /*0014*/ 	.word	0xfffffffd
	.align		4
        /*0018*/ 	.word	0x00000000
	.align		4
        /*001c*/ 	.word	0xfffffffc


//--------------------- .text.matmul_kernel       --------------------------
	.section	.text.matmul_kernel,"ax",@progbits
	.align	128
        .global         matmul_kernel
        .type           matmul_kernel,@function
        .size           matmul_kernel,(.L_x_20 - matmul_kernel)
        .other          matmul_kernel,@"STO_CUDA_ENTRY STV_DEFAULT"
matmul_kernel:
.text.matmul_kernel:
[----:B------:R-:W0:Y:S01]  /*0000*/  LDC R1, c[0x0][0x37c] ;  /* 0x0000df00ff017b82 */ /* 0x000e220000000800 */
[----:B------:R-:W1:Y:S01]  /*0010*/  S2R R0, SR_TID.X ;  /* 0x0000000000007919 */ /* 0x000e620000002100 */
[----:B0-----:R-:W-:Y:S01]  /*0020*/  VIADD R1, R1, 0xffffda08 ;  /* 0xffffda0801017836 */ /* 0x001fe20000000000 */
[----:B-1----:R-:W-:-:S13]  /*0030*/  ISETP.GE.U32.AND P3, PT, R0, 0x20, PT ;  /* 0x000000200000780c */ /* 0x002fda0003f66070 */
[----:B------:R-:W-:Y:S05]  /*0040*/  @P3 BRA `(.L_x_0) ;  /* 0x0000000000b83947 */ /* 0x000fea0003800000 */
[----:B------:R-:W0:Y:S01]  /*0050*/  S2R R7, SR_CgaCtaId ;  /* 0x0000000000077919 */ /* 0x000e220000008800 */
[----:B------:R-:W-:Y:S01]  /*0060*/  NOP ;  /* 0x0000000000007918 */ /* 0x000fe20000000000 */
[----:B------:R-:W-:-:S04]  /*0070*/  MOV R0, 0x40 ;  /* 0x0000004000007802 */ /* 0x000fc80000000f00 */
[----:B0-----:R-:W-:Y:S02]  /*0080*/  LEA R2, R7, R0, 0x18 ;  /* 0x0000000007027211 */ /* 0x001fe400078ec0ff */
[----:B------:R-:W-:-:S04]  /*0090*/  MOV R0, 0x400 ;  /* 0x0000040000007802 */ /* 0x000fc80000000f00 */
[----:B------:R-:W0:Y:S01]  /*00a0*/  LDS.U8 R2, [R2] ;  /* 0x0000000002027984 */ /* 0x000e220000000000 */
[----:B------:R-:W-:Y:S02]  /*00b0*/  LEA R0, R7, R0, 0x18 ;  /* 0x0000000007007211 */ /* 0x000fe400078ec0ff */
[----:B0-----:R-:W-:-:S13]  /*00c0*/  ISETP.NE.AND P0, PT, R2, RZ, PT ;  /* 0x000000ff0200720c */ /* 0x001fda0003f05270 */
[----:B------:R-:W-:Y:S05]  /*00d0*/  @P0 BRA `(.L_x_1) ;  /* 0x00000000007c0947 */ /* 0x000fea0003800000 */
[----:B------:R-:W-:-:S13]  /*00e0*/  ELECT P0, URZ, PT ;  /* 0x0000000000ff782f */ /* 0x000fda0003800000 */
[----:B------:R-:W-:Y:S05]  /*00f0*/  @!P0 BRA `(.L_x_2) ;  /* 0x0000000000848947 */ /* 0x000fea0003800000 */
[----:B------:R-:W-:Y:S01]  /*0100*/  UMOV UR4, 0x4 ;  /* 0x0000000400047882 */ /* 0x000fe20000000000 */
[----:B------:R-:W-:Y:S02]  /*0110*/  IMAD.MOV.U32 R9, RZ, RZ, 0x1 ;  /* 0x00000001ff097424 */ /* 0x000fe400078e00ff */
[----:B------:R-:W-:Y:S02]  /*0120*/  IMAD.MOV.U32 R3, RZ, RZ, 0xf ;  /* 0x0000000fff037424 */ /* 0x000fe400078e00ff */
[----:B------:R-:W-:Y:S04]  /*0130*/  DEPBAR.LE SB0, 0x36 ;  /* 0x00008d800000791a */ /* 0x000fe80000000000 */
[----:B------:R-:W0:Y:S02]  /*0140*/  UTCATOMSWS.FIND_AND_SET.ALIGN UP0, UR4, UR4 ;  /* 0x00000004000475e3 */ /* 0x000e240008000800 */
[----:B0-----:R-:W-:-:S04]  /*0150*/  PLOP3.LUT P0, PT, PT, PT, UP0, 0x80, 0x8 ;  /* 0x000000000008781c */ /* 0x001fc80003f0f008 */
[----:B------:R-:W-:-:S04]  /*0160*/  SEL R2, RZ, 0xffffffff, !P0 ;  /* 0xffffffffff027807 */ /* 0x000fc80004000000 */
[----:B------:R-:W-:Y:S01]  /*0170*/  ISETP.NE.AND P0, PT, R2, RZ, PT ;  /* 0x000000ff0200720c */ /* 0x000fe20003f05270 */
[----:B------:R-:W-:-:S12]  /*0180*/  IMAD.U32 R2, RZ, RZ, UR4 ;  /* 0x00000004ff027e24 */ /* 0x000fd8000f8e00ff */
[----:B------:R-:W-:Y:S05]  /*0190*/  @P0 BRA `(.L_x_3) ;  /* 0x0000000000240947 */ /* 0x000fea0003800000 */
.L_x_4:
[----:B------:R-:W-:Y:S05]  /*01a0*/  NANOSLEEP 0x64 ;  /* 0x000000640000795d */ /* 0x000fea0003800000 */
[----:B------:R-:W-:-:S05]  /*01b0*/  UMOV UR4, 0x4 ;  /* 0x0000000400047882 */ /* 0x000fca0000000000 */
[----:B------:R-:W-:Y:S04]  /*01c0*/  DEPBAR.LE SB0, 0x36 ;  /* 0x00008d800000791a */ /* 0x000fe80000000000 */
[----:B------:R-:W0:Y:S02]  /*01d0*/  UTCATOMSWS.FIND_AND_SET.ALIGN UP0, UR4, UR4 ;  /* 0x00000004000475e3 */ /* 0x000e240008000800 */
[----:B0-----:R-:W-:-:S04]  /*01e0*/  PLOP3.LUT P0, PT, PT, PT, UP0, 0x80, 0x8 ;  /* 0x000000000008781c */ /* 0x001fc80003f0f008 */
[----:B------:R-:W-:-:S04]  /*01f0*/  SEL R2, RZ, 0xffffffff, !P0 ;  /* 0xffffffffff027807 */ /* 0x000fc80004000000 */
[----:B------:R-:W-:Y:S01]  /*0200*/  ISETP.NE.AND P0, PT, R2, RZ, PT ;  /* 0x000000ff0200720c */ /* 0x000fe20003f05270 */
[----:B------:R-:W-:-:S12]  /*0210*/  IMAD.U32 R2, RZ, RZ, UR4 ;  /* 0x00000004ff027e24 */ /* 0x000fd8000f8e00ff */
[----:B------:R-:W-:Y:S05]  /*0220*/  @!P0 BRA `(.L_x_4) ;  /* 0xfffffffc00dc8947 */ /* 0x000fea000383ffff */
.L_x_3:
[C---:B------:R-:W-:Y:S01]  /*0230*/  VIADD R4, R2.reuse, 0x10 ;  /* 0x0000001002047836 */ /* 0x040fe20000000000 */
[----:B------:R-:W-:Y:S02]  /*0240*/  SHF.L.U32 R3, R3, R2, RZ ;  /* 0x0000000203037219 */ /* 0x000fe400000006ff */
[----:B------:R-:W-:Y:S02]  /*0250*/  MOV R5, 0x50 ;  /* 0x0000005000057802 */ /* 0x000fe40000000f00 */
[----:B------:R-:W-:Y:S02]  /*0260*/  SHF.L.U32 R4, R9, R4, RZ ;  /* 0x0000000409047219 */ /* 0x000fe400000006ff */
[----:B------:R-:W-:Y:S01]  /*0270*/  LEA R6, R7, R5, 0x18 ;  /* 0x0000000507067211 */ /* 0x000fe200078ec0ff */
[----:B------:R-:W-:Y:S01]  /*0280*/  IMAD.SHL.U32 R5, R2, 0x20, RZ ;  /* 0x0000002002057824 */ /* 0x000fe200078e00ff */
[----:B------:R-:W-:-:S05]  /*0290*/  LOP3.LUT R3, R4, R3, RZ, 0xfc, !PT ;  /* 0x0000000304037212 */ /* 0x000fca00078efcff */
[----:B------:R0:W-:Y:S04]  /*02a0*/  ATOMS.OR RZ, [R6], R3 ;  /* 0x0000000306ff738c */ /* 0x0001e80003000000 */
[----:B------:R0:W-:Y:S01]  /*02b0*/  STS [R0], R5 ;  /* 0x0000000500007388 */ /* 0x0001e20000000800 */
[----:B------:R-:W-:Y:S05]  /*02c0*/  BRA `(.L_x_2) ;  /* 0x0000000000107947 */ /* 0x000fea0003800000 */
.L_x_1:
[----:B------:R-:W-:Y:S01]  /*02d0*/  IMAD.MOV.U32 R3, RZ, RZ, -0x1 ;  /* 0xffffffffff037424 */ /* 0x000fe200078e00ff */
[----:B------:R-:W-:-:S04]  /*02e0*/  MOV R2, 0x310 ;  /* 0x0000031000027802 */ /* 0x000fc80000000f00 */
[----:B------:R0:W-:Y:S03]  /*02f0*/  STS [R0], R3 ;  /* 0x0000000300007388 */ /* 0x0001e60000000800 */
[----:B0-----:R-:W-:Y:S05]  /*0300*/  CALL.REL.NOINC `($__internal_1_$__cuda_sm10x_tcgen05_guardrail_trap_phase_invalid_during_alloc) ;  /* 0x000003ac00887944 */ /* 0x001fea0003c00000 */
.L_x_2:
[----:B------:R-:W-:Y:S05]  /*0310*/  WARPSYNC.ALL ;  /* 0x0000000000007948 */ /* 0x000fea0003800000 */
[----:B------:R-:W-:Y:S01]  /*0320*/  NOP ;  /* 0x0000000000007918 */ /* 0x000fe20000000000 */
.L_x_0:
[----:B0-----:R-:W0:Y:S01]  /*0330*/  LDC.64 R2, c[0x0][0x398] ;  /* 0x0000e600ff027b82 */ /* 0x001e220000000a00 */
[----:B------:R-:W1:Y:S01]  /*0340*/  S2R R7, SR_CTAID.X ;  /* 0x0000000000077919 */ /* 0x000e620000002500 */
[----:B------:R-:W2:Y:S06]  /*0350*/  S2R R32, SR_TID.X ;  /* 0x0000000000207919 */ /* 0x000eac0000002100 */
[----:B------:R-:W3:Y:S01]  /*0360*/  S2UR UR4, SR_CgaCtaId ;  /* 0x00000000000479c3 */ /* 0x000ee20000008800 */
[----:B0-----:R-:W-:Y:S01]  /*0370*/  VIADD R0, R3, 0x1f ;  /* 0x0000001f03007836 */ /* 0x001fe20000000000 */
[----:B------:R-:W-:-:S04]  /*0380*/  IABS R13, R2 ;  /* 0x00000002000d7213 */ /* 0x000fc80000000000 */
[----:B------:R-:W-:-:S04]  /*0390*/  SHF.R.S32.HI R5, RZ, 0x1f, R0 ;  /* 0x0000001fff057819 */ /* 0x000fc80000011400 */
[----:B------:R-:W-:Y:S02]  /*03a0*/  LEA.HI R5, R5, R0, RZ, 0x5 ;  /* 0x0000000005057211 */ /* 0x000fe400078f28ff */
[----:B-1----:R-:W-:Y:S02]  /*03b0*/  IABS R10, R7 ;  /* 0x00000007000a7213 */ /* 0x002fe40000000000 */
[----:B------:R-:W-:Y:S02]  /*03c0*/  SHF.R.S32.HI R5, RZ, 0x5, R5 ;  /* 0x00000005ff057819 */ /* 0x000fe40000011405 */
[----:B--2---:R-:W-:Y:S02]  /*03d0*/  SHF.R.U32.HI R17, RZ, 0x5, R32 ;  /* 0x00000005ff117819 */ /* 0x004fe40000011620 */
[----:B------:R-:W-:Y:S01]  /*03e0*/  LOP3.LUT R164, R32, 0x7f, RZ, 0xc0, !PT ;  /* 0x0000007f20a47812 */ /* 0x000fe200078ec0ff */
[----:B------:R-:W-:-:S05]  /*03f0*/  IMAD.SHL.U32 R6, R5, 0x8, RZ ;  /* 0x0000000805067824 */ /* 0x000fca00078e00ff */
[-C--:B------:R-:W-:Y:S02]  /*0400*/  IABS R9, R6.reuse ;  /* 0x0000000600097213 */ /* 0x080fe40000000000 */
[----:B------:R-:W-:Y:S02]  /*0410*/  IABS R12, R6 ;  /* 0x00000006000c7213 */ /* 0x000fe40000000000 */
[----:B------:R-:W0:Y:S08]  /*0420*/  I2F.RP R0, R9 ;  /* 0x0000000900007306 */ /* 0x000e300000209400 */
[----:B0-----:R-:W0:Y:S02]  /*0430*/  MUFU.RCP R0, R0 ;  /* 0x0000000000007308 */ /* 0x001e240000001000 */
[----:B0-----:R-:W-:-:S02]  /*0440*/  VIADD R4, R0, 0xffffffe ;  /* 0x0ffffffe00047836 */ /* 0x001fc40000000000 */
[----:B------:R-:W-:-:S04]  /*0450*/  IMAD.MOV R0, RZ, RZ, -R12 ;  /* 0x000000ffff007224 */ /* 0x000fc800078e0a0c */
[----:B------:R0:W1:Y:S02]  /*0460*/  F2I.FTZ.U32.TRUNC.NTZ R5, R4 ;  /* 0x0000000400057305 */ /* 0x000064000021f000 */
[----:B0-----:R-:W-:Y:S02]  /*0470*/  IMAD.MOV.U32 R4, RZ, RZ, RZ ;  /* 0x000000ffff047224 */ /* 0x001fe400078e00ff */
[----:B-1----:R-:W-:-:S04]  /*0480*/  IMAD.MOV R8, RZ, RZ, -R5 ;  /* 0x000000ffff087224 */ /* 0x002fc800078e0a05 */
[----:B------:R-:W-:Y:S02]  /*0490*/  IMAD R11, R8, R9, RZ ;  /* 0x00000009080b7224 */ /* 0x000fe400078e02ff */
[----:B------:R-:W-:Y:S02]  /*04a0*/  IMAD.MOV.U32 R8, RZ, RZ, R10 ;  /* 0x000000ffff087224 */ /* 0x000fe400078e000a */
[----:B------:R-:W-:-:S06]  /*04b0*/  IMAD.HI.U32 R5, R5, R11, R4 ;  /* 0x0000000b05057227 */ /* 0x000fcc00078e0004 */
[----:B------:R-:W-:-:S04]  /*04c0*/  IMAD.HI.U32 R5, R5, R8, RZ ;  /* 0x0000000805057227 */ /* 0x000fc800078e00ff */
[----:B------:R-:W-:Y:S01]  /*04d0*/  IMAD R0, R5, R0, R8 ;  /* 0x0000000005007224 */ /* 0x000fe200078e0208 */
[----:B------:R-:W-:Y:S04]  /*04e0*/  BAR.SYNC.DEFER_BLOCKING 0x0 ;  /* 0x0000000000007b1d */ /* 0x000fe80000010000 */
[----:B------:R-:W-:-:S13]  /*04f0*/  ISETP.GT.U32.AND P1, PT, R9, R0, PT ;  /* 0x000000000900720c */ /* 0x000fda0003f24070 */
[----:B------:R-:W-:Y:S02]  /*0500*/  @!P1 IMAD.IADD R0, R0, 0x1, -R9 ;  /* 0x0000000100009824 */ /* 0x000fe400078e0a09 */
[----:B------:R-:W-:Y:S01]  /*0510*/  @!P1 VIADD R5, R5, 0x1 ;  /* 0x0000000105059836 */ /* 0x000fe20000000000 */
[----:B------:R-:W-:Y:S02]  /*0520*/  ISETP.NE.AND P1, PT, R6, RZ, PT ;  /* 0x000000ff0600720c */ /* 0x000fe40003f25270 */
[----:B------:R-:W-:Y:S02]  /*0530*/  ISETP.GE.U32.AND P0, PT, R0, R9, PT ;  /* 0x000000090000720c */ /* 0x000fe40003f06070 */
[----:B------:R-:W-:-:S04]  /*0540*/  LOP3.LUT R0, R7, R6, RZ, 0x3c, !PT ;  /* 0x0000000607007212 */ /* 0x000fc800078e3cff */
[----:B------:R-:W-:Y:S01]  /*0550*/  ISETP.GE.AND P2, PT, R0, RZ, PT ;  /* 0x000000ff0000720c */ /* 0x000fe20003f46270 */
[----:B------:R-:W-:-:S06]  /*0560*/  VIADD R0, R2, 0x1ff ;  /* 0x000001ff02007836 */ /* 0x000fcc0000000000 */
[----:B------:R-:W-:-:S04]  /*0570*/  @P0 VIADD R5, R5, 0x1 ;  /* 0x0000000105050836 */ /* 0x000fc80000000000 */
[----:B------:R-:W-:Y:S01]  /*0580*/  IMAD.MOV.U32 R4, RZ, RZ, R5 ;  /* 0x000000ffff047224 */ /* 0x000fe200078e0005 */
[----:B------:R-:W-:-:S03]  /*0590*/  SHF.R.S32.HI R5, RZ, 0x1f, R0 ;  /* 0x0000001fff057819 */ /* 0x000fc60000011400 */
[----:B------:R-:W-:Y:S01]  /*05a0*/  @!P2 IMAD.MOV R4, RZ, RZ, -R4 ;  /* 0x000000ffff04a224 */ /* 0x000fe200078e0a04 */
[----:B------:R-:W-:Y:S02]  /*05b0*/  @!P1 LOP3.LUT R4, RZ, R6, RZ, 0x33, !PT ;  /* 0x00000006ff049212 */ /* 0x000fe400078e33ff */
[----:B------:R-:W-:-:S03]  /*05c0*/  LEA.HI R5, R5, R0, RZ, 0x9 ;  /* 0x0000000005057211 */ /* 0x000fc600078f48ff */
[----:B------:R-:W-:Y:S02]  /*05d0*/  IMAD.SHL.U32 R12, R4, 0x8, RZ ;  /* 0x00000008040c7824 */ /* 0x000fe400078e00ff */
[----:B------:R-:W-:-:S03]  /*05e0*/  IMAD.MOV R4, RZ, RZ, -R4 ;  /* 0x000000ffff047224 */ /* 0x000fc600078e0a04 */
[----:B------:R-:W-:Y:S01]  /*05f0*/  LEA.HI.SX32 R5, R5, -R12, 0x17 ;  /* 0x8000000c05057211 */ /* 0x000fe200078fbaff */
[----:B------:R-:W-:Y:S02]  /*0600*/  IMAD R18, R6, R4, R7 ;  /* 0x0000000406127224 */ /* 0x000fe400078e0207 */
[----:B------:R-:W-:Y:S01]  /*0610*/  IMAD.MOV.U32 R4, RZ, RZ, RZ ;  /* 0x000000ffff047224 */ /* 0x000fe200078e00ff */
[----:B------:R-:W-:Y:S02]  /*0620*/  VIMNMX R19, PT, PT, R5, 0x8, PT ;  /* 0x0000000805137848 */ /* 0x000fe40003fe0100 */
[----:B------:R-:W-:Y:S02]  /*0630*/  IABS R6, R18 ;  /* 0x0000001200067213 */ /* 0x000fe40000000000 */
[----:B------:R-:W-:-:S04]  /*0640*/  IABS R8, R19 ;  /* 0x0000001300087213 */ /* 0x000fc80000000000 */
[----:B------:R-:W0:Y:S08]  /*0650*/  I2F.RP R0, R8 ;  /* 0x0000000800007306 */ /* 0x000e300000209400 */
[----:B0-----:R-:W0:Y:S02]  /*0660*/  MUFU.RCP R0, R0 ;  /* 0x0000000000007308 */ /* 0x001e240000001000 */
[----:B0-----:R-:W-:Y:S01]  /*0670*/  VIADD R5, R0, 0xffffffe ;  /* 0x0ffffffe00057836 */ /* 0x001fe20000000000 */
[----:B------:R-:W-:-:S05]  /*0680*/  IABS R0, R3 ;  /* 0x0000000300007213 */ /* 0x000fca0000000000 */
[----:B------:R-:W0:Y:S02]  /*0690*/  F2I.FTZ.U32.TRUNC.NTZ R5, R5 ;  /* 0x0000000500057305 */ /* 0x000e24000021f000 */
[----:B0-----:R-:W-:-:S04]  /*06a0*/  IMAD.MOV R9, RZ, RZ, -R5 ;  /* 0x000000ffff097224 */ /* 0x001fc800078e0a05 */
[----:B------:R-:W-:Y:S01]  /*06b0*/  IMAD R7, R9, R8, RZ ;  /* 0x0000000809077224 */ /* 0x000fe200078e02ff */
[----:B------:R-:W-:-:S03]  /*06c0*/  IABS R9, R19 ;  /* 0x0000001300097213 */ /* 0x000fc60000000000 */
[----:B------:R-:W-:-:S04]  /*06d0*/  IMAD.HI.U32 R4, R5, R7, R4 ;  /* 0x0000000705047227 */ /* 0x000fc800078e0004 */
[----:B------:R-:W-:Y:S02]  /*06e0*/  IMAD.MOV.U32 R5, RZ, RZ, R6 ;  /* 0x000000ffff057224 */ /* 0x000fe400078e0006 */
[----:B------:R-:W-:Y:S01]  /*06f0*/  IMAD.MOV R7, RZ, RZ, -R9 ;  /* 0x000000ffff077224 */ /* 0x000fe200078e0a09 */
[----:B------:R-:W0:Y:S01]  /*0700*/  I2F.RP R6, R0 ;  /* 0x0000000000067306 */ /* 0x000e220000209400 */
[----:B------:R-:W-:-:S04]  /*0710*/  IMAD.HI.U32 R4, R4, R5, RZ ;  /* 0x0000000504047227 */ /* 0x000fc800078e00ff */
[----:B------:R-:W-:-:S05]  /*0720*/  IMAD R5, R4, R7, R5 ;  /* 0x0000000704057224 */ /* 0x000fca00078e0205 */
[----:B------:R-:W-:Y:S01]  /*0730*/  ISETP.GT.U32.AND P1, PT, R8, R5, PT ;  /* 0x000000050800720c */ /* 0x000fe20003f24070 */
[----:B0-----:R-:W0:-:S12]  /*0740*/  MUFU.RCP R6, R6 ;  /* 0x0000000600067308 */ /* 0x001e180000001000 */
[----:B------:R-:W-:Y:S02]  /*0750*/  @!P1 IMAD.IADD R5, R5, 0x1, -R8 ;  /* 0x0000000105059824 */ /* 0x000fe400078e0a08 */
[----:B------:R-:W-:Y:S01]  /*0760*/  @!P1 VIADD R4, R4, 0x1 ;  /* 0x0000000104049836 */ /* 0x000fe20000000000 */
[----:B------:R-:W-:Y:S02]  /*0770*/  ISETP.NE.AND P1, PT, R19, RZ, PT ;  /* 0x000000ff1300720c */ /* 0x000fe40003f25270 */
[----:B------:R-:W-:Y:S02]  /*0780*/  ISETP.GE.U32.AND P0, PT, R5, R8, PT ;  /* 0x000000080500720c */ /* 0x000fe40003f06070 */
[----:B------:R-:W-:Y:S01]  /*0790*/  LOP3.LUT R5, R18, R19, RZ, 0x3c, !PT ;  /* 0x0000001312057212 */ /* 0x000fe200078e3cff */
[----:B0-----:R-:W-:Y:S01]  /*07a0*/  VIADD R14, R6, 0xffffffe ;  /* 0x0ffffffe060e7836 */ /* 0x001fe20000000000 */
[----:B------:R-:W-:Y:S02]  /*07b0*/  MOV R8, 0x400 ;  /* 0x0000040000087802 */ /* 0x000fe40000000f00 */
[----:B------:R-:W-:Y:S01]  /*07c0*/  ISETP.GE.AND P2, PT, R5, RZ, PT ;  /* 0x000000ff0500720c */ /* 0x000fe20003f46270 */
[----:B------:R0:W1:Y:S01]  /*07d0*/  F2I.FTZ.U32.TRUNC.NTZ R15, R14 ;  /* 0x0000000e000f7305 */ /* 0x000062000021f000 */
[----:B------:R-:W-:-:S05]  /*07e0*/  R2UR UR76, R8 ;  /* 0x00000000084c72ca */ /* 0x000fca00000e0000 */
[----:B------:R-:W-:-:S04]  /*07f0*/  @P0 VIADD R4, R4, 0x1 ;  /* 0x0000000104040836 */ /* 0x000fc80000000000 */
[----:B------:R-:W-:Y:S02]  /*0800*/  IMAD.MOV.U32 R16, RZ, RZ, R4 ;  /* 0x000000ffff107224 */ /* 0x000fe400078e0004 */
[----:B------:R-:W2:Y:S01]  /*0810*/  I2F.RP R4, R13 ;  /* 0x0000000d00047306 */ /* 0x000ea20000209400 */
[----:B0-----:R-:W-:Y:S02]  /*0820*/  IMAD.MOV.U32 R14, RZ, RZ, RZ ;  /* 0x000000ffff0e7224 */ /* 0x001fe400078e00ff */
[----:B------:R-:W-:Y:S01]  /*0830*/  @!P2 IMAD.MOV R16, RZ, RZ, -R16 ;  /* 0x000000ffff10a224 */ /* 0x000fe200078e0a10 */
[----:B------:R-:W-:Y:S01]  /*0840*/  @!P1 LOP3.LUT R16, RZ, R19, RZ, 0x33, !PT ;  /* 0x00000013ff109212 */ /* 0x000fe200078e33ff */
[----:B-1----:R-:W-:Y:S01]  /*0850*/  IMAD.MOV R5, RZ, RZ, -R15 ;  /* 0x000000ffff057224 */ /* 0x002fe200078e0a0f */
[----:B---3--:R-:W-:-:S03]  /*0860*/  ULEA UR76, UR4, UR76, 0x18 ;  /* 0x0000004c044c7291 */ /* 0x008fc6000f8ec0ff */
[----:B------:R-:W-:Y:S02]  /*0870*/  IMAD.SHL.U32 R52, R16, 0x20, RZ ;  /* 0x0000002010347824 */ /* 0x000fe400078e00ff */
[----:B------:R-:W-:Y:S02]  /*0880*/  IMAD R5, R5, R0, RZ ;  /* 0x0000000005057224 */ /* 0x000fe400078e02ff */
[C---:B------:R-:W-:Y:S01]  /*0890*/  VIADD R22, R52.reuse, 0x1f ;  /* 0x0000001f34167836 */ /* 0x040fe20000000000 */
[----:B------:R0:W-:Y:S01]  /*08a0*/  STL [R1+0xe98], R52 ;  /* 0x000e983401007387 */ /* 0x0001e20000100800 */
[----:B------:R-:W-:Y:S01]  /*08b0*/  IMAD.HI.U32 R14, R15, R5, R14 ;  /* 0x000000050f0e7227 */ /* 0x000fe200078e000e */
[----:B--2---:R-:W1:Y:S02]  /*08c0*/  MUFU.RCP R4, R4 ;  /* 0x0000000400047308 */ /* 0x004e640000001000 */
[----:B------:R-:W-:Y:S01]  /*08d0*/  IABS R7, R22 ;  /* 0x0000001600077213 */ /* 0x000fe20000000000 */
[----:B------:R-:W-:Y:S01]  /*08e0*/  VIADD R20, R52, 0x1 ;  /* 0x0000000134147836 */ /* 0x000fe20000000000 */
[----:B------:R-:W-:Y:S01]  /*08f0*/  ISETP.GE.AND P4, PT, R22, RZ, PT ;  /* 0x000000ff1600720c */ /* 0x000fe20003f86270 */
[----:B------:R-:W-:-:S02]  /*0900*/  VIADD R21, R52, 0x2 ;  /* 0x0000000234157836 */ /* 0x000fc40000000000 */
[C---:B------:R-:W-:Y:S01]  /*0910*/  IMAD.HI.U32 R6, R14.reuse, R7, RZ ;  /* 0x000000070e067227 */ /* 0x040fe200078e00ff */
[----:B------:R-:W-:Y:S02]  /*0920*/  IABS R11, R20 ;  /* 0x00000014000b7213 */ /* 0x000fe40000000000 */
[----:B------:R-:W-:Y:S01]  /*0930*/  IABS R9, R21 ;  /* 0x0000001500097213 */ /* 0x000fe20000000000 */
[----:B------:R-:W-:Y:S02]  /*0940*/  IMAD.MOV R6, RZ, RZ, -R6 ;  /* 0x000000ffff067224 */ /* 0x000fe400078e0a06 */
[----:B------:R-:W-:-:S04]  /*0950*/  IMAD.HI.U32 R5, R14, R11, RZ ;  /* 0x0000000b0e057227 */ /* 0x000fc800078e00ff */
[----:B------:R-:W-:Y:S02]  /*0960*/  IMAD R64, R0, R6, R7 ;  /* 0x0000000600407224 */ /* 0x000fe400078e0207 */
[----:B------:R-:W-:Y:S02]  /*0970*/  IMAD.MOV R5, RZ, RZ, -R5 ;  /* 0x000000ffff057224 */ /* 0x000fe400078e0a05 */
[----:B-1----:R-:W-:Y:S01]  /*0980*/  VIADD R4, R4, 0xffffffe ;  /* 0x0ffffffe04047836 */ /* 0x002fe20000000000 */
[----:B------:R-:W-:Y:S01]  /*0990*/  ISETP.GT.U32.AND P2, PT, R0, R64, PT ;  /* 0x000000400000720c */ /* 0x000fe20003f44070 */
[----:B------:R-:W-:Y:S02]  /*09a0*/  VIADD R23, R52, 0x3 ;  /* 0x0000000334177836 */ /* 0x000fe40000000000 */
[----:B------:R-:W-:-:S03]  /*09b0*/  IMAD.HI.U32 R6, R14, R9, RZ ;  /* 0x000000090e067227 */ /* 0x000fc600078e00ff */
[----:B------:R-:W-:Y:S01]  /*09c0*/  IABS R15, R23 ;  /* 0x00000017000f7213 */ /* 0x000fe20000000000 */
[----:B------:R-:W-:Y:S02]  /*09d0*/  IMAD R11, R0, R5, R11 ;  /* 0x00000005000b7224 */ /* 0x000fe400078e020b */
[----:B------:R-:W-:Y:S01]  /*09e0*/  VIADD R24, R52, 0x4 ;  /* 0x0000000434187836 */ /* 0x000fe20000000000 */
[----:B------:R1:W2:Y:S01]  /*09f0*/  F2I.FTZ.U32.TRUNC.NTZ R5, R4 ;  /* 0x0000000400057305 */ /* 0x0002a2000021f000 */
[----:B------:R-:W-:Y:S01]  /*0a00*/  IMAD.MOV R10, RZ, RZ, -R6 ;  /* 0x000000ffff0a7224 */ /* 0x000fe200078e0a06 */
[C---:B------:R-:W-:Y:S01]  /*0a10*/  ISETP.GT.U32.AND P0, PT, R0.reuse, R11, PT ;  /* 0x0000000b0000720c */ /* 0x040fe20003f04070 */
[----:B------:R-:W-:Y:S01]  /*0a20*/  IMAD.SHL.U32 R7, R17, 0x200000, RZ ;  /* 0x0020000011077824 */ /* 0x000fe200078e00ff */
[----:B------:R-:W-:Y:S01]  /*0a30*/  IABS R17, R24 ;  /* 0x0000001800117213 */ /* 0x000fe20000000000 */
[----:B------:R-:W-:Y:S02]  /*0a40*/  IMAD R10, R0, R10, R9 ;  /* 0x0000000a000a7224 */ /* 0x000fe400078e0209 */
[----:B------:R-:W-:Y:S01]  /*0a50*/  IMAD.HI.U32 R6, R14, R15, RZ ;  /* 0x0000000f0e067227 */ /* 0x000fe200078e00ff */
[----:B------:R-:W-:-:S02]  /*0a60*/  LOP3.LUT R7, R7, 0x600000, RZ, 0xc0, !PT ;  /* 0x0060000007077812 */ /* 0x000fc400078ec0ff */
[----:B------:R-:W-:Y:S01]  /*0a70*/  ISETP.GT.U32.AND P1, PT, R0, R10, PT ;  /* 0x0000000a0000720c */ /* 0x000fe20003f24070 */
[----:B------:R-:W-:Y:S01]  /*0a80*/  @!P2 IMAD.IADD R64, R64, 0x1, -R0 ;  /* 0x000000014040a824 */ /* 0x000fe200078e0a00 */
[----:B------:R-:W-:Y:S01]  /*0a90*/  R2UR UR8, R7 ;  /* 0x00000000070872ca */ /* 0x000fe200000e0000 */
[----:B-1----:R-:W-:-:S03]  /*0aa0*/  IMAD.HI.U32 R4, R14, R17, RZ ;  /* 0x000000110e047227 */ /* 0x002fc600078e00ff */
[C---:B------:R-:W-:Y:S01]  /*0ab0*/  ISETP.GT.U32.AND P2, PT, R0.reuse, R64, PT ;  /* 0x000000400000720c */ /* 0x040fe20003f44070 */
[----:B------:R-:W-:Y:S02]  /*0ac0*/  IMAD.MOV R6, RZ, RZ, -R6 ;  /* 0x000000ffff067224 */ /* 0x000fe400078e0a06 */
[----:B------:R-:W-:Y:S02]  /*0ad0*/  IMAD.MOV R4, RZ, RZ, -R4 ;  /* 0x000000ffff047224 */ /* 0x000fe400078e0a04 */
[----:B--2---:R-:W-:Y:S02]  /*0ae0*/  IMAD.MOV R7, RZ, RZ, -R5 ;  /* 0x000000ffff077224 */ /* 0x004fe400078e0a05 */
[C---:B------:R-:W-:Y:S02]  /*0af0*/  IMAD R9, R0.reuse, R6, R15 ;  /* 0x0000000600097224 */ /* 0x040fe400078e020f */
[----:B------:R-:W-:Y:S02]  /*0b00*/  IMAD R8, R0, R4, R17 ;  /* 0x0000000400087224 */ /* 0x000fe400078e0211 */
[----:B------:R-:W-:-:S02]  /*0b10*/  VIADD R17, R52, 0x5 ;  /* 0x0000000534117836 */ /* 0x000fc40000000000 */
[--C-:B------:R-:W-:Y:S01]  /*0b20*/  @!P0 IMAD.IADD R11, R11, 0x1, -R0.reuse ;  /* 0x000000010b0b8824 */ /* 0x100fe200078e0a00 */
[C---:B------:R-:W-:Y:S01]  /*0b30*/  ISETP.GT.U32.AND P0, PT, R0.reuse, R9, PT ;  /* 0x000000090000720c */ /* 0x040fe20003f04070 */
[----:B------:R-:W-:Y:S01]  /*0b40*/  IMAD.MOV.U32 R6, RZ, RZ, R7 ;  /* 0x000000ffff067224 */ /* 0x000fe200078e0007 */
[----:B------:R-:W-:Y:S01]  /*0b50*/  IABS R7, R17 ;  /* 0x0000001100077213 */ /* 0x000fe20000000000 */
[----:B------:R-:W-:Y:S01]  /*0b60*/  IMAD.MOV.U32 R4, RZ, RZ, RZ ;  /* 0x000000ffff047224 */ /* 0x000fe200078e00ff */
[----:B------:R-:W-:Y:S01]  /*0b70*/  ISETP.GT.U32.AND P6, PT, R0, R11, PT ;  /* 0x0000000b0000720c */ /* 0x000fe20003fc4070 */
[----:B------:R-:W-:Y:S02]  /*0b80*/  IMAD R15, R6, R13, RZ ;  /* 0x0000000d060f7224 */ /* 0x000fe400078e02ff */
[--C-:B------:R-:W-:Y:S01]  /*0b90*/  @!P1 IMAD.IADD R10, R10, 0x1, -R0.reuse ;  /* 0x000000010a0a9824 */ /* 0x100fe200078e0a00 */
[----:B------:R-:W-:Y:S01]  /*0ba0*/  ISETP.GT.U32.AND P1, PT, R0, R8, PT ;  /* 0x000000080000720c */ /* 0x000fe20003f24070 */
[----:B------:R-:W-:Y:S01]  /*0bb0*/  @!P2 IMAD.IADD R64, R64, 0x1, -R0 ;  /* 0x000000014040a824 */ /* 0x000fe200078e0a00 */
[----:B------:R-:W-:Y:S01]  /*0bc0*/  ISETP.GE.AND P2, PT, R20, RZ, PT ;  /* 0x000000ff1400720c */ /* 0x000fe20003f46270 */
[----:B------:R-:W-:Y:S01]  /*0bd0*/  IMAD.HI.U32 R15, R5, R15, R4 ;  /* 0x0000000f050f7227 */ /* 0x000fe200078e0004 */
[----:B------:R-:W-:-:S03]  /*0be0*/  ISETP.GT.U32.AND P5, PT, R0, R10, PT ;  /* 0x0000000a0000720c */ /* 0x000fc60003fa4070 */
[----:B------:R-:W-:-:S04]  /*0bf0*/  IMAD.HI.U32 R4, R14, R7, RZ ;  /* 0x000000070e047227 */ /* 0x000fc800078e00ff */
[----:B------:R-:W-:Y:S02]  /*0c00*/  IMAD.MOV R4, RZ, RZ, -R4 ;  /* 0x000000ffff047224 */ /* 0x000fe400078e0a04 */
[--C-:B------:R-:W-:Y:S01]  /*0c10*/  @!P0 IMAD.IADD R9, R9, 0x1, -R0.reuse ;  /* 0x0000000109098824 */ /* 0x100fe200078e0a00 */
[----:B------:R-:W-:Y:S01]  /*0c20*/  ISETP.GE.AND P0, PT, R23, RZ, PT ;  /* 0x000000ff1700720c */ /* 0x000fe20003f06270 */
[--C-:B------:R-:W-:Y:S01]  /*0c30*/  @!P6 IMAD.IADD R11, R11, 0x1, -R0.reuse ;  /* 0x000000010b0be824 */ /* 0x100fe200078e0a00 */
[----:B------:R-:W-:Y:S01]  /*0c40*/  ISETP.GE.AND P6, PT, R21, RZ, PT ;  /* 0x000000ff1500720c */ /* 0x000fe20003fc6270 */
[----:B------:R-:W-:Y:S02]  /*0c50*/  IMAD R7, R0, R4, R7 ;  /* 0x0000000400077224 */ /* 0x000fe400078e0207 */
[--C-:B------:R-:W-:Y:S01]  /*0c60*/  @!P1 IMAD.IADD R8, R8, 0x1, -R0.reuse ;  /* 0x0000000108089824 */ /* 0x100fe200078e0a00 */
[C---:B------:R-:W-:Y:S01]  /*0c70*/  ISETP.GT.U32.AND P1, PT, R0.reuse, R9, PT ;  /* 0x000000090000720c */ /* 0x040fe20003f24070 */
[----:B------:R-:W-:Y:S01]  /*0c80*/  @!P2 IMAD.MOV R11, RZ, RZ, -R11 ;  /* 0x000000ffff0ba224 */ /* 0x000fe200078e0a0b */
[----:B------:R-:W-:Y:S01]  /*0c90*/  ISETP.GT.U32.AND P2, PT, R0, R7, PT ;  /* 0x000000070000720c */ /* 0x000fe20003f44070 */
[----:B------:R-:W-:Y:S01]  /*0ca0*/  @!P5 IMAD.IADD R10, R10, 0x1, -R0 ;  /* 0x000000010a0ad824 */ /* 0x000fe200078e0a00 */
[----:B------:R-:W-:Y:S01]  /*0cb0*/  ISETP.GT.U32.AND P5, PT, R0, R8, PT ;  /* 0x000000080000720c */ /* 0x000fe20003fa4070 */
[----:B------:R-:W-:-:S02]  /*0cc0*/  VIADD R4, R52, 0x6 ;  /* 0x0000000634047836 */ /* 0x000fc40000000000 */
[----:B------:R-:W-:Y:S02]  /*0cd0*/  IMAD.MOV R16, RZ, RZ, -R16 ;  /* 0x000000ffff107224 */ /* 0x000fe400078e0a10 */
[----:B------:R-:W-:Y:S01]  /*0ce0*/  @!P6 IMAD.MOV R10, RZ, RZ, -R10 ;  /* 0x000000ffff0ae224 */ /* 0x000fe200078e0a0a */
[----:B------:R-:W-:Y:S01]  /*0cf0*/  IABS R5, R4 ;  /* 0x0000000400057213 */ /* 0x000fe20000000000 */
[----:B------:R-:W-:Y:S01]  /*0d00*/  VIADD R6, R52, 0x8 ;  /* 0x0000000834067836 */ /* 0x000fe20000000000 */
[----:B------:R-:W-:Y:S01]  /*0d10*/  ISETP.GE.AND P6, PT, R17, RZ, PT ;  /* 0x000000ff1100720c */ /* 0x000fe20003fc6270 */
[--C-:B------:R-:W-:Y:S01]  /*0d20*/  @!P1 IMAD.IADD R9, R9, 0x1, -R0.reuse ;  /* 0x0000000109099824 */ /* 0x100fe200078e0a00 */
[----:B------:R-:W-:Y:S01]  /*0d30*/  ISETP.GE.AND P1, PT, R4, RZ, PT ;  /* 0x000000ff0400720c */ /* 0x000fe20003f26270 */
[----:B------:R-:W-:Y:S02]  /*0d40*/  VIADD R4, R52, 0x7 ;  /* 0x0000000734047836 */ /* 0x000fe40000000000 */
[----:B------:R-:W-:-:S02]  /*0d50*/  @!P2 IMAD.IADD R7, R7, 0x1, -R0 ;  /* 0x000000010707a824 */ /* 0x000fc400078e0a00 */
[----:B------:R-:W-:Y:S01]  /*0d60*/  @!P5 IMAD.IADD R8, R8, 0x1, -R0 ;  /* 0x000000010808d824 */ /* 0x000fe200078e0a00 */
[----:B------:R-:W-:Y:S01]  /*0d70*/  ISETP.GE.AND P5, PT, R4, RZ, PT ;  /* 0x000000ff0400720c */ /* 0x000fe20003fa6270 */
[----:B------:R-:W-:Y:S01]  /*0d80*/  IMAD R16, R19, R16, R18 ;  /* 0x0000001013107224 */ /* 0x000fe200078e0212 */
[----:B------:R-:W-:Y:S01]  /*0d90*/  IABS R17, R4 ;  /* 0x0000000400117213 */ /* 0x000fe20000000000 */
[----:B------:R-:W-:Y:S01]  /*0da0*/  IMAD.HI.U32 R4, R14, R5, RZ ;  /* 0x000000050e047227 */ /* 0x000fe200078e00ff */
[----:B------:R-:W-:Y:S02]  /*0db0*/  ISETP.GT.U32.AND P2, PT, R0, R7, PT ;  /* 0x000000070000720c */ /* 0x000fe40003f44070 */
[----:B------:R-:W-:Y:S01]  /*0dc0*/  IABS R19, R6 ;  /* 0x0000000600137213 */ /* 0x000fe20000000000 */
[----:B------:R-:W-:Y:S01]  /*0dd0*/  @!P0 IMAD.MOV R9, RZ, RZ, -R9 ;  /* 0x000000ffff098224 */ /* 0x000fe200078e0a09 */
[----:B------:R-:W-:Y:S01]  /*0de0*/  ISETP.GE.AND P0, PT, R6, RZ, PT ;  /* 0x000000ff0600720c */ /* 0x000fe20003f06270 */
[----:B------:R-:W-:-:S02]  /*0df0*/  IMAD.MOV R6, RZ, RZ, -R4 ;  /* 0x000000ffff067224 */ /* 0x000fc400078e0a04 */
[----:B------:R-:W-:Y:S01]  /*0e00*/  @!P4 IMAD.MOV R64, RZ, RZ, -R64 ;  /* 0x000000ffff40c224 */ /* 0x000fe200078e0a40 */
[----:B------:R-:W-:Y:S01]  /*0e10*/  ISETP.GE.AND P4, PT, R24, RZ, PT ;  /* 0x000000ff1800720c */ /* 0x000fe20003f86270 */
[----:B------:R-:W-:Y:S02]  /*0e20*/  IMAD R6, R0, R6, R5 ;  /* 0x0000000600067224 */ /* 0x000fe400078e0205 */
[----:B------:R-:W-:Y:S02]  /*0e30*/  IMAD.IADD R16, R12, 0x1, R16 ;  /* 0x000000010c107824 */ /* 0x000fe400078e0210 */
[----:B------:R-:W-:Y:S01]  /*0e40*/  @!P2 IMAD.IADD R7, R7, 0x1, -R0 ;  /* 0x000000010707a824 */ /* 0x000fe200078e0a00 */
[----:B------:R-:W-:Y:S01]  /*0e50*/  ISETP.GT.U32.AND P2, PT, R0, R6, PT ;  /* 0x000000060000720c */ /* 0x000fe20003f44070 */
[----:B------:R-:W-:-:S04]  /*0e60*/  IMAD.HI.U32 R4, R14, R17, RZ ;  /* 0x000000110e047227 */ /* 0x000fc800078e00ff */
[----:B------:R-:W-:Y:S02]  /*0e70*/  VIADD R12, R52, 0x9 ;  /* 0x00000009340c7836 */ /* 0x000fe40000000000 */
[----:B------:R-:W-:-:S03]  /*0e80*/  IMAD.HI.U32 R5, R14, R19, RZ ;  /* 0x000000130e057227 */ /* 0x000fc600078e00ff */
[----:B------:R-:W-:Y:S01]  /*0e90*/  IABS R21, R12 ;  /* 0x0000000c00157213 */ /* 0x000fe20000000000 */
[----:B------:R-:W-:Y:S02]  /*0ea0*/  IMAD.MOV R4, RZ, RZ, -R4 ;  /* 0x000000ffff047224 */ /* 0x000fe400078e0a04 */
[----:B------:R-:W-:Y:S02]  /*0eb0*/  @!P2 IMAD.IADD R6, R6, 0x1, -R0 ;  /* 0x000000010606a824 */ /* 0x000fe400078e0a00 */
[----:B------:R-:W-:Y:S01]  /*0ec0*/  @!P4 IMAD.MOV R8, RZ, RZ, -R8 ;  /* 0x000000ffff08c224 */ /* 0x000fe200078e0a08 */
[----:B------:R-:W-:Y:S01]  /*0ed0*/  ISETP.GE.AND P4, PT, R12, RZ, PT ;  /* 0x000000ff0c00720c */ /* 0x000fe20003f86270 */
[----:B------:R-:W-:Y:S01]  /*0ee0*/  IMAD.MOV R12, RZ, RZ, -R5 ;  /* 0x000000ffff0c7224 */ /* 0x000fe200078e0a05 */
[C---:B------:R-:W-:Y:S01]  /*0ef0*/  ISETP.GT.U32.AND P2, PT, R0.reuse, R6, PT ;  /* 0x000000060000720c */ /* 0x040fe20003f44070 */
[----:B------:R-:W-:Y:S02]  /*0f00*/  IMAD R5, R0, R4, R17 ;  /* 0x0000000400057224 */ /* 0x000fe400078e0211 */
[----:B------:R-:W-:-:S02]  /*0f10*/  @!P6 IMAD.MOV R7, RZ, RZ, -R7 ;  /* 0x000000ffff07e224 */ /* 0x000fc400078e0a07 */
[C---:B------:R-:W-:Y:S01]  /*0f20*/  IMAD R4, R0.reuse, R12, R19 ;  /* 0x0000000c00047224 */ /* 0x040fe200078e0213 */
[----:B------:R-:W-:Y:S01]  /*0f30*/  ISETP.GT.U32.AND P6, PT, R0, R5, PT ;  /* 0x000000050000720c */ /* 0x000fe20003fc4070 */
[----:B------:R-:W-:-:S04]  /*0f40*/  IMAD.HI.U32 R12, R14, R21, RZ ;  /* 0x000000150e0c7227 */ /* 0x000fc800078e00ff */
[----:B------:R-:W-:Y:S02]  /*0f50*/  IMAD.MOV R12, RZ, RZ, -R12 ;  /* 0x000000ffff0c7224 */ /* 0x000fe400078e0a0c */
[--C-:B------:R-:W-:Y:S01]  /*0f60*/  @!P2 IMAD.IADD R6, R6, 0x1, -R0.reuse ;  /* 0x000000010606a824 */ /* 0x100fe200078e0a00 */
[C---:B------:R-:W-:Y:S01]  /*0f70*/  ISETP.GT.U32.AND P2, PT, R0.reuse, R4, PT ;  /* 0x000000040000720c */ /* 0x040fe20003f44070 */
[----:B------:R-:W-:Y:S02]  /*0f80*/  IMAD R12, R0, R12, R21 ;  /* 0x0000000c000c7224 */ /* 0x000fe400078e0215 */
[----:B------:R-:W-:Y:S02]  /*0f90*/  VIADD R20, R52, 0xa ;  /* 0x0000000a34147836 */ /* 0x000fe40000000000 */
[----:B------:R-:W-:Y:S01]  /*0fa0*/  @!P6 IMAD.IADD R5, R5, 0x1, -R0 ;  /* 0x000000010505e824 */ /* 0x000fe200078e0a00 */
[----:B------:R-:W-:Y:S01]  /*0fb0*/  ISETP.GT.U32.AND P6, PT, R0, R12, PT ;  /* 0x0000000c0000720c */ /* 0x000fe20003fc4070 */
[C---:B------:R-:W-:Y:S01]  /*0fc0*/  VIADD R24, R52.reuse, 0xc ;  /* 0x0000000c34187836 */ /* 0x040fe20000000000 */
[----:B------:R-:W-:Y:S01]  /*0fd0*/  IABS R79, R20 ;  /* 0x00000014004f7213 */ /* 0x000fe20000000000 */
[----:B------:R-:W-:-:S02]  /*0fe0*/  VIADD R25, R52, 0xd ;  /* 0x0000000d34197836 */ /* 0x000fc40000000000 */
[----:B------:R-:W-:Y:S01]  /*0ff0*/  @!P1 IMAD.MOV R6, RZ, RZ, -R6 ;  /* 0x000000ffff069224 */ /* 0x000fe200078e0a06 */
[----:B------:R-:W-:Y:S01]  /*1000*/  IABS R77, R24 ;  /* 0x00000018004d7213 */ /* 0x000fe20000000000 */
[--C-:B------:R-:W-:Y:S01]  /*1010*/  @!P2 IMAD.IADD R4, R4, 0x1, -R0.reuse ;  /* 0x000000010404a824 */ /* 0x100fe200078e0a00 */
[----:B------:R-:W-:Y:S01]  /*1020*/  IABS R21, R25 ;  /* 0x0000001900157213 */ /* 0x000fe20000000000 */
[----:B------:R-:W-:Y:S01]  /*1030*/  IMAD.HI.U32 R17, R14, R79, RZ ;  /* 0x0000004f0e117227 */ /* 0x000fe200078e00ff */
[C---:B------:R-:W-:Y:S02]  /*1040*/  ISETP.GT.U32.AND P2, PT, R0.reuse, R5, PT ;  /* 0x000000050000720c */ /* 0x040fe40003f44070 */
[----:B------:R-:W-:Y:S01]  /*1050*/  ISETP.GT.U32.AND P1, PT, R0, R4, PT ;  /* 0x000000040000720c */ /* 0x000fe20003f24070 */
[----:B------:R-:W-:Y:S02]  /*1060*/  @!P6 IMAD.IADD R12, R12, 0x1, -R0 ;  /* 0x000000010c0ce824 */ /* 0x000fe400078e0a00 */
[----:B------:R-:W-:-:S02]  /*1070*/  IMAD.MOV R17, RZ, RZ, -R17 ;  /* 0x000000ffff117224 */ /* 0x000fc400078e0a11 */
[----:B------:R-:W-:Y:S01]  /*1080*/  IMAD.HI.U32 R19, R14, R77, RZ ;  /* 0x0000004d0e137227 */ /* 0x000fe200078e00ff */
[----:B------:R-:W-:-:S03]  /*1090*/  ISETP.GT.U32.AND P6, PT, R0, R12, PT ;  /* 0x0000000c0000720c */ /* 0x000fc60003fc4070 */
[----:B------:R-:W-:Y:S02]  /*10a0*/  IMAD R79, R0, R17, R79 ;  /* 0x00000011004f7224 */ /* 0x000fe400078e024f */
[----:B------:R-:W-:Y:S02]  /*10b0*/  IMAD.MOV R19, RZ, RZ, -R19 ;  /* 0x000000ffff137224 */ /* 0x000fe400078e0a13 */
[----:B------:R-:W-:-:S04]  /*10c0*/  IMAD.HI.U32 R17, R14, R21, RZ ;  /* 0x000000150e117227 */ /* 0x000fc800078e00ff */
[----:B------:R-:W-:Y:S02]  /*10d0*/  IMAD R77, R0, R19, R77 ;  /* 0x00000013004d7224 */ /* 0x000fe400078e024d */
[----:B------:R-:W-:Y:S02]  /*10e0*/  IMAD.MOV R76, RZ, RZ, -R17 ;  /* 0x000000ffff4c7224 */ /* 0x000fe400078e0a11 */
[----:B------:R-:W-:Y:S02]  /*10f0*/  VIADD R22, R52, 0xb ;  /* 0x0000000b34167836 */ /* 0x000fe40000000000 */
[----:B------:R-:W-:Y:S02]  /*1100*/  IMAD R76, R0, R76, R21 ;  /* 0x0000004c004c7224 */ /* 0x000fe400078e0215 */
[--C-:B------:R-:W-:Y:S01]  /*1110*/  @!P1 IMAD.IADD R4, R4, 0x1, -R0.reuse ;  /* 0x0000000104049824 */ /* 0x100fe200078e0a00 */
[----:B------:R-:W-:Y:S01]  /*1120*/  ISETP.GT.U32.AND P1, PT, R0, R77, PT ;  /* 0x0000004d0000720c */ /* 0x000fe20003f24070 */
[----:B------:R-:W-:Y:S01]  /*1130*/  @!P6 IMAD.IADD R12, R12, 0x1, -R0 ;  /* 0x000000010c0ce824 */ /* 0x000fe200078e0a00 */
[----:B------:R-:W-:Y:S01]  /*1140*/  IABS R23, R22 ;  /* 0x0000001600177213 */ /* 0x000fe20000000000 */
[----:B------:R-:W-:Y:S01]  /*1150*/  VIADD R26, R52, 0xe ;  /* 0x0000000e341a7836 */ /* 0x000fe20000000000 */
[----:B------:R-:W-:Y:S01]  /*1160*/  ISETP.GT.U32.AND P6, PT, R0, R76, PT ;  /* 0x0000004c0000720c */ /* 0x000fe20003fc4070 */
[----:B------:R-:W-:-:S02]  /*1170*/  VIADD R28, R52, 0x10 ;  /* 0x00000010341c7836 */ /* 0x000fc40000000000 */
[----:B------:R-:W-:Y:S01]  /*1180*/  IMAD.HI.U32 R18, R14, R23, RZ ;  /* 0x000000170e127227 */ /* 0x000fe200078e00ff */
[----:B------:R-:W-:Y:S02]  /*1190*/  IABS R75, R26 ;  /* 0x0000001a004b7213 */ /* 0x000fe40000000000 */
[----:B------:R-:W-:Y:S01]  /*11a0*/  IABS R73, R28 ;  /* 0x0000001c00497213 */ /* 0x000fe20000000000 */
[----:B------:R-:W-:Y:S02]  /*11b0*/  IMAD.MOV R18, RZ, RZ, -R18 ;  /* 0x000000ffff127224 */ /* 0x000fe400078e0a12 */
[----:B------:R-:W-:Y:S02]  /*11c0*/  @!P1 IMAD.IADD R77, R77, 0x1, -R0 ;  /* 0x000000014d4d9824 */ /* 0x000fe400078e0a00 */
[----:B------:R-:W-:Y:S02]  /*11d0*/  IMAD R78, R0, R18, R23 ;  /* 0x00000012004e7224 */ /* 0x000fe400078e0217 */
[----:B------:R-:W-:-:S04]  /*11e0*/  IMAD.HI.U32 R18, R14, R75, RZ ;  /* 0x0000004b0e127227 */ /* 0x000fc800078e00ff */
[----:B------:R-:W-:Y:S01]  /*11f0*/  @!P6 IMAD.IADD R76, R76, 0x1, -R0 ;  /* 0x000000014c4ce824 */ /* 0x000fe200078e0a00 */
[----:B------:R-:W-:Y:S01]  /*1200*/  ISETP.GT.U32.AND P6, PT, R0, R77, PT ;  /* 0x0000004d0000720c */ /* 0x000fe20003fc4070 */
[----:B------:R-:W-:-:S04]  /*1210*/  IMAD.HI.U32 R17, R14, R73, RZ ;  /* 0x000000490e117227 */ /* 0x000fc800078e00ff */
[----:B------:R-:W-:Y:S02]  /*1220*/  IMAD.MOV R18, RZ, RZ, -R18 ;  /* 0x000000ffff127224 */ /* 0x000fe400078e0a12 */
[----:B------:R-:W-:Y:S02]  /*1230*/  IMAD.MOV R17, RZ, RZ, -R17 ;  /* 0x000000ffff117224 */ /* 0x000fe400078e0a11 */
[C---:B------:R-:W-:Y:S02]  /*1240*/  IMAD R75, R0.reuse, R18, R75 ;  /* 0x00000012004b7224 */ /* 0x040fe400078e024b */
[C---:B------:R-:W-:Y:S02]  /*1250*/  IMAD R73, R0.reuse, R17, R73 ;  /* 0x0000001100497224 */ /* 0x040fe400078e0249 */
[----:B------:R-:W-:Y:S01]  /*1260*/  @!P4 IMAD.MOV R12, RZ, RZ, -R12 ;  /* 0x000000ffff0cc224 */ /* 0x000fe200078e0a0c */
[C---:B------:R-:W-:Y:S01]  /*1270*/  ISETP.GT.U32.AND P4, PT, R0.reuse, R75, PT ;  /* 0x0000004b0000720c */ /* 0x040fe20003f84070 */
[--C-:B------:R-:W-:Y:S01]  /*1280*/  @!P2 IMAD.IADD R5, R5, 0x1, -R0.reuse ;  /* 0x000000010505a824 */ /* 0x100fe200078e0a00 */
[C---:B------:R-:W-:Y:S01]  /*1290*/  ISETP.GT.U32.AND P2, PT, R0.reuse, R79, PT ;  /* 0x0000004f0000720c */ /* 0x040fe20003f44070 */
[----:B------:R-:W-:Y:S01]  /*12a0*/  @!P6 IMAD.IADD R77, R77, 0x1, -R0 ;  /* 0x000000014d4de824 */ /* 0x000fe200078e0a00 */
[C---:B------:R-:W-:Y:S01]  /*12b0*/  ISETP.GT.U32.AND P6, PT, R0.reuse, R73, PT ;  /* 0x000000490000720c */ /* 0x040fe20003fc4070 */
[----:B------:R-:W-:Y:S01]  /*12c0*/  @!P5 IMAD.MOV R5, RZ, RZ, -R5 ;  /* 0x000000ffff05d224 */ /* 0x000fe200078e0a05 */
[----:B------:R-:W-:Y:S01]  /*12d0*/  ISETP.GT.U32.AND P5, PT, R0, R78, PT ;  /* 0x0000004e0000720c */ /* 0x000fe20003fa4070 */
[----:B------:R-:W-:-:S02]  /*12e0*/  VIADD R27, R52, 0xf ;  /* 0x0000000f341b7836 */ /* 0x000fc40000000000 */
[----:B------:R-:W-:Y:S02]  /*12f0*/  VIADD R21, R52, 0x12 ;  /* 0x0000001234157836 */ /* 0x000fe40000000000 */
[----:B------:R-:W-:Y:S01]  /*1300*/  @!P0 IMAD.MOV R4, RZ, RZ, -R4 ;  /* 0x000000ffff048224 */ /* 0x000fe200078e0a04 */
[----:B------:R-:W-:Y:S01]  /*1310*/  IABS R23, R27 ;  /* 0x0000001b00177213 */ /* 0x000fe20000000000 */
[--C-:B------:R-:W-:Y:S01]  /*1320*/  @!P4 IMAD.IADD R75, R75, 0x1, -R0.reuse ;  /* 0x000000014b4bc824 */ /* 0x100fe200078e0a00 */
[----:B------:R-:W-:Y:S01]  /*1330*/  IABS R71, R21 ;  /* 0x0000001500477213 */ /* 0x000fe20000000000 */
[--C-:B------:R-:W-:Y:S01]  /*1340*/  @!P2 IMAD.IADD R79, R79, 0x1, -R0.reuse ;  /* 0x000000014f4fa824 */ /* 0x100fe200078e0a00 */
[C---:B------:R-:W-:Y:S01]  /*1350*/  ISETP.GT.U32.AND P0, PT, R0.reuse, R76, PT ;  /* 0x0000004c0000720c */ /* 0x040fe20003f04070 */
[----:B------:R-:W-:Y:S01]  /*1360*/  @!P6 IMAD.IADD R73, R73, 0x1, -R0 ;  /* 0x000000014949e824 */ /* 0x000fe200078e0a00 */
[----:B------:R-:W-:Y:S01]  /*1370*/  ISETP.GT.U32.AND P6, PT, R0, R75, PT ;  /* 0x0000004b0000720c */ /* 0x000fe20003fc4070 */
[----:B------:R-:W-:Y:S01]  /*1380*/  IMAD.HI.U32 R19, R14, R23, RZ ;  /* 0x000000170e137227 */ /* 0x000fe200078e00ff */
[----:B------:R-:W-:-:S02]  /*1390*/  ISETP.GE.AND P2, PT, R20, RZ, PT ;  /* 0x000000ff1400720c */ /* 0x000fc40003f46270 */
[----:B------:R-:W-:Y:S01]  /*13a0*/  ISETP.GE.AND P4, PT, R25, RZ, PT ;  /* 0x000000ff1900720c */ /* 0x000fe20003f86270 */
[----:B------:R-:W-:-:S04]  /*13b0*/  IMAD.HI.U32 R18, R14, R71, RZ ;  /* 0x000000470e127227 */ /* 0x000fc800078e00ff */
[----:B------:R-:W-:Y:S01]  /*13c0*/  @!P5 IMAD.IADD R78, R78, 0x1, -R0 ;  /* 0x000000014e4ed824 */ /* 0x000fe200078e0a00 */
[----:B------:R-:W-:Y:S01]  /*13d0*/  ISETP.GT.U32.AND P5, PT, R0, R79, PT ;  /* 0x0000004f0000720c */ /* 0x000fe20003fa4070 */
[----:B------:R-:W-:Y:S02]  /*13e0*/  IMAD.MOV R19, RZ, RZ, -R19 ;  /* 0x000000ffff137224 */ /* 0x000fe400078e0a13 */
[----:B------:R-:W-:Y:S01]  /*13f0*/  VIADD R20, R52, 0x11 ;  /* 0x0000001134147836 */ /* 0x000fe20000000000 */
[C---:B------:R-:W-:Y:S01]  /*1400*/  ISETP.GT.U32.AND P1, PT, R0.reuse, R78, PT ;  /* 0x0000004e0000720c */ /* 0x040fe20003f24070 */
[----:B------:R-:W-:Y:S02]  /*1410*/  IMAD.MOV R18, RZ, RZ, -R18 ;  /* 0x000000ffff127224 */ /* 0x000fe400078e0a12 */
[C---:B------:R-:W-:Y:S01]  /*1420*/  IMAD R74, R0.reuse, R19, R23 ;  /* 0x00000013004a7224 */ /* 0x040fe200078e0217 */
[----:B------:R-:W-:Y:S01]  /*1430*/  IABS R19, R20 ;  /* 0x0000001400137213 */ /* 0x000fe20000000000 */
[----:B------:R-:W-:-:S02]  /*1440*/  IMAD R71, R0, R18, R71 ;  /* 0x0000001200477224 */ /* 0x000fc400078e0247 */
[--C-:B------:R-:W-:Y:S01]  /*1450*/  @!P0 IMAD.IADD R76, R76, 0x1, -R0.reuse ;  /* 0x000000014c4c8824 */ /* 0x100fe200078e0a00 */
[----:B------:R-:W-:Y:S01]  /*1460*/  ISETP.GE.AND P0, PT, R24, RZ, PT ;  /* 0x000000ff1800720c */ /* 0x000fe20003f06270 */
[----:B------:R-:W-:Y:S01]  /*1470*/  @!P6 IMAD.IADD R75, R75, 0x1, -R0 ;  /* 0x000000014b4be824 */ /* 0x000fe200078e0a00 */
[----:B------:R-:W-:Y:S01]  /*1480*/  ISETP.GT.U32.AND P6, PT, R0, R71, PT ;  /* 0x000000470000720c */ /* 0x000fe20003fc4070 */
[----:B------:R-:W-:-:S04]  /*1490*/  IMAD.HI.U32 R17, R14, R19, RZ ;  /* 0x000000130e117227 */ /* 0x000fc800078e00ff */
[--C-:B------:R-:W-:Y:S01]  /*14a0*/  @!P5 IMAD.IADD R79, R79, 0x1, -R0.reuse ;  /* 0x000000014f4fd824 */ /* 0x100fe200078e0a00 */
[----:B------:R-:W-:Y:S01]  /*14b0*/  ISETP.GT.U32.AND P5, PT, R0, R74, PT ;  /* 0x0000004a0000720c */ /* 0x000fe20003fa4070 */
[----:B------:R-:W-:Y:S02]  /*14c0*/  IMAD.MOV R17, RZ, RZ, -R17 ;  /* 0x000000ffff117224 */ /* 0x000fe400078e0a11 */
[----:B------:R-:W-:Y:S02]  /*14d0*/  VIADD R18, R52, 0x13 ;  /* 0x0000001334127836 */ /* 0x000fe40000000000 */
[----:B------:R-:W-:Y:S01]  /*14e0*/  @!P1 IMAD.IADD R78, R78, 0x1, -R0 ;  /* 0x000000014e4e9824 */ /* 0x000fe200078e0a00 */
[----:B------:R-:W-:Y:S01]  /*14f0*/  ISETP.GE.AND P1, PT, R22, RZ, PT ;  /* 0x000000ff1600720c */ /* 0x000fe20003f26270 */
[----:B------:R-:W-:Y:S01]  /*1500*/  IMAD R72, R0, R17, R19 ;  /* 0x0000001100487224 */ /* 0x000fe200078e0213 */
[----:B------:R-:W-:Y:S01]  /*1510*/  IABS R19, R18 ;  /* 0x0000001200137213 */ /* 0x000fe20000000000 */
[----:B------:R-:W-:-:S02]  /*1520*/  VIADD R22, R52, 0x14 ;  /* 0x0000001434167836 */ /* 0x000fc40000000000 */
[----:B------:R-:W-:Y:S01]  /*1530*/  @!P0 IMAD.MOV R77, RZ, RZ, -R77 ;  /* 0x000000ffff4d8224 */ /* 0x000fe200078e0a4d */
[----:B------:R-:W-:Y:S01]  /*1540*/  ISETP.GT.U32.AND P0, PT, R0, R72, PT ;  /* 0x000000480000720c */ /* 0x000fe20003f04070 */
[----:B------:R-:W-:Y:S01]  /*1550*/  @!P6 IMAD.IADD R71, R71, 0x1, -R0 ;  /* 0x000000014747e824 */ /* 0x000fe200078e0a00 */
[----:B------:R-:W-:Y:S01]  /*1560*/  IABS R69, R22 ;  /* 0x0000001600457213 */ /* 0x000fe20000000000 */
[----:B------:R-:W-:-:S03]  /*1570*/  IMAD.HI.U32 R17, R14, R19, RZ ;  /* 0x000000130e117227 */ /* 0x000fc600078e00ff */
[----:B------:R-:W-:Y:S01]  /*1580*/  ISETP.GT.U32.AND P6, PT, R0, R71, PT ;  /* 0x000000470000720c */ /* 0x000fe20003fc4070 */
[----:B------:R-:W-:Y:S01]  /*1590*/  @!P5 IMAD.IADD R74, R74, 0x1, -R0 ;  /* 0x000000014a4ad824 */ /* 0x000fe200078e0a00 */
[----:B------:R-:W-:Y:S01]  /*15a0*/  ISETP.GE.AND P5, PT, R26, RZ, PT ;  /* 0x000000ff1a00720c */ /* 0x000fe20003fa6270 */
[----:B------:R-:W-:Y:S02]  /*15b0*/  IMAD.MOV R70, RZ, RZ, -R17 ;  /* 0x000000ffff467224 */ /* 0x000fe400078e0a11 */
[----:B------:R-:W-:-:S04]  /*15c0*/  IMAD.HI.U32 R17, R14, R69, RZ ;  /* 0x000000450e117227 */ /* 0x000fc800078e00ff */
[----:B------:R-:W-:Y:S01]  /*15d0*/  @!P1 IMAD.MOV R78, RZ, RZ, -R78 ;  /* 0x000000ffff4e9224 */ /* 0x000fe200078e0a4e */
[----:B------:R-:W-:Y:S01]  /*15e0*/  ISETP.GT.U32.AND P1, PT, R0, R73, PT ;  /* 0x000000490000720c */ /* 0x000fe20003f24070 */
[----:B------:R-:W-:Y:S02]  /*15f0*/  IMAD.MOV R17, RZ, RZ, -R17 ;  /* 0x000000ffff117224 */ /* 0x000fe400078e0a11 */
[--C-:B------:R-:W-:Y:S01]  /*1600*/  @!P0 IMAD.IADD R72, R72, 0x1, -R0.reuse ;  /* 0x0000000148488824 */ /* 0x100fe200078e0a00 */
[----:B------:R-:W-:Y:S01]  /*1610*/  ISETP.GE.AND P0, PT, R21, RZ, PT ;  /* 0x000000ff1500720c */ /* 0x000fe20003f06270 */
[C---:B------:R-:W-:Y:S02]  /*1620*/  IMAD R69, R0.reuse, R17, R69 ;  /* 0x0000001100457224 */ /* 0x040fe400078e0245 */
[----:B------:R-:W-:Y:S01]  /*1630*/  @!P5 IMAD.MOV R75, RZ, RZ, -R75 ;  /* 0x000000ffff4bd224 */ /* 0x000fe200078e0a4b */
[C---:B------:R-:W-:Y:S01]  /*1640*/  ISETP.GT.U32.AND P5, PT, R0.reuse, R72, PT ;  /* 0x000000480000720c */ /* 0x040fe20003fa4070 */
[--C-:B------:R-:W-:Y:S01]  /*1650*/  @!P6 IMAD.IADD R71, R71, 0x1, -R0.reuse ;  /* 0x000000014747e824 */ /* 0x100fe200078e0a00 */
[C---:B------:R-:W-:Y:S01]  /*1660*/  ISETP.GT.U32.AND P6, PT, R0.reuse, R69, PT ;  /* 0x000000450000720c */ /* 0x040fe20003fc4070 */
[----:B------:R-:W-:Y:S01]  /*1670*/  @!P2 IMAD.MOV R79, RZ, RZ, -R79 ;  /* 0x000000ffff4fa224 */ /* 0x000fe200078e0a4f */
[----:B------:R-:W-:Y:S01]  /*1680*/  ISETP.GT.U32.AND P2, PT, R0, R74, PT ;  /* 0x0000004a0000720c */ /* 0x000fe20003f44070 */
[----:B------:R-:W-:Y:S01]  /*1690*/  @!P1 IMAD.IADD R73, R73, 0x1, -R0 ;  /* 0x0000000149499824 */ /* 0x000fe200078e0a00 */
[----:B------:R-:W-:Y:S01]  /*16a0*/  ISETP.GE.AND P1, PT, R20, RZ, PT ;  /* 0x000000ff1400720c */ /* 0x000fe20003f26270 */
[----:B------:R-:W-:Y:S01]  /*16b0*/  @!P4 IMAD.MOV R76, RZ, RZ, -R76 ;  /* 0x000000ffff4cc224 */ /* 0x000fe200078e0a4c */
[----:B------:R-:W-:Y:S01]  /*16c0*/  ISETP.GE.AND P4, PT, R27, RZ, PT ;  /* 0x000000ff1b00720c */ /* 0x000fe20003f86270 */
[----:B------:R-:W-:-:S02]  /*16d0*/  VIADD R17, R52, 0x15 ;  /* 0x0000001534117836 */ /* 0x000fc40000000000 */
[----:B------:R-:W-:Y:S02]  /*16e0*/  IMAD R70, R0, R70, R19 ;  /* 0x0000004600467224 */ /* 0x000fe400078e0213 */
[--C-:B------:R-:W-:Y:S01]  /*16f0*/  @!P5 IMAD.IADD R72, R72, 0x1, -R0.reuse ;  /* 0x000000014848d824 */ /* 0x100fe200078e0a00 */
[----:B------:R-:W-:Y:S01]  /*1700*/  IABS R19, R17 ;  /* 0x0000001100137213 */ /* 0x000fe20000000000 */
[--C-:B------:R-:W-:Y:S01]  /*1710*/  @!P6 IMAD.IADD R69, R69, 0x1, -R0.reuse ;  /* 0x000000014545e824 */ /* 0x100fe200078e0a00 */
[----:B------:R-:W-:Y:S01]  /*1720*/  ISETP.GE.AND P5, PT, R22, RZ, PT ;  /* 0x000000ff1600720c */ /* 0x000fe20003fa6270 */
[----:B------:R-:W-:Y:S01]  /*1730*/  @!P2 IMAD.IADD R74, R74, 0x1, -R0 ;  /* 0x000000014a4aa824 */ /* 0x000fe200078e0a00 */
[----:B------:R-:W-:Y:S01]  /*1740*/  ISETP.GE.AND P2, PT, R28, RZ, PT ;  /* 0x000000ff1c00720c */ /* 0x000fe20003f46270 */
[----:B------:R-:W-:Y:S01]  /*1750*/  @!P1 IMAD.MOV R72, RZ, RZ, -R72 ;  /* 0x000000ffff489224 */ /* 0x000fe200078e0a48 */
[----:B------:R-:W-:Y:S01]  /*1760*/  ISETP.GE.AND P1, PT, R17, RZ, PT ;  /* 0x000000ff1100720c */ /* 0x000fe20003f26270 */
[----:B------:R-:W-:Y:S01]  /*1770*/  IMAD.HI.U32 R17, R14, R19, RZ ;  /* 0x000000130e117227 */ /* 0x000fe200078e00ff */
[----:B------:R-:W-:-:S03]  /*1780*/  ISETP.GT.U32.AND P6, PT, R0, R69, PT ;  /* 0x000000450000720c */ /* 0x000fc60003fc4070 */
[----:B------:R-:W-:Y:S01]  /*1790*/  @!P4 IMAD.MOV R74, RZ, RZ, -R74 ;  /* 0x000000ffff4ac224 */ /* 0x000fe200078e0a4a */
[----:B------:R-:W-:Y:S01]  /*17a0*/  ISETP.GT.U32.AND P4, PT, R0, R70, PT ;  /* 0x000000460000720c */ /* 0x000fe20003f84070 */
[----:B------:R-:W-:Y:S02]  /*17b0*/  IMAD.MOV R17, RZ, RZ, -R17 ;  /* 0x000000ffff117224 */ /* 0x000fe400078e0a11 */
[----:B------:R-:W-:Y:S02]  /*17c0*/  VIADD R20, R52, 0x16 ;  /* 0x0000001634147836 */ /* 0x000fe40000000000 */
[----:B------:R-:W-:Y:S02]  /*17d0*/  IMAD R68, R0, R17, R19 ;  /* 0x0000001100447224 */ /* 0x000fe400078e0213 */
[----:B------:R-:W-:Y:S01]  /*17e0*/  VIADD R21, R52, 0x17 ;  /* 0x0000001734157836 */ /* 0x000fe20000000000 */
[----:B------:R-:W-:Y:S01]  /*17f0*/  IABS R67, R20 ;  /* 0x0000001400437213 */ /* 0x000fe20000000000 */
[----:B------:R-:W-:Y:S01]  /*1800*/  @!P0 IMAD.MOV R71, RZ, RZ, -R71 ;  /* 0x000000ffff478224 */ /* 0x000fe200078e0a47 */
[----:B------:R-:W-:Y:S01]  /*1810*/  ISETP.GE.AND P0, PT, R20, RZ, PT ;  /* 0x000000ff1400720c */ /* 0x000fe20003f06270 */
[--C-:B------:R-:W-:Y:S01]  /*1820*/  @!P6 IMAD.IADD R69, R69, 0x1, -R0.reuse ;  /* 0x000000014545e824 */ /* 0x100fe200078e0a00 */
[----:B------:R-:W-:Y:S01]  /*1830*/  ISETP.GT.U32.AND P6, PT, R0, R68, PT ;  /* 0x000000440000720c */ /* 0x000fe20003fc4070 */
[----:B------:R-:W-:Y:S01]  /*1840*/  @!P4 IMAD.IADD R70, R70, 0x1, -R0 ;  /* 0x000000014646c824 */ /* 0x000fe200078e0a00 */
[----:B------:R-:W-:Y:S01]  /*1850*/  IABS R20, R21 ;  /* 0x0000001500147213 */ /* 0x000fe20000000000 */
[----:B------:R-:W-:-:S02]  /*1860*/  VIADD R25, R52, 0x18 ;  /* 0x0000001834197836 */ /* 0x000fc40000000000 */
[----:B------:R-:W-:Y:S01]  /*1870*/  @!P2 IMAD.MOV R73, RZ, RZ, -R73 ;  /* 0x000000ffff49a224 */ /* 0x000fe200078e0a49 */
[----:B------:R-:W-:Y:S01]  /*1880*/  ISETP.GT.U32.AND P4, PT, R0, R70, PT ;  /* 0x000000460000720c */ /* 0x000fe20003f84070 */
[----:B------:R-:W-:Y:S01]  /*1890*/  IMAD.MOV.U32 R19, RZ, RZ, R20 ;  /* 0x000000ffff137224 */ /* 0x000fe200078e0014 */
[----:B------:R-:W-:Y:S01]  /*18a0*/  ISETP.GE.AND P2, PT, R18, RZ, PT ;  /* 0x000000ff1200720c */ /* 0x000fe20003f46270 */
[----:B------:R-:W-:Y:S01]  /*18b0*/  IMAD.HI.U32 R18, R14, R67, RZ ;  /* 0x000000430e127227 */ /* 0x000fe200078e00ff */
[----:B------:R-:W-:-:S03]  /*18c0*/  IABS R65, R25 ;  /* 0x0000001900417213 */ /* 0x000fc60000000000 */
[----:B------:R-:W-:-:S04]  /*18d0*/  IMAD.HI.U32 R17, R14, R19, RZ ;  /* 0x000000130e117227 */ /* 0x000fc800078e00ff */
[----:B------:R-:W-:Y:S02]  /*18e0*/  @!P6 IMAD.IADD R68, R68, 0x1, -R0 ;  /* 0x000000014444e824 */ /* 0x000fe400078e0a00 */
[----:B------:R-:W-:Y:S02]  /*18f0*/  IMAD.MOV R17, RZ, RZ, -R17 ;  /* 0x000000ffff117224 */ /* 0x000fe400078e0a11 */
[----:B------:R-:W-:Y:S01]  /*1900*/  IMAD.MOV R18, RZ, RZ, -R18 ;  /* 0x000000ffff127224 */ /* 0x000fe200078e0a12 */
[C---:B------:R-:W-:Y:S01]  /*1910*/  ISETP.GT.U32.AND P6, PT, R0.reuse, R68, PT ;  /* 0x000000440000720c */ /* 0x040fe20003fc4070 */
[----:B------:R-:W-:Y:S02]  /*1920*/  IMAD R66, R0, R17, R19 ;  /* 0x0000001100427224 */ /* 0x000fe400078e0213 */
[----:B------:R-:W-:-:S04]  /*1930*/  IMAD.HI.U32 R17, R14, R65, RZ ;  /* 0x000000410e117227 */ /* 0x000fc800078e00ff */
[----:B------:R-:W-:Y:S01]  /*1940*/  @!P4 IMAD.IADD R70, R70, 0x1, -R0 ;  /* 0x000000014646c824 */ /* 0x000fe200078e0a00 */
[----:B------:R-:W-:Y:S01]  /*1950*/  ISETP.GE.AND P4, PT, R21, RZ, PT ;  /* 0x000000ff1500720c */ /* 0x000fe20003f86270 */
[C---:B------:R-:W-:Y:S02]  /*1960*/  IMAD R67, R0.reuse, R18, R67 ;  /* 0x0000001200437224 */ /* 0x040fe400078e0243 */
[----:B------:R-:W-:Y:S02]  /*1970*/  IMAD.MOV R20, RZ, RZ, -R17 ;  /* 0x000000ffff147224 */ /* 0x000fe400078e0a11 */
[----:B------:R-:W-:Y:S01]  /*1980*/  @!P2 IMAD.MOV R70, RZ, RZ, -R70 ;  /* 0x000000ffff46a224 */ /* 0x000fe200078e0a46 */
[C---:B------:R-:W-:Y:S01]  /*1990*/  ISETP.GT.U32.AND P2, PT, R0.reuse, R67, PT ;  /* 0x000000430000720c */ /* 0x040fe20003f44070 */
[C---:B------:R-:W-:Y:S02]  /*19a0*/  IMAD R65, R0.reuse, R20, R65 ;  /* 0x0000001400417224 */ /* 0x040fe400078e0241 */
[----:B------:R-:W-:Y:S01]  /*19b0*/  @!P5 IMAD.MOV R69, RZ, RZ, -R69 ;  /* 0x000000ffff45d224 */ /* 0x000fe200078e0a45 */
[----:B------:R-:W-:Y:S01]  /*19c0*/  ISETP.GT.U32.AND P5, PT, R0, R66, PT ;  /* 0x000000420000720c */ /* 0x000fe20003fa4070 */
[----:B------:R-:W-:Y:S01]  /*19d0*/  @!P6 IMAD.IADD R68, R68, 0x1, -R0 ;  /* 0x000000014444e824 */ /* 0x000fe200078e0a00 */
[----:B------:R-:W-:Y:S01]  /*19e0*/  ISETP.GT.U32.AND P6, PT, R0, R65, PT ;  /* 0x000000410000720c */ /* 0x000fe20003fc4070 */
[----:B------:R-:W-:-:S02]  /*19f0*/  VIADD R26, R52, 0x19 ;  /* 0x00000019341a7836 */ /* 0x000fc40000000000 */
[C---:B------:R-:W-:Y:S02]  /*1a00*/  VIADD R27, R52.reuse, 0x1a ;  /* 0x0000001a341b7836 */ /* 0x040fe40000000000 */
[C---:B------:R-:W-:Y:S01]  /*1a10*/  VIADD R28, R52.reuse, 0x1b ;  /* 0x0000001b341c7836 */ /* 0x040fe20000000000 */
[----:B------:R-:W-:Y:S01]  /*1a20*/  IABS R63, R26 ;  /* 0x0000001a003f7213 */ /* 0x000fe20000000000 */
[--C-:B------:R-:W-:Y:S01]  /*1a30*/  @!P2 IMAD.IADD R67, R67, 0x1, -R0.reuse ;  /* 0x000000014343a824 */ /* 0x100fe200078e0a00 */
[----:B------:R-:W-:Y:S01]  /*1a40*/  IABS R21, R27 ;  /* 0x0000001b00157213 */ /* 0x000fe20000000000 */
[----:B------:R-:W-:Y:S01]  /*1a50*/  VIADD R29, R52, 0x1c ;  /* 0x0000001c341d7836 */ /* 0x000fe20000000000 */
[----:B------:R-:W-:Y:S01]  /*1a60*/  IABS R61, R28 ;  /* 0x0000001c003d7213 */ /* 0x000fe20000000000 */
[--C-:B------:R-:W-:Y:S01]  /*1a70*/  @!P5 IMAD.IADD R66, R66, 0x1, -R0.reuse ;  /* 0x000000014242d824 */ /* 0x100fe200078e0a00 */
[----:B------:R-:W-:Y:S01]  /*1a80*/  ISETP.GT.U32.AND P2, PT, R0, R67, PT ;  /* 0x000000430000720c */ /* 0x000fe20003f44070 */
[----:B------:R-:W-:-:S02]  /*1a90*/  @!P6 IMAD.IADD R65, R65, 0x1, -R0 ;  /* 0x000000014141e824 */ /* 0x000fc400078e0a00 */
[----:B------:R-:W-:Y:S01]  /*1aa0*/  IMAD.HI.U32 R18, R14, R63, RZ ;  /* 0x0000003f0e127227 */ /* 0x000fe200078e00ff */
[C---:B------:R-:W-:Y:S02]  /*1ab0*/  ISETP.GT.U32.AND P5, PT, R0.reuse, R66, PT ;  /* 0x000000420000720c */ /* 0x040fe40003fa4070 */
[----:B------:R-:W-:Y:S01]  /*1ac0*/  ISETP.GT.U32.AND P6, PT, R0, R65, PT ;  /* 0x000000410000720c */ /* 0x000fe20003fc4070 */
[----:B------:R-:W-:-:S04]  /*1ad0*/  IMAD.HI.U32 R19, R14, R21, RZ ;  /* 0x000000150e137227 */ /* 0x000fc800078e00ff */
[----:B------:R-:W-:Y:S02]  /*1ae0*/  IMAD.MOV R18, RZ, RZ, -R18 ;  /* 0x000000ffff127224 */ /* 0x000fe400078e0a12 */
[----:B------:R-:W-:-:S04]  /*1af0*/  IMAD.HI.U32 R17, R14, R61, RZ ;  /* 0x0000003d0e117227 */ /* 0x000fc800078e00ff */
[C---:B------:R-:W-:Y:S02]  /*1b00*/  IMAD R63, R0.reuse, R18, R63 ;  /* 0x00000012003f7224 */ /* 0x040fe400078e023f */
[----:B------:R-:W-:Y:S02]  /*1b10*/  IMAD.MOV R19, RZ, RZ, -R19 ;  /* 0x000000ffff137224 */ /* 0x000fe400078e0a13 */
[----:B------:R-:W-:Y:S02]  /*1b20*/  IMAD.MOV R17, RZ, RZ, -R17 ;  /* 0x000000ffff117224 */ /* 0x000fe400078e0a11 */
[C---:B------:R-:W-:Y:S01]  /*1b30*/  IMAD R62, R0.reuse, R19, R21 ;  /* 0x00000013003e7224 */ /* 0x040fe200078e0215 */
[----:B------:R-:W-:Y:S01]  /*1b40*/  IABS R19, R52 ;  /* 0x0000003400137213 */ /* 0x000fe20000000000 */
[--C-:B------:R-:W-:Y:S01]  /*1b50*/  @!P2 IMAD.IADD R67, R67, 0x1, -R0.reuse ;  /* 0x000000014343a824 */ /* 0x100fe200078e0a00 */
[C---:B------:R-:W-:Y:S01]  /*1b60*/  ISETP.GT.U32.AND P2, PT, R0.reuse, R63, PT ;  /* 0x0000003f0000720c */ /* 0x040fe20003f44070 */
[----:B------:R-:W-:Y:S01]  /*1b70*/  IMAD R61, R0, R17, R61 ;  /* 0x00000011003d7224 */ /* 0x000fe200078e023d */
[----:B------:R-:W-:Y:S01]  /*1b80*/  IABS R21, R29 ;  /* 0x0000001d00157213 */ /* 0x000fe20000000000 */
[--C-:B------:R-:W-:Y:S01]  /*1b90*/  @!P5 IMAD.IADD R66, R66, 0x1, -R0.reuse ;  /* 0x000000014242d824 */ /* 0x100fe200078e0a00 */
[C---:B------:R-:W-:Y:S01]  /*1ba0*/  ISETP.GT.U32.AND P5, PT, R0.reuse, R62, PT ;  /* 0x0000003e0000720c */ /* 0x040fe20003fa4070 */
[----:B------:R-:W-:Y:S01]  /*1bb0*/  @!P6 IMAD.IADD R65, R65, 0x1, -R0 ;  /* 0x000000014141e824 */ /* 0x000fe200078e0a00 */
[----:B------:R-:W-:Y:S01]  /*1bc0*/  ISETP.GT.U32.AND P6, PT, R0, R61, PT ;  /* 0x0000003d0000720c */ /* 0x000fe20003fc4070 */
[----:B------:R-:W-:-:S02]  /*1bd0*/  VIADD R30, R52, 0x1d ;  /* 0x0000001d341e7836 */ /* 0x000fc40000000000 */
[----:B------:R-:W-:Y:S02]  /*1be0*/  VIADD R31, R52, 0x1e ;  /* 0x0000001e341f7836 */ /* 0x000fe40000000000 */
[----:B------:R-:W-:Y:S01]  /*1bf0*/  IMAD.HI.U32 R17, R14, R19, RZ ;  /* 0x000000130e117227 */ /* 0x000fe200078e00ff */
[----:B------:R-:W-:Y:S02]  /*1c00*/  IABS R59, R30 ;  /* 0x0000001e003b7213 */ /* 0x000fe40000000000 */
[----:B------:R-:W-:Y:S01]  /*1c10*/  IABS R23, R31 ;  /* 0x0000001f00177213 */ /* 0x000fe20000000000 */
[--C-:B------:R-:W-:Y:S02]  /*1c20*/  @!P2 IMAD.IADD R63, R63, 0x1, -R0.reuse ;  /* 0x000000013f3fa824 */ /* 0x100fe400078e0a00 */
[--C-:B------:R-:W-:Y:S02]  /*1c30*/  @!P5 IMAD.IADD R62, R62, 0x1, -R0.reuse ;  /* 0x000000013e3ed824 */ /* 0x100fe400078e0a00 */
[----:B------:R-:W-:Y:S01]  /*1c40*/  IMAD.MOV R20, RZ, RZ, -R17 ;  /* 0x000000ffff147224 */ /* 0x000fe200078e0a11 */
[C---:B------:R-:W-:Y:S01]  /*1c50*/  ISETP.GT.U32.AND P2, PT, R0.reuse, R63, PT ;  /* 0x0000003f0000720c */ /* 0x040fe20003f44070 */
[----:B------:R-:W-:Y:S01]  /*1c60*/  @!P6 IMAD.IADD R61, R61, 0x1, -R0 ;  /* 0x000000013d3de824 */ /* 0x000fe200078e0a00 */
[----:B------:R-:W-:Y:S01]  /*1c70*/  ISETP.GT.U32.AND P5, PT, R0, R62, PT ;  /* 0x0000003e0000720c */ /* 0x000fe20003fa4070 */
[----:B------:R-:W-:-:S03]  /*1c80*/  IMAD.HI.U32 R17, R14, R21, RZ ;  /* 0x000000150e117227 */ /* 0x000fc600078e00ff */
[----:B------:R-:W-:Y:S01]  /*1c90*/  ISETP.GT.U32.AND P6, PT, R0, R61, PT ;  /* 0x0000003d0000720c */ /* 0x000fe20003fc4070 */
[----:B------:R-:W-:-:S04]  /*1ca0*/  IMAD.HI.U32 R18, R14, R59, RZ ;  /* 0x0000003b0e127227 */ /* 0x000fc800078e00ff */
[----:B------:R-:W-:Y:S02]  /*1cb0*/  IMAD.MOV R17, RZ, RZ, -R17 ;  /* 0x000000ffff117224 */ /* 0x000fe400078e0a11 */
[----:B------:R-:W-:-:S04]  /*1cc0*/  IMAD.HI.U32 R14, R14, R23, RZ ;  /* 0x000000170e0e7227 */ /* 0x000fc800078e00ff */
[----:B------:R-:W-:Y:S02]  /*1cd0*/  IMAD.MOV R18, RZ, RZ, -R18 ;  /* 0x000000ffff127224 */ /* 0x000fe400078e0a12 */
[C---:B------:R-:W-:Y:S02]  /*1ce0*/  IMAD R60, R0.reuse, R17, R21 ;  /* 0x00000011003c7224 */ /* 0x040fe400078e0215 */
[----:B------:R-:W-:Y:S01]  /*1cf0*/  IMAD.MOV R14, RZ, RZ, -R14 ;  /* 0x000000ffff0e7224 */ /* 0x000fe200078e0a0e */
[----:B------:R-:W1:Y:S01]  /*1d00*/  LDS R21, [UR76] ;  /* 0x0000004cff157984 */ /* 0x000e620008000800 */
[C---:B------:R-:W-:Y:S02]  /*1d10*/  IMAD R59, R0.reuse, R18, R59 ;  /* 0x00000012003b7224 */ /* 0x040fe400078e023b */
[----:B------:R-:W-:Y:S01]  /*1d20*/  @!P2 IMAD.IADD R63, R63, 0x1, -R0 ;  /* 0x000000013f3fa824 */ /* 0x000fe200078e0a00 */
[C---:B------:R-:W-:Y:S01]  /*1d30*/  ISETP.GT.U32.AND P2, PT, R0.reuse, R60, PT ;  /* 0x0000003c0000720c */ /* 0x040fe20003f44070 */
[----:B------:R-:W-:-:S02]  /*1d40*/  IMAD R58, R0, R14, R23 ;  /* 0x0000000e003a7224 */ /* 0x000fc400078e0217 */
[--C-:B------:R-:W-:Y:S01]  /*1d50*/  @!P5 IMAD.IADD R62, R62, 0x1, -R0.reuse ;  /* 0x000000013e3ed824 */ /* 0x100fe200078e0a00 */
[C---:B------:R-:W-:Y:S01]  /*1d60*/  ISETP.GT.U32.AND P5, PT, R0.reuse, R59, PT ;  /* 0x0000003b0000720c */ /* 0x040fe20003fa4070 */
[----:B------:R-:W-:Y:S01]  /*1d70*/  @!P6 IMAD.IADD R61, R61, 0x1, -R0 ;  /* 0x000000013d3de824 */ /* 0x000fe200078e0a00 */
[----:B------:R-:W-:Y:S01]  /*1d80*/  ISETP.GT.U32.AND P6, PT, R0, R58, PT ;  /* 0x0000003a0000720c */ /* 0x000fe20003fc4070 */
[----:B------:R-:W-:Y:S02]  /*1d90*/  IMAD R51, R16, 0x200, R164 ;  /* 0x0000020010337824 */ /* 0x000fe400078e02a4 */
[----:B------:R-:W-:Y:S02]  /*1da0*/  IMAD R19, R0, R20, R19 ;  /* 0x0000001400137224 */ /* 0x000fe400078e0213 */
[C---:B------:R-:W-:Y:S01]  /*1db0*/  VIADD R54, R51.reuse, 0x100 ;  /* 0x0000010033367836 */ /* 0x040fe20000000000 */
[----:B------:R-:W-:Y:S01]  /*1dc0*/  IABS R18, R51 ;  /* 0x0000003300127213 */ /* 0x000fe20000000000 */
[--C-:B------:R-:W-:Y:S01]  /*1dd0*/  @!P2 IMAD.IADD R60, R60, 0x1, -R0.reuse ;  /* 0x000000013c3ca824 */ /* 0x100fe200078e0a00 */
[----:B------:R0:W-:Y:S01]  /*1de0*/  STL [R1+0x1960], R51 ;  /* 0x0019603301007387 */ /* 0x0001e20000100800 */
[----:B------:R-:W-:Y:S01]  /*1df0*/  VIADD R50, R51, 0x80 ;  /* 0x0000008033327836 */ /* 0x000fe20000000000 */
[----:B------:R-:W-:Y:S01]  /*1e00*/  IABS R22, R54 ;  /* 0x0000003600167213 */ /* 0x000fe20000000000 */
[--C-:B------:R-:W-:Y:S01]  /*1e10*/  @!P5 IMAD.IADD R59, R59, 0x1, -R0.reuse ;  /* 0x000000013b3bd824 */ /* 0x100fe200078e0a00 */
[----:B------:R-:W-:Y:S01]  /*1e20*/  ISETP.GT.U32.AND P5, PT, R0, R60, PT ;  /* 0x0000003c0000720c */ /* 0x000fe20003fa4070 */
[----:B------:R-:W-:Y:S01]  /*1e30*/  @!P6 IMAD.IADD R58, R58, 0x1, -R0 ;  /* 0x000000013a3ae824 */ /* 0x000fe200078e0a00 */
[----:B------:R-:W-:Y:S01]  /*1e40*/  IABS R20, R50 ;  /* 0x0000003200147213 */ /* 0x000fe20000000000 */
[----:B------:R-:W-:Y:S01]  /*1e50*/  IMAD.HI.U32 R14, R15, R18, RZ ;  /* 0x000000120f0e7227 */ /* 0x000fe200078e00ff */
[----:B------:R0:W-:Y:S01]  /*1e60*/  STL [R1+0x1bc4], R50 ;  /* 0x001bc43201007387 */ /* 0x0001e20000100800 */
[----:B------:R-:W-:-:S02]  /*1e70*/  ISETP.GT.U32.AND P2, PT, R0, R19, PT ;  /* 0x000000130000720c */ /* 0x000fc40003f44070 */
[C---:B------:R-:W-:Y:S01]  /*1e80*/  IMAD.HI.U32 R17, R15.reuse, R22, RZ ;  /* 0x000000160f117227 */ /* 0x040fe200078e00ff */
[----:B------:R-:W-:Y:S01]  /*1e90*/  ISETP.GT.U32.AND P6, PT, R0, R58, PT ;  /* 0x0000003a0000720c */ /* 0x000fe20003fc4070 */
[----:B------:R0:W-:Y:S02]  /*1ea0*/  STL [R1+0x1bc0], R54 ;  /* 0x001bc03601007387 */ /* 0x0001e40000100800 */
[----:B------:R-:W-:Y:S02]  /*1eb0*/  IMAD.MOV R14, RZ, RZ, -R14 ;  /* 0x000000ffff0e7224 */ /* 0x000fe400078e0a0e */
[----:B------:R-:W-:-:S04]  /*1ec0*/  IMAD.HI.U32 R16, R15, R20, RZ ;  /* 0x000000140f107227 */ /* 0x000fc800078e00ff */
[----:B------:R-:W-:Y:S02]  /*1ed0*/  IMAD.MOV R17, RZ, RZ, -R17 ;  /* 0x000000ffff117224 */ /* 0x000fe400078e0a11 */
[----:B------:R-:W-:Y:S02]  /*1ee0*/  VIADD R53, R51, 0x180 ;  /* 0x0000018033357836 */ /* 0x000fe40000000000 */
[C---:B------:R-:W-:Y:S02]  /*1ef0*/  IMAD R14, R13.reuse, R14, R18 ;  /* 0x0000000e0d0e7224 */ /* 0x040fe400078e0212 */
[----:B------:R-:W-:Y:S01]  /*1f00*/  IMAD.MOV R16, RZ, RZ, -R16 ;  /* 0x000000ffff107224 */ /* 0x000fe200078e0a10 */
[----:B------:R0:W-:Y:S01]  /*1f10*/  STL [R1+0x1d38], R53 ;  /* 0x001d383501007387 */ /* 0x0001e20000100800 */
[C---:B------:R-:W-:Y:S01]  /*1f20*/  IMAD R18, R13.reuse, R17, R22 ;  /* 0x000000110d127224 */ /* 0x040fe200078e0216 */
[----:B------:R-:W-:Y:S01]  /*1f30*/  IABS R24, R53 ;  /* 0x0000003500187213 */ /* 0x000fe20000000000 */
[----:B------:R-:W-:Y:S01]  /*1f40*/  @!P5 IMAD.IADD R60, R60, 0x1, -R0 ;  /* 0x000000013c3cd824 */ /* 0x000fe200078e0a00 */
[----:B------:R-:W2:Y:S01]  /*1f50*/  S2R R17, SR_CgaCtaId ;  /* 0x0000000000117919 */ /* 0x000ea20000008800 */
[C---:B------:R-:W-:Y:S01]  /*1f60*/  ISETP.GT.U32.AND P5, PT, R13.reuse, R14, PT ;  /* 0x0000000e0d00720c */ /* 0x040fe20003fa4070 */
[----:B------:R-:W-:-:S02]  /*1f70*/  IMAD R16, R13, R16, R20 ;  /* 0x000000100d107224 */ /* 0x000fc400078e0214 */
[----:B------:R-:W-:Y:S01]  /*1f80*/  @!P1 IMAD.MOV R68, RZ, RZ, -R68 ;  /* 0x000000ffff449224 */ /* 0x000fe200078e0a44 */
[----:B------:R-:W-:Y:S01]  /*1f90*/  BAR.SYNC.DEFER_BLOCKING 0x0 ;  /* 0x0000000000007b1d */ /* 0x000fe20000010000 */
[----:B------:R-:W-:Y:S01]  /*1fa0*/  ISETP.GT.U32.AND P1, PT, R0, R59, PT ;  /* 0x0000003b0000720c */ /* 0x000fe20003f24070 */
[----:B------:R-:W-:Y:S01]  /*1fb0*/  @!P6 IMAD.IADD R58, R58, 0x1, -R0 ;  /* 0x000000013a3ae824 */ /* 0x000fe200078e0a00 */
[----:B------:R-:W-:Y:S01]  /*1fc0*/  ISETP.GT.U32.AND P6, PT, R13, R16, PT ;  /* 0x000000100d00720c */ /* 0x000fe20003fc4070 */
[----:B------:R-:W-:-:S04]  /*1fd0*/  IMAD.HI.U32 R15, R15, R24, RZ ;  /* 0x000000180f0f7227 */ /* 0x000fc800078e00ff */
[----:B------:R-:W-:Y:S02]  /*1fe0*/  IMAD.MOV R15, RZ, RZ, -R15 ;  /* 0x000000ffff0f7224 */ /* 0x000fe400078e0a0f */
[----:B------:R-:W-:Y:S02]  /*1ff0*/  @!P2 IMAD.IADD R19, R19, 0x1, -R0 ;  /* 0x000000011313a824 */ /* 0x000fe400078e0a00 */
[----:B------:R-:W-:Y:S02]  /*2000*/  IMAD R20, R13, R15, R24 ;  /* 0x0000000f0d147224 */ /* 0x000fe400078e0218 */
[----:B------:R-:W-:Y:S01]  /*2010*/  @!P5 IMAD.IADD R14, R14, 0x1, -R13 ;  /* 0x000000010e0ed824 */ /* 0x000fe200078e0a0d */
[----:B------:R-:W-:Y:S01]  /*2020*/  ISETP.GT.U32.AND P2, PT, R0, R19, PT ;  /* 0x000000130000720c */ /* 0x000fe20003f44070 */
[----:B------:R-:W-:Y:S01]  /*2030*/  @!P1 IMAD.IADD R59, R59, 0x1, -R0 ;  /* 0x000000013b3b9824 */ /* 0x000fe200078e0a00 */
[----:B------:R-:W-:Y:S01]  /*2040*/  ISETP.GE.AND P1, PT, R25, RZ, PT ;  /* 0x000000ff1900720c */ /* 0x000fe20003f26270 */
[----:B------:R-:W-:Y:S01]  /*2050*/  @!P0 IMAD.MOV R67, RZ, RZ, -R67 ;  /* 0x000000ffff438224 */ /* 0x000fe200078e0a43 */
[C---:B------:R-:W-:Y:S01]  /*2060*/  ISETP.GT.U32.AND P0, PT, R13.reuse, R18, PT ;  /* 0x000000120d00720c */ /* 0x040fe20003f04070 */
[----:B------:R-:W-:Y:S01]  /*2070*/  @!P4 IMAD.MOV R66, RZ, RZ, -R66 ;  /* 0x000000ffff42c224 */ /* 0x000fe200078e0a42 */
[C---:B------:R-:W-:Y:S01]  /*2080*/  ISETP.GT.U32.AND P4, PT, R13.reuse, R20, PT ;  /* 0x000000140d00720c */ /* 0x040fe20003f84070 */
[----:B------:R-:W-:Y:S01]  /*2090*/  @!P6 IMAD.IADD R16, R16, 0x1, -R13 ;  /* 0x000000011010e824 */ /* 0x000fe200078e0a0d */
[----:B------:R-:W-:Y:S01]  /*20a0*/  ISETP.GT.U32.AND P5, PT, R13, R14, PT ;  /* 0x0000000e0d00720c */ /* 0x000fe20003fa4070 */
[----:B01----:R-:W-:-:S12]  /*20b0*/  @P3 BRA `(.L_x_5) ;  /* 0x0000000000183947 */ /* 0x003fd80003800000 */
[----:B------:R-:W-:Y:S01]  /*20c0*/  ELECT P6, URZ, PT ;  /* 0x0000000000ff782f */ /* 0x000fe200038c0000 */
[----:B------:R-:W-:Y:S01]  /*20d0*/  IMAD.MOV.U32 R15, RZ, RZ, 0x1 ;  /* 0x00000001ff0f7424 */ /* 0x000fe200078e00ff */
[----:B------:R-:W-:Y:S11]  /*20e0*/  UVIRTCOUNT.DEALLOC.SMPOOL 0x80 ;  /* 0x000000800000784c */ /* 0x000ff60000000000 */
[----:B------:R-:W-:-:S04]  /*20f0*/  @P6 MOV R22, 0x40 ;  /* 0x0000004000166802 */ /* 0x000fc80000000f00 */
[----:B--2---:R-:W-:-:S05]  /*2100*/  @P6 LEA R22, R17, R22, 0x18 ;  /* 0x0000001611166211 */ /* 0x004fca00078ec0ff */
[----:B------:R0:W-:Y:S02]  /*2110*/  @P6 STS.U8 [R22], R15 ;  /* 0x0000000f16006388 */ /* 0x0001e40000000000 */
.L_x_5:
[----:B------:R-:W-:Y:S01]  /*2120*/  @!P0 IMAD.IADD R18, R18, 0x1, -R13 ;  /* 0x0000000112128824 */ /* 0x000fe200078e0a0d */
[C---:B------:R-:W-:Y:S01]  /*2130*/  ISETP.GT.U32.AND P6, PT, R13.reuse, R16, PT ;  /* 0x000000100d00720c */ /* 0x040fe20003fc4070 */
[----:B------:R-:W-:Y:S01]  /*2140*/  @!P1 IMAD.MOV R65, RZ, RZ, -R65 ;  /* 0x000000ffff419224 */ /* 0x000fe200078e0a41 */
[----:B0-----:R-:W0:Y:S01]  /*2150*/  LDC R15, c[0x0][0x3a4] ;  /* 0x0000e900ff0f7b82 */ /* 0x001e220000000800 */
[--C-:B------:R-:W-:Y:S01]  /*2160*/  @!P4 IMAD.IADD R20, R20, 0x1, -R13.reuse ;  /* 0x000000011414c824 */ /* 0x100fe200078e0a0d */
[----:B------:R-:W-:Y:S01]  /*2170*/  ISETP.GT.U32.AND P1, PT, R13, R18, PT ;  /* 0x000000120d00720c */ /* 0x000fe20003f24070 */
[----:B------:R-:W-:Y:S01]  /*2180*/  @!P2 IMAD.IADD R19, R19, 0x1, -R0 ;  /* 0x000000011313a824 */ /* 0x000fe200078e0a00 */
[----:B------:R-:W-:Y:S01]  /*2190*/  ISETP.GE.AND P2, PT, R51, RZ, PT ;  /* 0x000000ff3300720c */ /* 0x000fe20003f46270 */
[----:B------:R-:W-:Y:S01]  /*21a0*/  @!P5 IMAD.IADD R14, R14, 0x1, -R13 ;  /* 0x000000010e0ed824 */ /* 0x000fe200078e0a0d */
[----:B------:R-:W-:Y:S01]  /*21b0*/  ISETP.GT.U32.AND P5, PT, R13, R20, PT ;  /* 0x000000140d00720c */ /* 0x000fe20003fa4070 */
[----:B------:R-:W-:Y:S01]  /*21c0*/  STL.64 [R1+0x22f8], R156 ;  /* 0x0022f89c01007387 */ /* 0x000fe20000100a00 */
[----:B------:R-:W-:Y:S01]  /*21d0*/  R2UR UR5, R21 ;  /* 0x00000000150572ca */ /* 0x000fe200000e0000 */
[----:B------:R-:W-:Y:S01]  /*21e0*/  IMAD.MOV.U32 R0, RZ, RZ, R19 ;  /* 0x000000ffff007224 */ /* 0x000fe200078e0013 */
[----:B------:R-:W-:Y:S01]  /*21f0*/  ISETP.GE.AND P0, PT, R50, RZ, PT ;  /* 0x000000ff3200720c */ /* 0x000fe20003f06270 */
[--C-:B------:R-:W-:Y:S01]  /*2200*/  @!P6 IMAD.IADD R16, R16, 0x1, -R13.reuse ;  /* 0x000000011010e824 */ /* 0x100fe200078e0a0d */
[----:B------:R-:W-:Y:S01]  /*2210*/  ISETP.GE.AND P6, PT, R54, RZ, PT ;  /* 0x000000ff3600720c */ /* 0x000fe20003fc6270 */
[----:B------:R-:W1:Y:S01]  /*2220*/  LDC.64 R50, c[0x0][0x380] ;  /* 0x0000e000ff327b82 */ /* 0x000e620000000a00 */
[----:B------:R3:W-:Y:S01]  /*2230*/  STL.64 [R1+0x22f0], R154 ;  /* 0x0022f09a01007387 */ /* 0x0007e20000100a00 */
[--C-:B------:R-:W-:Y:S01]  /*2240*/  @!P1 IMAD.IADD R18, R18, 0x1, -R13.reuse ;  /* 0x0000000112129824 */ /* 0x100fe200078e0a0d */
[----:B------:R-:W-:Y:S01]  /*2250*/  ISETP.GE.AND P1, PT, R28, RZ, PT ;  /* 0x000000ff1c00720c */ /* 0x000fe20003f26270 */
[----:B------:R-:W-:Y:S01]  /*2260*/  @!P2 IMAD.MOV R14, RZ, RZ, -R14 ;  /* 0x000000ffff0ea224 */ /* 0x000fe200078e0a0e */
[----:B------:R-:W-:Y:S01]  /*2270*/  STL.64 [R1+0x22e8], R152 ;  /* 0x0022e89801007387 */ /* 0x000fe20000100a00 */
[----:B------:R-:W-:Y:S01]  /*2280*/  @!P5 IMAD.IADD R20, R20, 0x1, -R13 ;  /* 0x000000011414d824 */ /* 0x000fe200078e0a0d */
[----:B------:R-:W-:Y:S01]  /*2290*/  ISETP.NE.AND P5, PT, R2, RZ, PT ;  /* 0x000000ff0200720c */ /* 0x000fe20003fa5270 */
[----:B------:R-:W-:Y:S01]  /*22a0*/  UIADD3 UR8, UPT, UPT, UR5, UR8, URZ ;  /* 0x0000000805087290 */ /* 0x000fe2000fffe0ff */
[----:B------:R4:W-:Y:S01]  /*22b0*/  STL.64 [R1+0x22e0], R150 ;  /* 0x0022e09601007387 */ /* 0x0009e20000100a00 */
[----:B------:R-:W-:Y:S01]  /*22c0*/  LOP3.LUT R13, RZ, R2, RZ, 0x33, !PT ;  /* 0x00000002ff0d7212 */ /* 0x000fe200078e33ff */
[----:B------:R-:W-:Y:S01]  /*22d0*/  UMOV UR9, 0x1 ;  /* 0x0000000100097882 */ /* 0x000fe20000000000 */
[----:B------:R-:W-:Y:S01]  /*22e0*/  @!P6 IMAD.MOV R18, RZ, RZ, -R18 ;  /* 0x000000ffff12e224 */ /* 0x000fe200078e0a12 */
[----:B------:R-:W-:Y:S01]  /*22f0*/  STL.64 [R1+0x22d8], R148 ;  /* 0x0022d89401007387 */ /* 0x000fe20000100a00 */
[----:B------:R-:W-:Y:S01]  /*2300*/  ISETP.GE.AND P6, PT, R52, RZ, PT ;  /* 0x000000ff3400720c */ /* 0x000fe20003fc6270 */
[----:B---3--:R-:W-:Y:S01]  /*2310*/  IMAD.U32 R154, RZ, RZ, UR76 ;  /* 0x0000004cff9a7e24 */ /* 0x008fe2000f8e00ff */
[C---:B------:R-:W-:Y:S01]  /*2320*/  SEL R2, R13.reuse, R14, !P5 ;  /* 0x0000000e0d027207 */ /* 0x040fe20006800000 */
[----:B------:R-:W-:Y:S01]  /*2330*/  @!P1 IMAD.MOV R61, RZ, RZ, -R61 ;  /* 0x000000ffff3d9224 */ /* 0x000fe200078e0a3d */
[----:B------:R-:W-:Y:S01]  /*2340*/  ISETP.NE.U32.AND P1, PT, R164, RZ, PT ;  /* 0x000000ffa400720c */ /* 0x000fe20003f25070 */
[----:B------:R3:W-:Y:S01]  /*2350*/  STL.64 [R1+0x22d0], R146 ;  /* 0x0022d09201007387 */ /* 0x0007e20000100a00 */
[----:B------:R-:W2:Y:S01]  /*2360*/  LDC.64 R164, c[0x0][0x3a8] ;  /* 0x0000ea00ffa47b82 */ /* 0x000ea20000000a00 */
[----:B------:R-:W-:Y:S01]  /*2370*/  SEL R14, R13, R18, !P5 ;  /* 0x000000120d0e7207 */ /* 0x000fe20006800000 */
[----:B------:R-:W-:Y:S01]  /*2380*/  @!P0 IMAD.MOV R16, RZ, RZ, -R16 ;  /* 0x000000ffff108224 */ /* 0x000fe200078e0a10 */
[----:B------:R-:W-:Y:S01]  /*2390*/  STL.64 [R1+0x22c8], R144 ;  /* 0x0022c89001007387 */ /* 0x000fe20000100a00 */
[----:B------:R-:W-:Y:S01]  /*23a0*/  ISETP.GE.AND P2, PT, R53, RZ, PT ;  /* 0x000000ff3500720c */ /* 0x000fe20003f46270 */
[-C--:B0-----:R-:W-:Y:S01]  /*23b0*/  IMAD R2, R2, R15.reuse, RZ ;  /* 0x0000000f02027224 */ /* 0x081fe200078e02ff */
[----:B------:R-:W-:Y:S01]  /*23c0*/  ISETP.GE.AND P0, PT, R27, RZ, PT ;  /* 0x000000ff1b00720c */ /* 0x000fe20003f06270 */
[----:B------:R-:W-:Y:S01]  /*23d0*/  STL.64 [R1+0x22c0], R142 ;  /* 0x0022c08e01007387 */ /* 0x000fe20000100a00 */
[----:B------:R-:W-:Y:S01]  /*23e0*/  IMAD R14, R14, R15, RZ ;  /* 0x0000000f0e0e7224 */ /* 0x000fe200078e02ff */
[----:B------:R-:W-:Y:S01]  /*23f0*/  SEL R16, R13, R16, !P5 ;  /* 0x000000100d107207 */ /* 0x000fe20006800000 */
[----:B------:R-:W-:Y:S01]  /*2400*/  @!P6 IMAD.MOV R0, RZ, RZ, -R0 ;  /* 0x000000ffff00e224 */ /* 0x000fe200078e0a00 */
[----:B------:R-:W-:Y:S01]  /*2410*/  STL.64 [R1+0x22b8], R140 ;  /* 0x0022b88c01007387 */ /* 0x000fe20000100a00 */
[----:B------:R-:W-:Y:S01]  /*2420*/  VOTEU.ALL UP0, P1 ;  /* 0x0000000000ff7886 */ /* 0x000fe20000800000 */
[----:B-1----:R-:W-:Y:S01]  /*2430*/  LEA R52, P6, R14, R50, 0x1 ;  /* 0x000000320e347211 */ /* 0x002fe200078c08ff */
[----:B------:R-:W-:Y:S01]  /*2440*/  VOTEU.ALL UP1, P1 ;  /* 0x0000000000ff7886 */ /* 0x000fe20000820000 */
[----:B------:R-:W-:Y:S01]  /*2450*/  STL.64 [R1+0x22b0], R86 ;  /* 0x0022b05601007387 */ /* 0x000fe20000100a00 */
[----:B------:R-:W-:Y:S01]  /*2460*/  ISETP.GE.AND P4, PT, R26, RZ, PT ;  /* 0x000000ff1a00720c */ /* 0x000fe20003f86270 */
[----:B------:R-:W-:Y:S01]  /*2470*/  @!P2 IMAD.MOV R20, RZ, RZ, -R20 ;  /* 0x000000ffff14a224 */ /* 0x000fe200078e0a14 */
[----:B------:R-:W-:Y:S01]  /*2480*/  LEA.HI.X.SX32 R53, R14, R51, 0x1, P6 ;  /* 0x000000330e357211 */ /* 0x000fe200030f0eff */
[----:B------:R-:W-:Y:S01]  /*2490*/  STL.64 [R1+0x22a8], R84 ;  /* 0x0022a85401007387 */ /* 0x000fe20000100a00 */
[----:B------:R-:W0:Y:S01]  /*24a0*/  LDC R14, c[0x0][0x3a0] ;  /* 0x0000e800ff0e7b82 */ /* 0x000e220000000800 */
[----:B------:R-:W-:-:S04]  /*24b0*/  @!UP0 UIADD3 UR10, UPT, UPT, -UR9, 0x100000, URZ ;  /* 0x00100000090a8890 */ /* 0x000fc8000fffe1ff */
[----:B------:R-:W-:Y:S02]  /*24c0*/  @!UP0 USHF.L.U32 UR11, UR10, 0xb, URZ ;  /* 0x0000000b0a0b8899 */ /* 0x000fe400080006ff */
[----:B------:R-:W-:Y:S01]  /*24d0*/  @!UP0 USHF.L.U32 UR10, UR10, 0x1, URZ ;  /* 0x000000010a0a8899 */ /* 0x000fe200080006ff */
[----:B------:R-:W1:Y:S01]  /*24e0*/  LDCU.64 UR6, c[0x0][0x358] ;  /* 0x00006b00ff0677ac */ /* 0x000e620008000a00 */
[----:B------:R-:W-:Y:S01]  /*24f0*/  STL.64 [R1+0x22a0], R138 ;  /* 0x0022a08a01007387 */ /* 0x000fe20000100a00 */
[----:B------:R-:W-:Y:S01]  /*2500*/  SEL R20, R13, R20, !P5 ;  /* 0x000000140d147207 */ /* 0x000fe20006800000 */
[-C--:B------:R-:W-:Y:S01]  /*2510*/  IMAD R13, R16, R15.reuse, RZ ;  /* 0x0000000f100d7224 */ /* 0x080fe200078e02ff */
[-C--:B------:R-:W-:Y:S01]  /*2520*/  LEA R56, P5, R2, R50.reuse, 0x1 ;  /* 0x0000003202387211 */ /* 0x080fe200078a08ff */
[----:B------:R-:W-:Y:S01]  /*2530*/  STL.64 [R1+0x2298], R136 ;  /* 0x0022988801007387 */ /* 0x000fe20000100a00 */
[----:B------:R-:W-:Y:S01]  /*2540*/  @!P0 IMAD.MOV R62, RZ, RZ, -R62 ;  /* 0x000000ffff3e8224 */ /* 0x000fe200078e0a3e */
[----:B----4-:R-:W-:Y:S01]  /*2550*/  PRMT R150, RZ, 0x7610, R150 ;  /* 0x00007610ff967816 */ /* 0x010fe20000000096 */
[----:B------:R-:W-:Y:S01]  /*2560*/  IMAD R15, R20, R15, RZ ;  /* 0x0000000f140f7224 */ /* 0x000fe200078e02ff */
[----:B------:R-:W-:Y:S01]  /*2570*/  STL.64 [R1+0x2290], R10 ;  /* 0x0022900a01007387 */ /* 0x000fe20000100a00 */
[----:B------:R-:W-:Y:S01]  /*2580*/  LEA.HI.X.SX32 R57, R2, R51, 0x1, P5 ;  /* 0x0000003302397211 */ /* 0x000fe200028f0eff */
[----:B------:R-:W-:Y:S01]  /*2590*/  @!P4 IMAD.MOV R63, RZ, RZ, -R63 ;  /* 0x000000ffff3fc224 */ /* 0x000fe200078e0a3f */
[-C--:B------:R-:W-:Y:S01]  /*25a0*/  LEA R54, P4, R13, R50.reuse, 0x1 ;  /* 0x000000320d367211 */ /* 0x080fe200078808ff */
[----:B------:R-:W-:Y:S01]  /*25b0*/  STL.64 [R1+0x2288], R8 ;  /* 0x0022880801007387 */ /* 0x000fe20000100a00 */
[----:B------:R-:W-:-:S02]  /*25c0*/  LEA R50, P6, R15, R50, 0x1 ;  /* 0x000000320f327211 */ /* 0x000fc400078c08ff */
[-C--:B------:R-:W-:Y:S01]  /*25d0*/  LEA.HI.X.SX32 R55, R13, R51.reuse, 0x1, P4 ;  /* 0x000000330d377211 */ /* 0x080fe200020f0eff */
[----:B------:R-:W-:Y:S01]  /*25e0*/  STL.64 [R1+0x2280], R6 ;  /* 0x0022800601007387 */ /* 0x000fe20000100a00 */
[----:B------:R-:W-:Y:S02]  /*25f0*/  PRMT R151, RZ, 0x7610, R151 ;  /* 0x00007610ff977816 */ /* 0x000fe40000000097 */
[----:B---3--:R-:W-:Y:S01]  /*2600*/  PRMT R146, RZ, 0x7610, R146 ;  /* 0x00007610ff927816 */ /* 0x008fe20000000092 */
[----:B------:R-:W-:Y:S01]  /*2610*/  STL.64 [R1+0x2278], R4 ;  /* 0x0022780401007387 */ /* 0x000fe20000100a00 */
[C---:B0-----:R-:W-:Y:S01]  /*2620*/  VIADD R2, R14.reuse, 0xffffffff ;  /* 0xffffffff0e027836 */ /* 0x041fe20000000000 */
[----:B------:R-:W-:Y:S01]  /*2630*/  LEA.HI.X.SX32 R51, R15, R51, 0x1, P6 ;  /* 0x000000330f337211 */ /* 0x000fe200030f0eff */
[----:B------:R-:W-:Y:S01]  /*2640*/  VIADD R13, R14, 0xffffffef ;  /* 0xffffffef0e0d7836 */ /* 0x000fe20000000000 */
[----:B------:R-:W-:Y:S01]  /*2650*/  STL.64 [R1+0x2270], R78 ;  /* 0x0022704e01007387 */ /* 0x000fe20000100a00 */
[----:B------:R-:W-:-:S02]  /*2660*/  PRMT R147, RZ, 0x7610, R147 ;  /* 0x00007610ff937816 */ /* 0x000fc40000000093 */
[----:B------:R-:W-:Y:S01]  /*2670*/  ISETP.GE.U32.AND P0, PT, R2, 0x7fffff80, PT ;  /* 0x7fffff800200780c */ /* 0x000fe20003f06070 */
[----:B------:R-:W-:Y:S01]  /*2680*/  STL.64 [R1+0x2268], R76 ;  /* 0x0022684c01007387 */ /* 0x000fe20000100a00 */
[----:B------:R-:W-:Y:S01]  /*2690*/  ISETP.GE.AND P2, PT, R29, RZ, PT ;  /* 0x000000ff1d00720c */ /* 0x000fe20003f46270 */
[----:B------:R-:W-:Y:S01]  /*26a0*/  VIADD R2, R14, 0xfffffff7 ;  /* 0xfffffff70e027836 */ /* 0x000fe20000000000 */
[----:B------:R-:W-:Y:S01]  /*26b0*/  ISETP.GE.AND P5, PT, R30, RZ, PT ;  /* 0x000000ff1e00720c */ /* 0x000fe20003fa6270 */
[----:B------:R-:W-:Y:S01]  /*26c0*/  STTM.x128 tmem[UR8], RZ ;  /* 0x000000ff000079ed */ /* 0x000fe200083c0008 */
[----:B------:R-:W-:Y:S01]  /*26d0*/  STL.64 [R1+0x2260], R74 ;  /* 0x0022604a01007387 */ /* 0x000fe20000100a00 */
[----:B------:R-:W-:Y:S01]  /*26e0*/  ISETP.GE.AND P4, PT, R31, RZ, PT ;  /* 0x000000ff1f00720c */ /* 0x000fe20003f86270 */
[----:B------:R-:W0:Y:S02]  /*26f0*/  FENCE.VIEW.ASYNC.T ;  /* 0x00000000000073c6 */ /* 0x000e240000000200 */
[----:B------:R-:W-:Y:S01]  /*2700*/  STL.64 [R1+0x2258], R72 ;  /* 0x0022584801007387 */ /* 0x000fe20000100a00 */
[----:B0-----:R-:W-:Y:S04]  /*2710*/  BAR.SYNC.DEFER_BLOCKING 0x0 ;  /* 0x0000000000007b1d */ /* 0x001fe80000010000 */
[----:B------:R-:W-:Y:S01]  /*2720*/  @!P2 IMAD.MOV R60, RZ, RZ, -R60 ;  /* 0x000000ffff3ca224 */ /* 0x000fe200078e0a3c */
[----:B------:R-:W-:Y:S01]  /*2730*/  ISETP.GE.U32.AND P2, PT, R2, 0x7fffff78, PT ;  /* 0x7fffff780200780c */ /* 0x000fe20003f46070 */
[----:B------:R-:W-:-:S02]  /*2740*/  VIADD R2, R14, 0xffffffe7 ;  /* 0xffffffe70e027836 */ /* 0x000fc40000000000 */
[----:B------:R-:W-:Y:S01]  /*2750*/  @!P5 IMAD.MOV R59, RZ, RZ, -R59 ;  /* 0x000000ffff3bd224 */ /* 0x000fe200078e0a3b */
[----:B------:R-:W-:Y:S01]  /*2760*/  ISETP.GE.U32.AND P5, PT, R13, 0x7fffff70, PT ;  /* 0x7fffff700d00780c */ /* 0x000fe20003fa6070 */
[----:B------:R-:W-:Y:S01]  /*2770*/  VIADD R13, R14, 0xffffffdf ;  /* 0xffffffdf0e0d7836 */ /* 0x000fe20000000000 */
[----:B------:R-:W-:Y:S01]  /*2780*/  STL.64 [R1+0x2250], R70 ;  /* 0x0022504601007387 */ /* 0x000fe20000100a00 */
[----:B------:R-:W-:Y:S01]  /*2790*/  ISETP.GE.U32.AND P6, PT, R2, 0x7fffff68, PT ;  /* 0x7fffff680200780c */ /* 0x000fe20003fc6070 */
[----:B------:R-:W-:Y:S02]  /*27a0*/  IMAD.U32 R2, RZ, RZ, UR8 ;  /* 0x00000008ff027e24 */ /* 0x000fe4000f8e00ff */
[----:B------:R-:W-:Y:S01]  /*27b0*/  STL.64 [R1+0x2248], R68 ;  /* 0x0022484401007387 */ /* 0x000fe20000100a00 */
[----:B------:R-:W-:Y:S01]  /*27c0*/  @!P4 IMAD.MOV R58, RZ, RZ, -R58 ;  /* 0x000000ffff3ac224 */ /* 0x000fe200078e0a3a */
[----:B------:R-:W-:Y:S02]  /*27d0*/  ISETP.GE.U32.AND P4, PT, R13, 0x7fffff60, PT ;  /* 0x7fffff600d00780c */ /* 0x000fe40003f86070 */
[----:B------:R-:W-:Y:S04]  /*27e0*/  STL.64 [R1+0x2240], R66 ;  /* 0x0022404201007387 */ /* 0x000fe80000100a00 */
[----:B--2---:R-:W-:Y:S04]  /*27f0*/  STL [R1+0x1f70], R165 ;  /* 0x001f70a501007387 */ /* 0x004fe80000100800 */
[----:B------:R0:W-:Y:S01]  /*2800*/  STL [R1+0x12f0], R154 ;  /* 0x0012f09a01007387 */ /* 0x0001e20000100800 */
[----:B------:R-:W-:-:S03]  /*2810*/  IMAD.SHL.U32 R13, R164, 0x8, RZ ;  /* 0x00000008a40d7824 */ /* 0x000fc600078e00ff */
[----:B------:R-:W-:Y:S01]  /*2820*/  STL [R1+0x21c0], R165 ;  /* 0x0021c0a501007387 */ /* 0x000fe20000100800 */
[----:B0-----:R-:W-:-:S05]  /*2830*/  VIADD R154, R154, 0x44000 ;  /* 0x000440009a9a7836 */ /* 0x001fca0000000000 */
[----:B------:R-:W-:Y:S01]  /*2840*/  R2UR UR4, R154 ;  /* 0x000000009a0472ca */ /* 0x000fe200000e0000 */
[----:B------:R0:W-:Y:S01]  /*2850*/  STL [R1+0xd80], R154 ;  /* 0x000d809a01007387 */ /* 0x0001e20000100800 */
[----:B------:R-:W-:-:S03]  /*2860*/  PRMT R152, RZ, 0x7610, R152 ;  /* 0x00007610ff987816 */ /* 0x000fc60000000098 */
[----:B------:R2:W-:Y:S04]  /*2870*/  STL [R1+0x1d44], R2 ;  /* 0x001d440201007387 */ /* 0x0005e80000100800 */
[----:B------:R-:W3:Y:S04]  /*2880*/  FENCE.VIEW.ASYNC.S ;  /* 0x00000000000073c6 */ /* 0x000ee80000000000 */
[----:B---3--:R3:W4:Y:S02]  /*2890*/  @!UP1 SYNCS.EXCH.64 URZ, [UR4], UR10 ;  /* 0x0000000a04ff95b2 */ /* 0x0087240008000100 */
[----:B----4-:R-:W-:Y:S01]  /*28a0*/  BAR.SYNC.DEFER_BLOCKING 0x0 ;  /* 0x0000000000007b1d */ /* 0x010fe20000010000 */
[----:B------:R-:W-:Y:S01]  /*28b0*/  PRMT R153, RZ, 0x7610, R153 ;  /* 0x00007610ff997816 */ /* 0x000fe20000000099 */
[----:B0-----:R-:W-:Y:S01]  /*28c0*/  IMAD.WIDE R154, R13, 0x2, R54 ;  /* 0x000000020d9a7825 */ /* 0x001fe200078e0236 */
[----:B------:R-:W-:-:S02]  /*28d0*/  PRMT R142, RZ, 0x7610, R142 ;  /* 0x00007610ff8e7816 */ /* 0x000fc4000000008e */
[----:B------:R-:W-:Y:S01]  /*28e0*/  PRMT R143, RZ, 0x7610, R143 ;  /* 0x00007610ff8f7816 */ /* 0x000fe2000000008f */
[C---:B------:R-:W-:Y:S01]  /*28f0*/  IMAD.WIDE R156, R13.reuse, 0x2, R56 ;  /* 0x000000020d9c7825 */ /* 0x040fe200078e0238 */
[----:B------:R-:W-:Y:S02]  /*2900*/  PRMT R148, RZ, 0x7610, R148 ;  /* 0x00007610ff947816 */ /* 0x000fe40000000094 */
[----:B------:R-:W-:Y:S01]  /*2910*/  PRMT R149, RZ, 0x7610, R149 ;  /* 0x00007610ff957816 */ /* 0x000fe20000000095 */
[----:B--2---:R-:W-:Y:S01]  /*2920*/  VIADD R2, R14, 0xffffffd7 ;  /* 0xffffffd70e027836 */ /* 0x004fe20000000000 */
[----:B-1----:R-:W2:Y:S04]  /*2930*/  @!P0 LDG.E.U16 R150, desc[UR6][R54.64] ;  /* 0x0000000636968981 */ /* 0x002ea8000c1e1500 */
[----:B------:R-:W4:Y:S04]  /*2940*/  @!P0 LDG.E.U16 R151, desc[UR6][R56.64] ;  /* 0x0000000638978981 */ /* 0x000f28000c1e1500 */
[----:B------:R-:W3:Y:S04]  /*2950*/  @!P0 LDG.E.U16 R146, desc[UR6][R50.64] ;  /* 0x0000000632928981 */ /* 0x000ee8000c1e1500 */
[----:B------:R-:W3:Y:S04]  /*2960*/  @!P0 LDG.E.U16 R147, desc[UR6][R52.64] ;  /* 0x0000000634938981 */ /* 0x000ee8000c1e1500 */
[----:B------:R-:W3:Y:S04]  /*2970*/  @!P2 LDG.E.U16 R152, desc[UR6][R154.64] ;  /* 0x000000069a98a981 */ /* 0x000ee8000c1e1500 */
[----:B------:R-:W3:Y:S04]  /*2980*/  @!P2 LDG.E.U16 R153, desc[UR6][R156.64] ;  /* 0x000000069c99a981 */ /* 0x000ee8000c1e1500 */
[----:B--2---:R-:W-:Y:S04]  /*2990*/  STL [R1+0x2e4], R150 ;  /* 0x0002e49601007387 */ /* 0x004fe80000100800 */
[----:B----4-:R0:W-:Y:S04]  /*29a0*/  STL [R1+0x2e8], R151 ;  /* 0x0002e89701007387 */ /* 0x0101e80000100800 */
[----:B---3--:R-:W-:Y:S04]  /*29b0*/  STL [R1+0x2dc], R146 ;  /* 0x0002dc9201007387 */ /* 0x008fe80000100800 */
[----:B------:R1:W-:Y:S01]  /*29c0*/  STL [R1+0x2e0], R147 ;  /* 0x0002e09301007387 */ /* 0x0003e20000100800 */
[----:B0-----:R-:W-:-:S05]  /*29d0*/  IMAD.WIDE R150, R13, 0x2, R52 ;  /* 0x000000020d967825 */ /* 0x001fca00078e0234 */
[----:B------:R0:W2:Y:S01]  /*29e0*/  @!P2 LDG.E.U16 R143, desc[UR6][R150.64] ;  /* 0x00000006968fa981 */ /* 0x0000a2000c1e1500 */
[----:B-1----:R-:W-:-:S05]  /*29f0*/  IMAD.WIDE R146, R13, 0x2, R50 ;  /* 0x000000020d927825 */ /* 0x002fca00078e0232 */
[----:B------:R1:W3:Y:S04]  /*2a00*/  @!P2 LDG.E.U16 R142, desc[UR6][R146.64] ;  /* 0x00000006928ea981 */ /* 0x0002e8000c1e1500 */
[----:B------:R4:W-:Y:S01]  /*2a10*/  STL.64 [R1+0xc90], R156 ;  /* 0x000c909c01007387 */ /* 0x0009e20000100a00 */
[----:B------:R-:W-:-:S03]  /*2a20*/  IMAD.SHL.U32 R13, R164, 0x10, RZ ;  /* 0x00000010a40d7824 */ /* 0x000fc600078e00ff */
[----:B------:R0:W-:Y:S01]  /*2a30*/  STL.64 [R1+0xc88], R154 ;  /* 0x000c889a01007387 */ /* 0x0001e20000100a00 */
[----:B------:R-:W-:-:S03]  /*2a40*/  PRMT R86, RZ, 0x7610, R86 ;  /* 0x00007610ff567816 */ /* 0x000fc60000000056 */
[----:B----4-:R-:W4:Y:S04]  /*2a50*/  LDL.LU.64 R156, [R1+0x22f8] ;  /* 0x0022f800019c7983 */ /* 0x010f280000300a00 */
[----:B------:R1:W-:Y:S04]  /*2a60*/  STL.64 [R1+0xc80], R150 ;  /* 0x000c809601007387 */ /* 0x0003e80000100a00 */
[----:B0-----:R-:W4:Y:S04]  /*2a70*/  LDL.LU.64 R154, [R1+0x22f0] ;  /* 0x0022f000019a7983 */ /* 0x001f280000300a00 */
[----:B------:R0:W-:Y:S04]  /*2a80*/  STL.64 [R1+0xc78], R146 ;  /* 0x000c789201007387 */ /* 0x0001e80000100a00 */
[----:B------:R-:W-:Y:S01]  /*2a90*/  STL [R1+0x2d4], R152 ;  /* 0x0002d49801007387 */ /* 0x000fe20000100800 */
[----:B-1----:R-:W-:-:S03]  /*2aa0*/  IMAD.WIDE R150, R13, 0x2, R54 ;  /* 0x000000020d967825 */ /* 0x002fc600078e0236 */
[----:B------:R1:W-:Y:S01]  /*2ab0*/  STL [R1+0x2d8], R153 ;  /* 0x0002d89901007387 */ /* 0x0003e20000100800 */
[----:B------:R-:W-:Y:S01]  /*2ac0*/  PRMT R87, RZ, 0x7610, R87 ;  /* 0x00007610ff577816 */ /* 0x000fe20000000057 */
[C---:B0-----:R-:W-:Y:S02]  /*2ad0*/  IMAD.WIDE R146, R13.reuse, 0x2, R52 ;  /* 0x000000020d927825 */ /* 0x041fe400078e0234 */
[----:B------:R-:W4:Y:S04]  /*2ae0*/  @!P5 LDG.E.U16 R148, desc[UR6][R150.64] ;  /* 0x000000069694d981 */ /* 0x000f28000c1e1500 */
[----:B------:R0:W4:Y:S01]  /*2af0*/  @!P5 LDG.E.U16 R87, desc[UR6][R146.64] ;  /* 0x000000069257d981 */ /* 0x000122000c1e1500 */
[----:B-1----:R-:W-:-:S05]  /*2b00*/  IMAD.WIDE R152, R13, 0x2, R56 ;  /* 0x000000020d987825 */ /* 0x002fca00078e0238 */
[----:B------:R-:W4:Y:S04]  /*2b10*/  @!P5 LDG.E.U16 R149, desc[UR6][R152.64] ;  /* 0x000000069895d981 */ /* 0x000f28000c1e1500 */
[----:B---3--:R-:W-:Y:S04]  /*2b20*/  STL [R1+0x2cc], R142 ;  /* 0x0002cc8e01007387 */ /* 0x008fe80000100800 */
[----:B--2---:R1:W-:Y:S02]  /*2b30*/  STL [R1+0x2d0], R143 ;  /* 0x0002d08f01007387 */ /* 0x0043e40000100800 */
[----:B-1----:R-:W-:-:S05]  /*2b40*/  IMAD.WIDE R142, R13, 0x2, R50 ;  /* 0x000000020d8e7825 */ /* 0x002fca00078e0232 */
[----:B------:R1:W2:Y:S04]  /*2b50*/  @!P5 LDG.E.U16 R86, desc[UR6][R142.64] ;  /* 0x000000068e56d981 */ /* 0x0002a8000c1e1500 */
[----:B------:R3:W-:Y:S01]  /*2b60*/  STL.64 [R1+0xb90], R152 ;  /* 0x000b909801007387 */ /* 0x0007e20000100a00 */
[----:B------:R-:W-:-:S03]  /*2b70*/  IMAD R13, R164, 0x18, RZ ;  /* 0x00000018a40d7824 */ /* 0x000fc600078e02ff */
[----:B------:R0:W-:Y:S01]  /*2b80*/  STL.64 [R1+0xb88], R150 ;  /* 0x000b889601007387 */ /* 0x0001e20000100a00 */
[----:B------:R-:W-:-:S03]  /*2b90*/  PRMT R144, RZ, 0x7610, R144 ;  /* 0x00007610ff907816 */ /* 0x000fc60000000090 */
[----:B---3--:R-:W3:Y:S04]  /*2ba0*/  LDL.LU.64 R152, [R1+0x22e8] ;  /* 0x0022e80001987983 */ /* 0x008ee80000300a00 */
[----:B------:R1:W-:Y:S04]  /*2bb0*/  STL.64 [R1+0xb80], R146 ;  /* 0x000b809201007387 */ /* 0x0003e80000100a00 */
[----:B0-----:R-:W3:Y:S01]  /*2bc0*/  LDL.LU.64 R150, [R1+0x22e0] ;  /* 0x0022e00001967983 */ /* 0x001ee20000300a00 */
[----:B------:R-:W-:-:S03]  /*2bd0*/  PRMT R145, RZ, 0x7610, R145 ;  /* 0x00007610ff917816 */ /* 0x000fc60000000091 */
[----:B------:R0:W-:Y:S01]  /*2be0*/  STL.64 [R1+0xb78], R142 ;  /* 0x000b788e01007387 */ /* 0x0001e20000100a00 */
[----:B------:R-:W-:-:S03]  /*2bf0*/  PRMT R84, RZ, 0x7610, R84 ;  /* 0x00007610ff547816 */ /* 0x000fc60000000054 */
[----:B----4-:R-:W-:Y:S01]  /*2c00*/  STL [R1+0x2c4], R148 ;  /* 0x0002c49401007387 */ /* 0x010fe20000100800 */
[----:B-1----:R-:W-:-:S03]  /*2c10*/  IMAD.WIDE R146, R13, 0x2, R54 ;  /* 0x000000020d927825 */ /* 0x002fc600078e0236 */
[----:B------:R1:W-:Y:S01]  /*2c20*/  STL [R1+0x2c8], R149 ;  /* 0x0002c89501007387 */ /* 0x0003e20000100800 */
[----:B------:R-:W-:Y:S01]  /*2c30*/  PRMT R85, RZ, 0x7610, R85 ;  /* 0x00007610ff557816 */ /* 0x000fe20000000055 */
[C---:B0-----:R-:W-:Y:S02]  /*2c40*/  IMAD.WIDE R142, R13.reuse, 0x2, R52 ;  /* 0x000000020d8e7825 */ /* 0x041fe400078e0234 */
[----:B------:R-:W4:Y:S04]  /*2c50*/  @!P6 LDG.E.U16 R144, desc[UR6][R146.64] ;  /* 0x000000069290e981 */ /* 0x000f28000c1e1500 */
[----:B------:R0:W3:Y:S01]  /*2c60*/  @!P6 LDG.E.U16 R85, desc[UR6][R142.64] ;  /* 0x000000068e55e981 */ /* 0x0000e2000c1e1500 */
[----:B-1----:R-:W-:-:S05]  /*2c70*/  IMAD.WIDE R148, R13, 0x2, R56 ;  /* 0x000000020d947825 */ /* 0x002fca00078e0238 */
[----:B------:R-:W3:Y:S04]  /*2c80*/  @!P6 LDG.E.U16 R145, desc[UR6][R148.64] ;  /* 0x000000069491e981 */ /* 0x000ee8000c1e1500 */
[----:B--2---:R-:W-:Y:S04]  /*2c90*/  STL [R1+0x2bc], R86 ;  /* 0x0002bc5601007387 */ /* 0x004fe80000100800 */
[----:B------:R1:W-:Y:S02]  /*2ca0*/  STL [R1+0x2c0], R87 ;  /* 0x0002c05701007387 */ /* 0x0003e40000100800 */
[----:B-1----:R-:W-:-:S05]  /*2cb0*/  IMAD.WIDE R86, R13, 0x2, R50 ;  /* 0x000000020d567825 */ /* 0x002fca00078e0232 */
[----:B------:R1:W2:Y:S04]  /*2cc0*/  @!P6 LDG.E.U16 R84, desc[UR6][R86.64] ;  /* 0x000000065654e981 */ /* 0x0002a8000c1e1500 */
[----:B------:R0:W-:Y:S01]  /*2cd0*/  STL.64 [R1+0xa90], R148 ;  /* 0x000a909401007387 */ /* 0x0001e20000100a00 */
[----:B------:R-:W-:-:S03]  /*2ce0*/  IMAD.SHL.U32 R13, R164, 0x20, RZ ;  /* 0x00000020a40d7824 */ /* 0x000fc600078e00ff */
[----:B------:R1:W-:Y:S01]  /*2cf0*/  STL.64 [R1+0xa88], R146 ;  /* 0x000a889201007387 */ /* 0x0003e20000100a00 */
[----:B------:R-:W-:-:S03]  /*2d00*/  PRMT R140, RZ, 0x7610, R140 ;  /* 0x00007610ff8c7816 */ /* 0x000fc6000000008c */
[----:B0-----:R-:W2:Y:S04]  /*2d10*/  LDL.LU.64 R148, [R1+0x22d8] ;  /* 0x0022d80001947983 */ /* 0x001ea80000300a00 */
[----:B------:R0:W-:Y:S04]  /*2d20*/  STL.64 [R1+0xa80], R142 ;  /* 0x000a808e01007387 */ /* 0x0001e80000100a00 */
[----:B-1----:R-:W2:Y:S01]  /*2d30*/  LDL.LU.64 R146, [R1+0x22d0] ;  /* 0x0022d00001927983 */ /* 0x002ea20000300a00 */
[----:B------:R-:W-:-:S03]  /*2d40*/  PRMT R141, RZ, 0x7610, R141 ;  /* 0x00007610ff8d7816 */ /* 0x000fc6000000008d */
[----:B------:R1:W-:Y:S01]  /*2d50*/  STL.64 [R1+0xa78], R86 ;  /* 0x000a785601007387 */ /* 0x0003e20000100a00 */
[----:B------:R-:W-:-:S03]  /*2d60*/  PRMT R66, RZ, 0x7610, R66 ;  /* 0x00007610ff427816 */ /* 0x000fc60000000042 */
[----:B----4-:R-:W-:Y:S01]  /*2d70*/  STL [R1+0x2b4], R144 ;  /* 0x0002b49001007387 */ /* 0x010fe20000100800 */
[----:B0-----:R-:W-:-:S03]  /*2d80*/  IMAD.WIDE R142, R13, 0x2, R54 ;  /* 0x000000020d8e7825 */ /* 0x001fc600078e0236 */
[----:B---3--:R0:W-:Y:S01]  /*2d90*/  STL [R1+0x2b8], R145 ;  /* 0x0002b89101007387 */ /* 0x0081e20000100800 */
[----:B------:R-:W-:Y:S01]  /*2da0*/  PRMT R67, RZ, 0x7610, R67 ;  /* 0x00007610ff437816 */ /* 0x000fe20000000043 */
[C---:B-1----:R-:W-:Y:S02]  /*2db0*/  IMAD.WIDE R86, R13.reuse, 0x2, R52 ;  /* 0x000000020d567825 */ /* 0x042fe400078e0234 */
[----:B------:R-:W3:Y:S04]  /*2dc0*/  @!P4 LDG.E.U16 R140, desc[UR6][R142.64] ;  /* 0x000000068e8cc981 */ /* 0x000ee8000c1e1500 */
[----:B------:R1:W4:Y:S01]  /*2dd0*/  @!P4 LDG.E.U16 R67, desc[UR6][R86.64] ;  /* 0x000000065643c981 */ /* 0x000322000c1e1500 */
[----:B0-----:R-:W-:-:S05]  /*2de0*/  IMAD.WIDE R144, R13, 0x2, R56 ;  /* 0x000000020d907825 */ /* 0x001fca00078e0238 */
[----:B------:R-:W4:Y:S04]  /*2df0*/  @!P4 LDG.E.U16 R141, desc[UR6][R144.64] ;  /* 0x00000006908dc981 */ /* 0x000f28000c1e1500 */
[----:B--2---:R-:W-:Y:S04]  /*2e00*/  STL [R1+0x2ac], R84 ;  /* 0x0002ac5401007387 */ /* 0x004fe80000100800 */
[----:B------:R0:W-:Y:S02]  /*2e10*/  STL [R1+0x2b0], R85 ;  /* 0x0002b05501007387 */ /* 0x0001e40000100800 */
[----:B0-----:R-:W-:-:S05]  /*2e20*/  IMAD.WIDE R84, R13, 0x2, R50 ;  /* 0x000000020d547825 */ /* 0x001fca00078e0232 */
[----:B------:R0:W2:Y:S01]  /*2e30*/  @!P4 LDG.E.U16 R66, desc[UR6][R84.64] ;  /* 0x000000065442c981 */ /* 0x0000a2000c1e1500 */
[----:B------:R-:W-:-:S03]  /*2e40*/  ISETP.GE.U32.AND P0, PT, R2, 0x7fffff58, PT ;  /* 0x7fffff580200780c */ /* 0x000fc60003f06070 */
[----:B------:R0:W-:Y:S01]  /*2e50*/  STL.64 [R1+0x990], R144 ;  /* 0x0009909001007387 */ /* 0x0001e20000100a00 */
[----:B------:R-:W-:-:S03]  /*2e60*/  IMAD R13, R164, 0x28, RZ ;  /* 0x00000028a40d7824 */ /* 0x000fc600078e02ff */
        /* <DEDUP_REMOVED lines=8> */
[----:B---3--:R-:W-:Y:S01]  /*2ef0*/  STL [R1+0x2a4], R140 ;  /* 0x0002a48c01007387 */ /* 0x008fe20000100800 */
[----:B0-----:R-:W-:-:S03]  /*2f00*/  IMAD.WIDE R86, R13, 0x2, R54 ;  /* 0x000000020d567825 */ /* 0x001fc600078e0236 */
[----:B----4-:R0:W-:Y:S01]  /*2f10*/  STL [R1+0x2a8], R141 ;  /* 0x0002a88d01007387 */ /* 0x0101e20000100800 */
        /* <DEDUP_REMOVED lines=10> */
[----:B------:R-:W-:-:S03]  /*2fc0*/  VIADD R2, R14, 0xffffffcf ;  /* 0xffffffcf0e027836 */ /* 0x000fc60000000000 */
[----:B------:R0:W-:Y:S02]  /*2fd0*/  STL.64 [R1+0x890], R140 ;  /* 0x0008908c01007387 */ /* 0x0001e40000100a00 */
[----:B------:R-:W-:Y:S02]  /*2fe0*/  ISETP.GE.U32.AND P2, PT, R2, 0x7fffff50, PT ;  /* 0x7fffff500200780c */ /* 0x000fe40003f46070 */
[----:B------:R1:W-:Y:S01]  /*2ff0*/  STL.64 [R1+0x888], R86 ;  /* 0x0008885601007387 */ /* 0x0003e20000100a00 */
[----:B------:R-:W-:Y:S01]  /*3000*/  IMAD R13, R164, 0x30, RZ ;  /* 0x00000030a40d7824 */ /* 0x000fe200078e02ff */
[----:B------:R-:W-:Y:S02]  /*3010*/  PRMT R136, RZ, 0x7610, R136 ;  /* 0x00007610ff887816 */ /* 0x000fe40000000088 */
        /* <DEDUP_REMOVED lines=14> */
[----:B------:R-:W3:Y:S04]  /*3100*/  @!P2 LDG.E.U16 R136, desc[UR6][R138.64] ;  /* 0x000000068a88a981 */ /* 0x000ee8000c1e1500 */
        /* <DEDUP_REMOVED lines=8> */
[----:B------:R-:W-:-:S03]  /*3190*/  IMAD R13, R164, 0x38, RZ ;  /* 0x00000038a40d7824 */ /* 0x000fc600078e02ff */
[----:B0-----:R-:W4:Y:S04]  /*31a0*/  LDL.LU.64 R84, [R1+0x22a8] ;  /* 0x0022a80001547983 */ /* 0x001f280000300a00 */
[----:B------:R0:W-:Y:S04]  /*31b0*/  STL.64 [R1+0x780], R66 ;  /* 0x0007804201007387 */ /* 0x0001e80000100a00 */
[----:B-1----:R-:W4:Y:S04]  /*31c0*/  LDL.LU.64 R138, [R1+0x22a0] ;  /* 0x0022a000018a7983 */ /* 0x002f280000300a00 */
[----:B------:R1:W-:Y:S01]  /*31d0*/  STL.64 [R1+0x778], R10 ;  /* 0x0007780a01007387 */ /* 0x0003e20000100a00 */
[----:B------:R-:W-:-:S03]  /*31e0*/  PRMT R6, RZ, 0x7610, R6 ;  /* 0x00007610ff067816 */ /* 0x000fc60000000006 */
[----:B---3--:R-:W-:Y:S01]  /*31f0*/  STL [R1+0x224], R136 ;  /* 0x0002248801007387 */ /* 0x008fe20000100800 */
[----:B------:R-:W-:-:S03]  /*3200*/  PRMT R7, RZ, 0x7610, R7 ;  /* 0x00007610ff077816 */ /* 0x000fc60000000007 */
[----:B------:R3:W-:Y:S01]  /*3210*/  STL [R1+0x228], R137 ;  /* 0x0002288901007387 */ /* 0x0007e20000100800 */
[----:B------:R-:W-:Y:S01]  /*3220*/  PRMT R74, RZ, 0x7610, R74 ;  /* 0x00007610ff4a7816 */ /* 0x000fe2000000004a */
[----:B0-----:R-:W-:Y:S01]  /*3230*/  IMAD.WIDE R66, R13, 0x2, R52 ;  /* 0x000000020d427825 */ /* 0x001fe200078e0234 */
[----:B------:R-:W-:-:S03]  /*3240*/  PRMT R75, RZ, 0x7610, R75 ;  /* 0x00007610ff4b7816 */ /* 0x000fc6000000004b */
[C---:B-1----:R-:W-:Y:S01]  /*3250*/  IMAD.WIDE R10, R13.reuse, 0x2, R54 ;  /* 0x000000020d0a7825 */ /* 0x042fe200078e0236 */
[----:B------:R0:W4:Y:S03]  /*3260*/  @!P5 LDG.E.U16 R7, desc[UR6][R66.64] ;  /* 0x000000064207d981 */ /* 0x000126000c1e1500 */
[C---:B---3--:R-:W-:Y:S01]  /*3270*/  IMAD.WIDE R136, R13.reuse, 0x2, R56 ;  /* 0x000000020d887825 */ /* 0x048fe200078e0238 */
[----:B------:R-:W3:Y:S04]  /*3280*/  @!P5 LDG.E.U16 R74, desc[UR6][R10.64] ;  /* 0x000000060a4ad981 */ /* 0x000ee8000c1e1500 */
[----:B------:R-:W3:Y:S04]  /*3290*/  @!P5 LDG.E.U16 R75, desc[UR6][R136.64] ;  /* 0x00000006884bd981 */ /* 0x000ee8000c1e1500 */
[----:B--2---:R-:W-:Y:S04]  /*32a0*/  STL [R1+0x21c], R8 ;  /* 0x00021c0801007387 */ /* 0x004fe80000100800 */
[----:B----4-:R1:W-:Y:S02]  /*32b0*/  STL [R1+0x220], R9 ;  /* 0x0002200901007387 */ /* 0x0103e40000100800 */
[----:B-1----:R-:W-:-:S05]  /*32c0*/  IMAD.WIDE R8, R13, 0x2, R50 ;  /* 0x000000020d087825 */ /* 0x002fca00078e0232 */
[----:B------:R1:W2:Y:S01]  /*32d0*/  @!P5 LDG.E.U16 R6, desc[UR6][R8.64] ;  /* 0x000000060806d981 */ /* 0x0002a2000c1e1500 */
[----:B------:R-:W-:-:S03]  /*32e0*/  VIADD R2, R14, 0xffffffbf ;  /* 0xffffffbf0e027836 */ /* 0x000fc60000000000 */
[----:B------:R4:W-:Y:S02]  /*32f0*/  STL.64 [R1+0x690], R136 ;  /* 0x0006908801007387 */ /* 0x0009e40000100a00 */
[----:B------:R-:W-:Y:S02]  /*3300*/  ISETP.GE.U32.AND P6, PT, R2, 0x7fffff40, PT ;  /* 0x7fffff400200780c */ /* 0x000fe40003fc6070 */
[----:B------:R0:W-:Y:S01]  /*3310*/  STL.64 [R1+0x688], R10 ;  /* 0x0006880a01007387 */ /* 0x0001e20000100a00 */
[----:B------:R-:W-:Y:S01]  /*3320*/  IMAD.SHL.U32 R13, R164, 0x40, RZ ;  /* 0x00000040a40d7824 */ /* 0x000fe200078e00ff */
[----:B------:R-:W-:Y:S02]  /*3330*/  PRMT R4, RZ, 0x7610, R4 ;  /* 0x00007610ff047816 */ /* 0x000fe40000000004 */
[----:B----4-:R-:W4:Y:S04]  /*3340*/  LDL.LU.64 R136, [R1+0x2298] ;  /* 0x0022980001887983 */ /* 0x010f280000300a00 */
[----:B------:R1:W-:Y:S04]  /*3350*/  STL.64 [R1+0x680], R66 ;  /* 0x0006804201007387 */ /* 0x0003e80000100a00 */
[----:B0-----:R-:W4:Y:S04]  /*3360*/  LDL.LU.64 R10, [R1+0x2290] ;  /* 0x00229000010a7983 */ /* 0x001f280000300a00 */
[----:B------:R0:W-:Y:S01]  /*3370*/  STL.64 [R1+0x678], R8 ;  /* 0x0006780801007387 */ /* 0x0001e20000100a00 */
[----:B------:R-:W-:-:S02]  /*3380*/  PRMT R5, RZ, 0x7610, R5 ;  /* 0x00007610ff057816 */ /* 0x000fc40000000005 */
[----:B------:R-:W-:Y:S01]  /*3390*/  PRMT R78, RZ, 0x7610, R78 ;  /* 0x00007610ff4e7816 */ /* 0x000fe2000000004e */
[----:B-1----:R-:W-:Y:S01]  /*33a0*/  IMAD.WIDE R66, R13, 0x2, R50 ;  /* 0x000000020d427825 */ /* 0x002fe200078e0232 */
[----:B------:R-:W-:-:S04]  /*33b0*/  PRMT R79, RZ, 0x7610, R79 ;  /* 0x00007610ff4f7816 */ /* 0x000fc8000000004f */
[----:B------:R-:W4:Y:S01]  /*33c0*/  @!P6 LDG.E.U16 R4, desc[UR6][R66.64] ;  /* 0x000000064204e981 */ /* 0x000f22000c1e1500 */
[----:B0-----:R-:W-:-:S05]  /*33d0*/  IMAD.WIDE R8, R13, 0x2, R56 ;  /* 0x000000020d087825 */ /* 0x001fca00078e0238 */
[----:B------:R-:W4:Y:S04]  /*33e0*/  @!P6 LDG.E.U16 R79, desc[UR6][R8.64] ;  /* 0x00000006084fe981 */ /* 0x000f28000c1e1500 */
[----:B--2---:R-:W-:Y:S04]  /*33f0*/  STL [R1+0x20c], R6 ;  /* 0x00020c0601007387 */ /* 0x004fe80000100800 */
[----:B------:R0:W-:Y:S04]  /*3400*/  STL [R1+0x210], R7 ;  /* 0x0002100701007387 */ /* 0x0001e80000100800 */
[----:B---3--:R-:W-:Y:S04]  /*3410*/  STL [R1+0x214], R74 ;  /* 0x0002144a01007387 */ /* 0x008fe80000100800 */
[----:B------:R1:W-:Y:S01]  /*3420*/  STL [R1+0x218], R75 ;  /* 0x0002184b01007387 */ /* 0x0003e20000100800 */
[----:B0-----:R-:W-:-:S05]  /*3430*/  IMAD.WIDE R6, R13, 0x2, R54 ;  /* 0x000000020d067825 */ /* 0x001fca00078e0236 */
[----:B------:R-:W2:Y:S01]  /*3440*/  @!P6 LDG.E.U16 R78, desc[UR6][R6.64] ;  /* 0x00000006064ee981 */ /* 0x000ea2000c1e1500 */
[----:B-1----:R-:W-:-:S05]  /*3450*/  IMAD.WIDE R74, R13, 0x2, R52 ;  /* 0x000000020d4a7825 */ /* 0x002fca00078e0234 */
[----:B------:R0:W3:Y:S01]  /*3460*/  @!P6 LDG.E.U16 R5, desc[UR6][R74.64] ;  /* 0x000000064a05e981 */ /* 0x0000e2000c1e1500 */
[----:B------:R-:W-:-:S05]  /*3470*/  VIADD R2, R14, 0xffffffb7 ;  /* 0xffffffb70e027836 */ /* 0x000fca0000000000 */
[----:B------:R-:W-:Y:S01]  /*3480*/  ISETP.GE.U32.AND P4, PT, R2, 0x7fffff38, PT ;  /* 0x7fffff380200780c */ /* 0x000fe20003f86070 */
[----:B------:R-:W-:-:S05]  /*3490*/  VIADD R2, R14, 0xffffffaf ;  /* 0xffffffaf0e027836 */ /* 0x000fca0000000000 */
[----:B------:R-:W-:Y:S01]  /*34a0*/  ISETP.GE.U32.AND P0, PT, R2, 0x7fffff30, PT ;  /* 0x7fffff300200780c */ /* 0x000fe20003f06070 */
[----:B------:R-:W-:-:S05]  /*34b0*/  VIADD R2, R14, 0xffffffa7 ;  /* 0xffffffa70e027836 */ /* 0x000fca0000000000 */
[----:B------:R-:W-:Y:S01]  /*34c0*/  ISETP.GE.U32.AND P2, PT, R2, 0x7fffff28, PT ;  /* 0x7fffff280200780c */ /* 0x000fe20003f46070 */
[----:B------:R-:W-:Y:S01]  /*34d0*/  VIADD R2, R14, 0xffffff9f ;  /* 0xffffff9f0e027836 */ /* 0x000fe20000000000 */
[----:B------:R1:W-:Y:S04]  /*34e0*/  STL.64 [R1+0x590], R8 ;  /* 0x0005900801007387 */ /* 0x0003e80000100a00 */
[----:B------:R-:W-:Y:S01]  /*34f0*/  ISETP.GE.U32.AND P5, PT, R2, 0x7fffff20, PT ;  /* 0x7fffff200200780c */ /* 0x000fe20003fa6070 */
[----:B------:R-:W-:Y:S01]  /*3500*/  VIADD R2, R14, 0xffffff97 ;  /* 0xffffff970e027836 */ /* 0x000fe20000000000 */
[----:B------:R0:W-:Y:S04]  /*3510*/  STL.64 [R1+0x588], R6 ;  /* 0x0005880601007387 */ /* 0x0001e80000100a00 */
[----:B-1----:R-:W2:Y:S01]  /*3520*/  LDL.LU.64 R8, [R1+0x2288] ;  /* 0x0022880001087983 */ /* 0x002ea20000300a00 */
[----:B------:R-:W-:-:S03]  /*3530*/  ISETP.GE.U32.AND P6, PT, R2, 0x7fffff18, PT ;  /* 0x7fffff180200780c */ /* 0x000fc60003fc6070 */
[----:B------:R1:W-:Y:S01]  /*3540*/  STL.64 [R1+0x580], R74 ;  /* 0x0005804a01007387 */ /* 0x0003e20000100a00 */
[----:B------:R-:W-:-:S03]  /*3550*/  IMAD R2, R164, 0x48, RZ ;  /* 0x00000048a4027824 */ /* 0x000fc600078e02ff */
[----:B0-----:R-:W2:Y:S04]  /*3560*/  LDL.LU.64 R6, [R1+0x2280] ;  /* 0x0022800001067983 */ /* 0x001ea80000300a00 */
[----:B------:R0:W-:Y:S01]  /*3570*/  STL.64 [R1+0x578], R66 ;  /* 0x0005784201007387 */ /* 0x0001e20000100a00 */
[----:B------:R-:W-:-:S03]  /*3580*/  PRMT R76, RZ, 0x7610, R76 ;  /* 0x00007610ff4c7816 */ /* 0x000fc6000000004c */
[----:B----4-:R-:W-:Y:S01]  /*3590*/  STL [R1+0x1fc], R4 ;  /* 0x0001fc0401007387 */ /* 0x010fe20000100800 */
[----:B------:R-:W-:Y:S02]  /*35a0*/  PRMT R77, RZ, 0x7610, R77 ;  /* 0x00007610ff4d7816 */ /* 0x000fe4000000004d */
[----:B------:R-:W-:Y:S01]  /*35b0*/  PRMT R46, RZ, 0x7610, R46 ;  /* 0x00007610ff2e7816 */ /* 0x000fe2000000002e */
[----:B-1----:R-:W-:Y:S01]  /*35c0*/  IMAD.WIDE R74, R2, 0x2, R52 ;  /* 0x00000002024a7825 */ /* 0x002fe200078e0234 */
[----:B------:R-:W-:-:S03]  /*35d0*/  PRMT R47, RZ, 0x7610, R47 ;  /* 0x00007610ff2f7816 */ /* 0x000fc6000000002f */
[----:B0-----:R-:W-:-:S03]  /*35e0*/  IMAD.WIDE R66, R2, 0x2, R50 ;  /* 0x0000000202427825 */ /* 0x001fc600078e0232 */
[----:B------:R0:W4:Y:S04]  /*35f0*/  @!P4 LDG.E.U16 R47, desc[UR6][R74.64] ;  /* 0x000000064a2fc981 */ /* 0x000128000c1e1500 */
[----:B------:R1:W4:Y:S04]  /*3600*/  @!P4 LDG.E.U16 R46, desc[UR6][R66.64] ;  /* 0x00000006422ec981 */ /* 0x000328000c1e1500 */
[----:B---3--:R3:W-:Y:S04]  /*3610*/  STL [R1+0x200], R5 ;  /* 0x0002000501007387 */ /* 0x0087e80000100800 */
[----:B--2---:R-:W-:Y:S04]  /*3620*/  STL [R1+0x204], R78 ;  /* 0x0002044e01007387 */ /* 0x004fe80000100800 */
[----:B------:R2:W-:Y:S01]  /*3630*/  STL [R1+0x208], R79 ;  /* 0x0002084f01007387 */ /* 0x0005e20000100800 */
[----:B---3--:R-:W-:-:S05]  /*3640*/  IMAD.WIDE R4, R2, 0x2, R56 ;  /* 0x0000000202047825 */ /* 0x008fca00078e0238 */
[----:B------:R-:W3:Y:S01]  /*3650*/  @!P4 LDG.E.U16 R77, desc[UR6][R4.64] ;  /* 0x00000006044dc981 */ /* 0x000ee2000c1e1500 */
[----:B--2---:R-:W-:-:S05]  /*3660*/  IMAD.WIDE R78, R2, 0x2, R54 ;  /* 0x00000002024e7825 */ /* 0x004fca00078e0236 */
[----:B------:R-:W2:Y:S01]  /*3670*/  @!P4 LDG.E.U16 R76, desc[UR6][R78.64] ;  /* 0x000000064e4cc981 */ /* 0x000ea2000c1e1500 */
[----:B------:R-:W-:-:S03]  /*3680*/  VIADD R2, R14, 0xffffff8f ;  /* 0xffffff8f0e027836 */ /* 0x000fc60000000000 */
[----:B------:R0:W-:Y:S02]  /*3690*/  STL.64 [R1+0x490], R4 ;  /* 0x0004900401007387 */ /* 0x0001e40000100a00 */
[----:B------:R-:W-:Y:S02]  /*36a0*/  ISETP.GE.U32.AND P4, PT, R2, 0x7fffff10, PT ;  /* 0x7fffff100200780c */ /* 0x000fe40003f86070 */
[----:B------:R1:W-:Y:S01]  /*36b0*/  STL.64 [R1+0x488], R78 ;  /* 0x0004884e01007387 */ /* 0x0003e20000100a00 */
[----:B------:R-:W-:Y:S01]  /*36c0*/  IMAD R2, R164, 0x50, RZ ;  /* 0x00000050a4027824 */ /* 0x000fe200078e02ff */
[----:B------:R-:W-:Y:S02]  /*36d0*/  PRMT R70, RZ, 0x7610, R70 ;  /* 0x00007610ff467816 */ /* 0x000fe40000000046 */
[----:B0-----:R-:W4:Y:S04]  /*36e0*/  LDL.LU.64 R4, [R1+0x2278] ;  /* 0x0022780001047983 */ /* 0x001f280000300a00 */
[----:B------:R0:W-:Y:S01]  /*36f0*/  STL.64 [R1+0x480], R74 ;  /* 0x0004804a01007387 */ /* 0x0001e20000100a00 */
[----:B------:R-:W-:-:S03]  /*3700*/  PRMT R71, RZ, 0x7610, R71 ;  /* 0x00007610ff477816 */ /* 0x000fc60000000047 */
[----:B-1----:R-:W4:Y:S04]  /*3710*/  LDL.LU.64 R78, [R1+0x2270] ;  /* 0x00227000014e7983 */ /* 0x002f280000300a00 */
[----:B------:R1:W-:Y:S01]  /*3720*/  STL.64 [R1+0x478], R66 ;  /* 0x0004784201007387 */ /* 0x0003e20000100a00 */
[C---:B0-----:R-:W-:Y:S01]  /*3730*/  IMAD.WIDE R74, R2.reuse, 0x2, R54 ;  /* 0x00000002024a7825 */ /* 0x041fe200078e0236 */
[----:B------:R-:W-:Y:S02]  /*3740*/  PRMT R42, RZ, 0x7610, R42 ;  /* 0x00007610ff2a7816 */ /* 0x000fe4000000002a */
[----:B------:R-:W-:Y:S02]  /*3750*/  PRMT R43, RZ, 0x7610, R43 ;  /* 0x00007610ff2b7816 */ /* 0x000fe4000000002b */
[----:B------:R-:W4:Y:S01]  /*3760*/  @!P0 LDG.E.U16 R70, desc[UR6][R74.64] ;  /* 0x000000064a468981 */ /* 0x000f22000c1e1500 */
[----:B-1----:R-:W-:-:S05]  /*3770*/  IMAD.WIDE R66, R2, 0x2, R52 ;  /* 0x0000000202427825 */ /* 0x002fca00078e0234 */
[----:B------:R0:W4:Y:S04]  /*3780*/  @!P0 LDG.E.U16 R43, desc[UR6][R66.64] ;  /* 0x00000006422b8981 */ /* 0x000128000c1e1500 */
[----:B--2---:R-:W-:Y:S04]  /*3790*/  STL [R1+0x1f4], R76 ;  /* 0x0001f44c01007387 */ /* 0x004fe80000100800 */
[----:B---3--:R1:W-:Y:S04]  /*37a0*/  STL [R1+0x1f8], R77 ;  /* 0x0001f84d01007387 */ /* 0x0083e80000100800 */
[----:B----4-:R-:W-:Y:S01]  /*37b0*/  STL [R1+0x1ec], R46 ;  /* 0x0001ec2e01007387 */ /* 0x010fe20000100800 */
[----:B-1----:R-:W-:-:S03]  /*37c0*/  IMAD.WIDE R76, R2, 0x2, R56 ;  /* 0x00000002024c7825 */ /* 0x002fc600078e0238 */
[----:B------:R1:W-:Y:S04]  /*37d0*/  STL [R1+0x1f0], R47 ;  /* 0x0001f02f01007387 */ /* 0x0003e80000100800 */
[----:B------:R-:W2:Y:S01]  /*37e0*/  @!P0 LDG.E.U16 R71, desc[UR6][R76.64] ;  /* 0x000000064c478981 */ /* 0x000ea2000c1e1500 */
[----:B-1----:R-:W-:-:S05]  /*37f0*/  IMAD.WIDE R46, R2, 0x2, R50 ;  /* 0x00000002022e7825 */ /* 0x002fca00078e0232 */
[----:B------:R1:W3:Y:S01]  /*3800*/  @!P0 LDG.E.U16 R42, desc[UR6][R46.64] ;  /* 0x000000062e2a8981 */ /* 0x0002e2000c1e1500 */
[----:B------:R-:W-:-:S03]  /*3810*/  VIADD R2, R14, 0xffffff87 ;  /* 0xffffff870e027836 */ /* 0x000fc60000000000 */
[----:B------:R-:W-:Y:S02]  /*3820*/  STL.64 [R1+0x390], R76 ;  /* 0x0003904c01007387 */ /* 0x000fe40000100a00 */
[----:B------:R-:W-:Y:S01]  /*3830*/  ISETP.GE.U32.AND P0, PT, R2, 0x7fffff08, PT ;  /* 0x7fffff080200780c */ /* 0x000fe20003f06070 */
[----:B------:R-:W-:Y:S01]  /*3840*/  IMAD R2, R164, 0x58, RZ ;  /* 0x00000058a4027824 */ /* 0x000fe200078e02ff */
[----:B------:R-:W-:Y:S01]  /*3850*/  STL.64 [R1+0x388], R74 ;  /* 0x0003884a01007387 */ /* 0x000fe20000100a00 */
[----:B------:R-:W-:-:S03]  /*3860*/  PRMT R48, RZ, 0x7610, R48 ;  /* 0x00007610ff307816 */ /* 0x000fc60000000030 */
[----:B------:R0:W-:Y:S01]  /*3870*/  STL.64 [R1+0x380], R66 ;  /* 0x0003804201007387 */ /* 0x0001e20000100a00 */
[----:B------:R-:W-:-:S03]  /*3880*/  PRMT R49, RZ, 0x7610, R49 ;  /* 0x00007610ff317816 */ /* 0x000fc60000000031 */
[----:B------:R1:W-:Y:S04]  /*3890*/  STL.64 [R1+0x378], R46 ;  /* 0x0003782e01007387 */ /* 0x0003e80000100a00 */
[----:B------:R-:W-:Y:S01]  /*38a0*/  STL [R1+0x1e4], R70 ;  /* 0x0001e44601007387 */ /* 0x000fe20000100800 */
[C---:B0-----:R-:W-:Y:S01]  /*38b0*/  IMAD.WIDE R66, R2.reuse, 0x2, R54 ;  /* 0x0000000202427825 */ /* 0x041fe200078e0236 */
[----:B------:R-:W-:Y:S02]  /*38c0*/  PRMT R38, RZ, 0x7610, R38 ;  /* 0x00007610ff267816 */ /* 0x000fe40000000026 */
[----:B------:R-:W-:Y:S02]  /*38d0*/  PRMT R39, RZ, 0x7610, R39 ;  /* 0x00007610ff277816 */ /* 0x000fe40000000027 */
[----:B------:R-:W4:Y:S01]  /*38e0*/  @!P2 LDG.E.U16 R48, desc[UR6][R66.64] ;  /* 0x000000064230a981 */ /* 0x000f22000c1e1500 */
[----:B-1----:R-:W-:-:S05]  /*38f0*/  IMAD.WIDE R46, R2, 0x2, R52 ;  /* 0x00000002022e7825 */ /* 0x002fca00078e0234 */
[----:B------:R0:W4:Y:S04]  /*3900*/  @!P2 LDG.E.U16 R39, desc[UR6][R46.64] ;  /* 0x000000062e27a981 */ /* 0x000128000c1e1500 */
[----:B--2---:R1:W-:Y:S02]  /*3910*/  STL [R1+0x1e8], R71 ;  /* 0x0001e84701007387 */ /* 0x0043e40000100800 */
[C---:B-1----:R-:W-:Y:S02]  /*3920*/  IMAD.WIDE R70, R2.reuse, 0x2, R56 ;  /* 0x0000000202467825 */ /* 0x042fe400078e0238 */
[----:B---3--:R-:W-:Y:S04]  /*3930*/  STL [R1+0x1dc], R42 ;  /* 0x0001dc2a01007387 */ /* 0x008fe80000100800 */
        /* <DEDUP_REMOVED lines=13> */
[----:B----4-:R-:W-:Y:S01]  /*3a10*/  STL [R1+0x1c8], R48 ;  /* 0x0001c83001007387 */ /* 0x010fe20000100800 */
        /* <DEDUP_REMOVED lines=19> */
[----:B------:R0:W-:Y:S04]  /*3b50*/  STL.64 [R1+0x180], R42 ;  /* 0x0001802a01007387 */ /* 0x0001e80000100a00 */
[----:B------:R1:W-:Y:S01]  /*3b60*/  STL.64 [R1+0x178], R38 ;  /* 0x0001782601007387 */ /* 0x0003e20000100a00 */
[----:B------:R-:W-:-:S03]  /*3b70*/  PRMT R40, RZ, 0x7610, R40 ;  /* 0x00007610ff287816 */ /* 0x000fc60000000028 */
[----:B----4-:R-:W-:Y:S01]  /*3b80*/  STL [R1+0x1b8], R44 ;  /* 0x0001b82c01007387 */ /* 0x010fe20000100800 */
[----:B------:R-:W-:Y:S01]  /*3b90*/  PRMT R35, RZ, 0x7610, R35 ;  /* 0x00007610ff237816 */ /* 0x000fe20000000023 */
[----:B0-----:R-:W-:Y:S01]  /*3ba0*/  IMAD.WIDE R42, R2, 0x2, R54 ;  /* 0x00000002022a7825 */ /* 0x001fe200078e0236 */
[----:B------:R-:W-:-:S03]  /*3bb0*/  PRMT R34, RZ, 0x7610, R34 ;  /* 0x00007610ff227816 */ /* 0x000fc60000000022 */
[C---:B-1----:R-:W-:Y:S01]  /*3bc0*/  IMAD.WIDE R38, R2.reuse, 0x2, R52 ;  /* 0x0000000202267825 */ /* 0x042fe200078e0234 */
[----:B------:R0:W4:Y:S04]  /*3bd0*/  @!P6 LDG.E.U16 R40, desc[UR6][R42.64] ;  /* 0x000000062a28e981 */ /* 0x000128000c1e1500 */
[----:B------:R-:W4:Y:S04]  /*3be0*/  @!P6 LDG.E.U16 R35, desc[UR6][R38.64] ;  /* 0x000000062623e981 */ /* 0x000f28000c1e1500 */
[----:B--2---:R1:W-:Y:S02]  /*3bf0*/  STL [R1+0x1bc], R45 ;  /* 0x0001bc2d01007387 */ /* 0x0043e40000100800 */
[----:B-1----:R-:W-:-:S02]  /*3c00*/  IMAD.WIDE R44, R2, 0x2, R56 ;  /* 0x00000002022c7825 */ /* 0x002fc400078e0238 */
[----:B---3--:R-:W-:Y:S04]  /*3c10*/  STL [R1+0x1b0], R36 ;  /* 0x0001b02401007387 */ /* 0x008fe80000100800 */
[----:B------:R1:W2:Y:S04]  /*3c20*/  @!P6 LDG.E.U16 R41, desc[UR6][R44.64] ;  /* 0x000000062c29e981 */ /* 0x0002a8000c1e1500 */
[----:B------:R3:W-:Y:S02]  /*3c30*/  STL [R1+0x1b4], R37 ;  /* 0x0001b42501007387 */ /* 0x0007e40000100800 */
[----:B---3--:R-:W-:-:S05]  /*3c40*/  IMAD.WIDE R36, R2, 0x2, R50 ;  /* 0x0000000202247825 */ /* 0x008fca00078e0232 */
[----:B------:R-:W3:Y:S04]  /*3c50*/  @!P6 LDG.E.U16 R34, desc[UR6][R36.64] ;  /* 0x000000062422e981 */ /* 0x000ee8000c1e1500 */
[----:B------:R-:W-:Y:S04]  /*3c60*/  STL.64 [R1+0x90], R44 ;  /* 0x0000902c01007387 */ /* 0x000fe80000100a00 */
[----:B------:R0:W-:Y:S04]  /*3c70*/  STL.64 [R1+0x88], R42 ;  /* 0x0000882a01007387 */ /* 0x0001e80000100a00 */
[----:B------:R-:W-:Y:S01]  /*3c80*/  STL.64 [R1+0x80], R38 ;  /* 0x0000802601007387 */ /* 0x000fe20000100a00 */
[----:B0-----:R-:W-:-:S04]  /*3c90*/  IMAD R42, R164, 0x70, RZ ;  /* 0x00000070a42a7824 */ /* 0x001fc800078e02ff */
[C---:B------:R-:W-:Y:S01]  /*3ca0*/  IMAD.WIDE R48, R42.reuse, 0x2, R56 ;  /* 0x000000022a307825 */ /* 0x040fe200078e0238 */
[----:B------:R-:W-:Y:S03]  /*3cb0*/  STL.64 [R1+0x78], R36 ;  /* 0x0000782401007387 */ /* 0x000fe60000100a00 */
[C---:B------:R-:W-:Y:S01]  /*3cc0*/  IMAD.WIDE R46, R42.reuse, 0x2, R54 ;  /* 0x000000022a2e7825 */ /* 0x040fe200078e0236 */
[----:B------:R-:W-:Y:S04]  /*3cd0*/  STL [R1+0x1d4c], R48 ;  /* 0x001d4c3001007387 */ /* 0x000fe80000100800 */
[----:B------:R-:W-:Y:S01]  /*3ce0*/  STL [R1+0x1ecc], R48 ;  /* 0x001ecc3001007387 */ /* 0x000fe20000100800 */
[----:B-1----:R-:W-:-:S03]  /*3cf0*/  IMAD.WIDE R44, R42, 0x2, R52 ;  /* 0x000000022a2c7825 */ /* 0x002fc600078e0234 */
[----:B------:R-:W-:Y:S01]  /*3d00*/  STL [R1+0x1d48], R49 ;  /* 0x001d483101007387 */ /* 0x000fe20000100800 */
[----:B------:R-:W-:-:S03]  /*3d10*/  PRMT R33, RZ, 0x7610, R33 ;  /* 0x00007610ff217816 */ /* 0x000fc60000000021 */
[----:B------:R-:W-:Y:S04]  /*3d20*/  STL [R1+0x21c4], R49 ;  /* 0x0021c43101007387 */ /* 0x000fe80000100800 */
[----:B------:R-:W-:Y:S01]  /*3d30*/  STL [R1+0x1d54], R46 ;  /* 0x001d542e01007387 */ /* 0x000fe20000100800 */
[----:B------:R-:W-:-:S03]  /*3d40*/  IMAD.WIDE R42, R42, 0x2, R50 ;  /* 0x000000022a2a7825 */ /* 0x000fc600078e0232 */
[----:B------:R-:W-:Y:S04]  /*3d50*/  STL [R1+0x1ed4], R46 ;  /* 0x001ed42e01007387 */ /* 0x000fe80000100800 */
[----:B------:R-:W-:Y:S01]  /*3d60*/  STL [R1+0x1d50], R47 ;  /* 0x001d502f01007387 */ /* 0x000fe20000100800 */
[----:B------:R-:W-:-:S03]  /*3d70*/  PRMT R32, RZ, 0x7610, R32 ;  /* 0x00007610ff207816 */ /* 0x000fc60000000020 */
[----:B------:R-:W-:Y:S04]  /*3d80*/  STL [R1+0x1ed0], R47 ;  /* 0x001ed02f01007387 */ /* 0x000fe80000100800 */
[----:B------:R-:W-:Y:S04]  /*3d90*/  STL [R1+0x1d5c], R44 ;  /* 0x001d5c2c01007387 */ /* 0x000fe80000100800 */
[----:B------:R-:W-:Y:S04]  /*3da0*/  STL [R1+0x1ee0], R44 ;  /* 0x001ee02c01007387 */ /* 0x000fe80000100800 */
[----:B------:R-:W-:Y:S04]  /*3db0*/  STL [R1+0x1d58], R45 ;  /* 0x001d582d01007387 */ /* 0x000fe80000100800 */
[----:B------:R-:W3:Y:S04]  /*3dc0*/  @!P4 LDG.E.U16 R33, desc[UR6][R48.64] ;  /* 0x000000063021c981 */ /* 0x000ee8000c1e1500 */
[----:B------:R-:W-:Y:S01]  /*3dd0*/  STL [R1+0x1ef8], R45 ;  /* 0x001ef82d01007387 */ /* 0x000fe20000100800 */
[----:B------:R-:W-:-:S03]  /*3de0*/  PRMT R31, RZ, 0x7610, R31 ;  /* 0x00007610ff1f7816 */ /* 0x000fc6000000001f */
[----:B------:R-:W3:Y:S01]  /*3df0*/  @!P4 LDG.E.U16 R32, desc[UR6][R46.64] ;  /* 0x000000062e20c981 */ /* 0x000ee2000c1e1500 */
[----:B------:R-:W-:-:S03]  /*3e00*/  PRMT R30, RZ, 0x7610, R30 ;  /* 0x00007610ff1e7816 */ /* 0x000fc6000000001e */
[----:B------:R-:W3:Y:S01]  /*3e10*/  @!P4 LDG.E.U16 R31, desc[UR6][R44.64] ;  /* 0x000000062c1fc981 */ /* 0x000ee2000c1e1500 */
[----:B------:R-:W-:Y:S02]  /*3e20*/  PRMT R26, RZ, 0x7610, R26 ;  /* 0x00007610ff1a7816 */ /* 0x000fe4000000001a */
[----:B------:R-:W-:Y:S01]  /*3e30*/  PRMT R27, RZ, 0x7610, R27 ;  /* 0x00007610ff1b7816 */ /* 0x000fe2000000001b */
[----:B------:R-:W3:Y:S01]  /*3e40*/  @!P4 LDG.E.U16 R30, desc[UR6][R42.64] ;  /* 0x000000062a1ec981 */ /* 0x000ee2000c1e1500 */
[----:B------:R-:W-:Y:S02]  /*3e50*/  PRMT R22, RZ, 0x7610, R22 ;  /* 0x00007610ff167816 */ /* 0x000fe40000000016 */
[----:B------:R-:W-:Y:S01]  /*3e60*/  PRMT R23, RZ, 0x7610, R23 ;  /* 0x00007610ff177816 */ /* 0x000fe20000000017 */
[----:B--2---:R-:W-:Y:S04]  /*3e70*/  STL [R1+0x1ac], R41 ;  /* 0x0001ac2901007387 */ /* 0x004fe80000100800 */
[----:B------:R-:W-:Y:S04]  /*3e80*/  STL [R1+0x1d64], R42 ;  /* 0x001d642a01007387 */ /* 0x000fe80000100800 */
[----:B----4-:R-:W-:Y:S04]  /*3e90*/  STL [R1+0x1a8], R40 ;  /* 0x0001a82801007387 */ /* 0x010fe80000100800 */
[----:B------:R-:W-:Y:S04]  /*3ea0*/  STL [R1+0x1ed8], R42 ;  /* 0x001ed82a01007387 */ /* 0x000fe80000100800 */
[----:B------:R-:W-:Y:S04]  /*3eb0*/  STL [R1+0x1d60], R43 ;  /* 0x001d602b01007387 */ /* 0x000fe80000100800 */
[----:B------:R-:W-:Y:S04]  /*3ec0*/  STL [R1+0x1a4], R35 ;  /* 0x0001a42301007387 */ /* 0x000fe80000100800 */
[----:B------:R-:W-:Y:S04]  /*3ed0*/  STL [R1+0x1edc], R43 ;  /* 0x001edc2b01007387 */ /* 0x000fe80000100800 */
[----:B---3--:R0:W-:Y:S02]  /*3ee0*/  STL [R1+0x1a0], R34 ;  /* 0x0001a02201007387 */ /* 0x0081e40000100800 */
[----:B0-----:R-:W-:-:S04]  /*3ef0*/  IMAD R34, R164, 0x78, RZ ;  /* 0x00000078a4227824 */ /* 0x001fc800078e02ff */
[----:B------:R-:W-:-:S04]  /*3f00*/  IMAD.WIDE R38, R34, 0x2, R54 ;  /* 0x0000000222267825 */ /* 0x000fc800078e0236 */
[C---:B------:R-:W-:Y:S01]  /*3f10*/  IMAD.WIDE R40, R34.reuse, 0x2, R56 ;  /* 0x0000000222287825 */ /* 0x040fe200078e0238 */
[----:B------:R-:W2:Y:S03]  /*3f20*/  @!P0 LDG.E.U16 R26, desc[UR6][R38.64] ;  /* 0x00000006261a8981 */ /* 0x000ea6000c1e1500 */
[C---:B------:R-:W-:Y:S01]  /*3f30*/  IMAD.WIDE R36, R34.reuse, 0x2, R52 ;  /* 0x0000000222247825 */ /* 0x040fe200078e0234 */
[----:B------:R-:W3:Y:S03]  /*3f40*/  @!P0 LDG.E.U16 R27, desc[UR6][R40.64] ;  /* 0x00000006281b8981 */ /* 0x000ee6000c1e1500 */
[----:B------:R-:W-:Y:S01]  /*3f50*/  IMAD.WIDE R34, R34, 0x2, R50 ;  /* 0x0000000222227825 */ /* 0x000fe200078e0232 */
[----:B------:R-:W4:Y:S04]  /*3f60*/  @!P0 LDG.E.U16 R23, desc[UR6][R36.64] ;  /* 0x0000000624178981 */ /* 0x000f28000c1e1500 */
[----:B------:R-:W4:Y:S01]  /*3f70*/  @!P0 LDG.E.U16 R22, desc[UR6][R34.64] ;  /* 0x0000000622168981 */ /* 0x000f22000c1e1500 */
[----:B------:R-:W-:-:S05]  /*3f80*/  VIADD R2, R14, 0xffffffe6 ;  /* 0xffffffe60e027836 */ /* 0x000fca0000000000 */
[----:B------:R-:W-:Y:S01]  /*3f90*/  ISETP.GE.U32.AND P6, PT, R2, 0x7fffff67, PT ;  /* 0x7fffff670200780c */ /* 0x000fe20003fc6070 */
[----:B------:R-:W-:-:S05]  /*3fa0*/  VIADD R2, R14, 0xffffffde ;  /* 0xffffffde0e027836 */ /* 0x000fca0000000000 */
[----:B------:R-:W-:Y:S01]  /*3fb0*/  ISETP.GE.U32.AND P4, PT, R2, 0x7fffff5f, PT ;  /* 0x7fffff5f0200780c */ /* 0x000fe20003f86070 */
[----:B------:R-:W-:Y:S01]  /*3fc0*/  VIADD R2, R14, 0xffffffd6 ;  /* 0xffffffd60e027836 */ /* 0x000fe20000000000 */
[----:B------:R-:W-:-:S04]  /*3fd0*/  PRMT R28, RZ, 0x7610, R28 ;  /* 0x00007610ff1c7816 */ /* 0x000fc8000000001c */
[----:B------:R-:W-:Y:S01]  /*3fe0*/  ISETP.GE.U32.AND P0, PT, R2, 0x7fffff57, PT ;  /* 0x7fffff570200780c */ /* 0x000fe20003f06070 */
[----:B------:R-:W-:Y:S04]  /*3ff0*/  STL [R1+0x11c], R33 ;  /* 0x00011c2101007387 */ /* 0x000fe80000100800 */
        /* <DEDUP_REMOVED lines=11> */
[----:B------:R-:W-:Y:S01]  /*40b0*/  STL [R1+0x1d78], R37 ;  /* 0x001d782501007387 */ /* 0x000fe20000100800 */
[----:B------:R-:W-:-:S03]  /*40c0*/  IMAD R2, R164, 0x9, RZ ;  /* 0x00000009a4027824 */ /* 0x000fc600078e02ff */
[----:B------:R-:W-:Y:S04]  /*40d0*/  STL [R1+0x1ef0], R37 ;  /* 0x001ef02501007387 */ /* 0x000fe80000100800 */
[----:B------:R-:W-:Y:S04]  /*40e0*/  STL [R1+0x1d84], R34 ;  /* 0x001d842201007387 */ /* 0x000fe80000100800 */
[----:B------:R0:W-:Y:S04]  /*40f0*/  STL [R1+0x110], R30 ;  /* 0x0001101e01007387 */ /* 0x0001e80000100800 */
[----:B------:R-:W-:Y:S01]  /*4100*/  STL [R1+0x1efc], R34 ;  /* 0x001efc2201007387 */ /* 0x000fe20000100800 */
[----:B------:R-:W-:-:S03]  /*4110*/  PRMT R29, RZ, 0x7610, R29 ;  /* 0x00007610ff1d7816 */ /* 0x000fc6000000001d */
[----:B------:R-:W-:Y:S01]  /*4120*/  STL [R1+0x1d80], R35 ;  /* 0x001d802301007387 */ /* 0x000fe20000100800 */
[----:B------:R-:W-:Y:S01]  /*4130*/  PRMT R20, RZ, 0x7610, R20 ;  /* 0x00007610ff147816 */ /* 0x000fe20000000014 */
[----:B0-----:R-:W-:Y:S01]  /*4140*/  IMAD.WIDE R30, R2, 0x2, R54 ;  /* 0x00000002021e7825 */ /* 0x001fe200078e0236 */
[----:B------:R-:W-:-:S03]  /*4150*/  PRMT R21, RZ, 0x7610, R21 ;  /* 0x00007610ff157816 */ /* 0x000fc60000000015 */
[C---:B------:R-:W-:Y:S01]  /*4160*/  IMAD.WIDE R32, R2.reuse, 0x2, R56 ;  /* 0x0000000202207825 */ /* 0x040fe200078e0238 */
[----:B------:R-:W4:Y:S04]  /*4170*/  @!P2 LDG.E.U16 R28, desc[UR6][R30.64] ;  /* 0x000000061e1ca981 */ /* 0x000f28000c1e1500 */
[----:B------:R-:W4:Y:S04]  /*4180*/  @!P2 LDG.E.U16 R29, desc[UR6][R32.64] ;  /* 0x00000006201da981 */ /* 0x000f28000c1e1500 */
[----:B--2---:R-:W-:Y:S04]  /*4190*/  STL [R1+0x198], R26 ;  /* 0x0001981a01007387 */ /* 0x004fe80000100800 */
[----:B---3--:R0:W-:Y:S04]  /*41a0*/  STL [R1+0x19c], R27 ;  /* 0x00019c1b01007387 */ /* 0x0081e80000100800 */
[----:B----4-:R-:W-:Y:S01]  /*41b0*/  STL [R1+0x130], R22 ;  /* 0x0001301601007387 */ /* 0x010fe20000100800 */
[----:B0-----:R-:W-:-:S03]  /*41c0*/  IMAD.WIDE R26, R2, 0x2, R52 ;  /* 0x00000002021a7825 */ /* 0x001fc600078e0234 */
[----:B------:R0:W-:Y:S04]  /*41d0*/  STL [R1+0x134], R23 ;  /* 0x0001341701007387 */ /* 0x0001e80000100800 */
[----:B------:R1:W2:Y:S01]  /*41e0*/  @!P2 LDG.E.U16 R21, desc[UR6][R26.64] ;  /* 0x000000061a15a981 */ /* 0x0002a2000c1e1500 */
[----:B0-----:R-:W-:-:S05]  /*41f0*/  IMAD.WIDE R22, R2, 0x2, R50 ;  /* 0x0000000202167825 */ /* 0x001fca00078e0232 */
        /* <DEDUP_REMOVED lines=9> */
[----:B------:R0:W-:Y:S01]  /*4290*/  STL.64 [R1+0xc58], R22 ;  /* 0x000c581601007387 */ /* 0x0001e20000100a00 */
[----:B------:R-:W-:Y:S02]  /*42a0*/  PRMT R18, RZ, 0x7610, R18 ;  /* 0x00007610ff127816 */ /* 0x000fe40000000012 */
[----:B------:R-:W-:Y:S01]  /*42b0*/  PRMT R19, RZ, 0x7610, R19 ;  /* 0x00007610ff137816 */ /* 0x000fe20000000013 */
[----:B-1----:R-:W-:-:S04]  /*42c0*/  IMAD.WIDE R26, R2, 0x2, R54 ;  /* 0x00000002021a7825 */ /* 0x002fc800078e0236 */
[C---:B0-----:R-:W-:Y:S01]  /*42d0*/  IMAD.WIDE R22, R2.reuse, 0x2, R52 ;  /* 0x0000000202167825 */ /* 0x041fe200078e0234 */
[----:B------:R-:W4:Y:S04]  /*42e0*/  @!P5 LDG.E.U16 R24, desc[UR6][R26.64] ;  /* 0x000000061a18d981 */ /* 0x000f28000c1e1500 */
[----:B------:R0:W4:Y:S04]  /*42f0*/  @!P5 LDG.E.U16 R19, desc[UR6][R22.64] ;  /* 0x000000061613d981 */ /* 0x000128000c1e1500 */
[----:B------:R-:W-:Y:S04]  /*4300*/  STL [R1+0x128], R28 ;  /* 0x0001281c01007387 */ /* 0x000fe80000100800 */
[----:B------:R1:W-:Y:S02]  /*4310*/  STL [R1+0x12c], R29 ;  /* 0x00012c1d01007387 */ /* 0x0003e40000100800 */
[----:B-1----:R-:W-:-:S05]  /*4320*/  IMAD.WIDE R28, R2, 0x2, R56 ;  /* 0x00000002021c7825 */ /* 0x002fca00078e0238 */
[----:B------:R-:W4:Y:S04]  /*4330*/  @!P5 LDG.E.U16 R25, desc[UR6][R28.64] ;  /* 0x000000061c19d981 */ /* 0x000f28000c1e1500 */
[----:B---3--:R-:W-:Y:S04]  /*4340*/  STL [R1+0x120], R20 ;  /* 0x0001201401007387 */ /* 0x008fe80000100800 */
[----:B--2---:R1:W-:Y:S02]  /*4350*/  STL [R1+0x124], R21 ;  /* 0x0001241501007387 */ /* 0x0043e40000100800 */
[----:B-1----:R-:W-:-:S05]  /*4360*/  IMAD.WIDE R20, R2, 0x2, R50 ;  /* 0x0000000202147825 */ /* 0x002fca00078e0232 */
[----:B------:R1:W2:Y:S01]  /*4370*/  @!P5 LDG.E.U16 R18, desc[UR6][R20.64] ;  /* 0x000000061412d981 */ /* 0x0002a2000c1e1500 */
[----:B------:R-:W-:-:S03]  /*4380*/  VIADD R2, R14, 0xffffffc6 ;  /* 0xffffffc60e027836 */ /* 0x000fc60000000000 */
[----:B------:R-:W-:Y:S02]  /*4390*/  STL.64 [R1+0xb70], R28 ;  /* 0x000b701c01007387 */ /* 0x000fe40000100a00 */
[----:B------:R-:W-:Y:S02]  /*43a0*/  ISETP.GE.U32.AND P5, PT, R2, 0x7fffff47, PT ;  /* 0x7fffff470200780c */ /* 0x000fe40003fa6070 */
[----:B------:R-:W-:Y:S01]  /*43b0*/  STL.64 [R1+0xb68], R26 ;  /* 0x000b681a01007387 */ /* 0x000fe20000100a00 */
[----:B------:R-:W-:-:S03]  /*43c0*/  IMAD R2, R164, 0x19, RZ ;  /* 0x00000019a4027824 */ /* 0x000fc600078e02ff */
[----:B------:R0:W-:Y:S04]  /*43d0*/  STL.64 [R1+0xb60], R22 ;  /* 0x000b601601007387 */ /* 0x0001e80000100a00 */
[----:B------:R1:W-:Y:S01]  /*43e0*/  STL.64 [R1+0xb58], R20 ;  /* 0x000b581401007387 */ /* 0x0003e20000100a00 */
[----:B------:R-:W-:-:S03]  /*43f0*/  PRMT R135, RZ, 0x7610, R135 ;  /* 0x00007610ff877816 */ /* 0x000fc60000000087 */
[----:B----4-:R-:W-:Y:S01]  /*4400*/  STL [R1+0xc8], R24 ;  /* 0x0000c81801007387 */ /* 0x010fe20000100800 */
[----:B------:R-:W-:Y:S02]  /*4410*/  PRMT R134, RZ, 0x7610, R134 ;  /* 0x00007610ff867816 */ /* 0x000fe40000000086 */
[----:B------:R-:W-:Y:S01]  /*4420*/  PRMT R133, RZ, 0x7610, R133 ;  /* 0x00007610ff857816 */ /* 0x000fe20000000085 */
[----:B0-----:R-:W-:Y:S01]  /*4430*/  IMAD.WIDE R22, R2, 0x2, R54 ;  /* 0x0000000202167825 */ /* 0x001fe200078e0236 */
[----:B------:R-:W-:-:S03]  /*4440*/  PRMT R132, RZ, 0x7610, R132 ;  /* 0x00007610ff847816 */ /* 0x000fc60000000084 */
[----:B-1----:R-:W-:Y:S01]  /*4450*/  IMAD.WIDE R20, R2, 0x2, R52 ;  /* 0x0000000202147825 */ /* 0x002fe200078e0234 */
[----:B------:R-:W3:Y:S04]  /*4460*/  @!P6 LDG.E.U16 R134, desc[UR6][R22.64] ;  /* 0x000000061686e981 */ /* 0x000ee8000c1e1500 */
[----:B------:R-:W4:Y:S01]  /*4470*/  @!P6 LDG.E.U16 R133, desc[UR6][R20.64] ;  /* 0x000000061485e981 */ /* 0x000f22000c1e1500 */
[----:B------:R-:W-:Y:S02]  /*4480*/  PRMT R131, RZ, 0x7610, R131 ;  /* 0x00007610ff837816 */ /* 0x000fe40000000083 */
[----:B------:R-:W-:Y:S02]  /*4490*/  PRMT R130, RZ, 0x7610, R130 ;  /* 0x00007610ff827816 */ /* 0x000fe40000000082 */
[----:B------:R-:W-:-:S02]  /*44a0*/  PRMT R129, RZ, 0x7610, R129 ;  /* 0x00007610ff817816 */ /* 0x000fc40000000081 */
[----:B------:R-:W-:Y:S02]  /*44b0*/  PRMT R128, RZ, 0x7610, R128 ;  /* 0x00007610ff807816 */ /* 0x000fe40000000080 */
[----:B------:R-:W-:Y:S02]  /*44c0*/  PRMT R127, RZ, 0x7610, R127 ;  /* 0x00007610ff7f7816 */ /* 0x000fe4000000007f */
[----:B------:R-:W-:Y:S02]  /*44d0*/  PRMT R126, RZ, 0x7610, R126 ;  /* 0x00007610ff7e7816 */ /* 0x000fe4000000007e */
[----:B------:R-:W-:Y:S02]  /*44e0*/  PRMT R125, RZ, 0x7610, R125 ;  /* 0x00007610ff7d7816 */ /* 0x000fe4000000007d */
[----:B------:R-:W-:Y:S02]  /*44f0*/  PRMT R124, RZ, 0x7610, R124 ;  /* 0x00007610ff7c7816 */ /* 0x000fe4000000007c */
[----:B------:R-:W-:-:S02]  /*4500*/  PRMT R123, RZ, 0x7610, R123 ;  /* 0x00007610ff7b7816 */ /* 0x000fc4000000007b */
[----:B------:R-:W-:Y:S02]  /*4510*/  PRMT R122, RZ, 0x7610, R122 ;  /* 0x00007610ff7a7816 */ /* 0x000fe4000000007a */
[----:B------:R-:W-:Y:S01]  /*4520*/  PRMT R121, RZ, 0x7610, R121 ;  /* 0x00007610ff797816 */ /* 0x000fe20000000079 */
[----:B------:R0:W-:Y:S02]  /*4530*/  STL [R1+0xcc], R25 ;  /* 0x0000cc1901007387 */ /* 0x0001e40000100800 */
[----:B0-----:R-:W-:-:S05]  /*4540*/  IMAD.WIDE R24, R2, 0x2, R56 ;  /* 0x0000000202187825 */ /* 0x001fca00078e0238 */
[----:B------:R0:W3:Y:S01]  /*4550*/  @!P6 LDG.E.U16 R135, desc[UR6][R24.64] ;  /* 0x000000061887e981 */ /* 0x0000e2000c1e1500 */
[----:B------:R-:W-:Y:S02]  /*4560*/  PRMT R120, RZ, 0x7610, R120 ;  /* 0x00007610ff787816 */ /* 0x000fe40000000078 */
[----:B------:R-:W-:Y:S02]  /*4570*/  PRMT R119, RZ, 0x7610, R119 ;  /* 0x00007610ff777816 */ /* 0x000fe40000000077 */
[----:B------:R-:W-:Y:S02]  /*4580*/  PRMT R118, RZ, 0x7610, R118 ;  /* 0x00007610ff767816 */ /* 0x000fe40000000076 */
        /* <DEDUP_REMOVED lines=17> */
[----:B------:R-:W-:Y:S01]  /*46a0*/  PRMT R100, RZ, 0x7610, R100 ;  /* 0x00007610ff647816 */ /* 0x000fe20000000064 */
[C---:B------:R-:W-:Y:S01]  /*46b0*/  IMAD.WIDE R74, R164.reuse, 0x2, R54 ;  /* 0x00000002a44a7825 */ /* 0x040fe200078e0236 */
[----:B------:R-:W-:Y:S02]  /*46c0*/  PRMT R72, RZ, 0x7610, R72 ;  /* 0x00007610ff487816 */ /* 0x000fe40000000048 */
[----:B------:R-:W-:Y:S01]  /*46d0*/  PRMT R73, RZ, 0x7610, R73 ;  /* 0x00007610ff497816 */ /* 0x000fe20000000049 */
[----:B------:R-:W-:Y:S01]  /*46e0*/  IMAD.WIDE R76, R164, 0x2, R56 ;  /* 0x00000002a44c7825 */ /* 0x000fe200078e0238 */
[----:B------:R-:W-:-:S02]  /*46f0*/  PRMT R44, RZ, 0x7610, R44 ;  /* 0x00007610ff2c7816 */ /* 0x000fc4000000002c */
[----:B------:R-:W-:Y:S01]  /*4700*/  PRMT R45, RZ, 0x7610, R45 ;  /* 0x00007610ff2d7816 */ /* 0x000fe2000000002d */
[----:B------:R-:W-:-:S04]  /*4710*/  IMAD.WIDE R66, R164, 0x2, R50 ;  /* 0x00000002a4427825 */ /* 0x000fc800078e0232 */
[----:B------:R-:W-:Y:S01]  /*4720*/  IMAD.WIDE R70, R164, 0x2, R52 ;  /* 0x00000002a4467825 */ /* 0x000fe200078e0234 */
[----:B--2---:R-:W-:Y:S04]  /*4730*/  STL [R1+0xc0], R18 ;  /* 0x0000c01201007387 */ /* 0x004fe80000100800 */
[----:B------:R1:W-:Y:S02]  /*4740*/  STL [R1+0xc4], R19 ;  /* 0x0000c41301007387 */ /* 0x0003e40000100800 */
[----:B-1----:R-:W-:-:S04]  /*4750*/  IMAD.WIDE R18, R2, 0x2, R50 ;  /* 0x0000000202127825 */ /* 0x002fc800078e0232 */
[----:B------:R-:W-:Y:S01]  /*4760*/  VIADD R2, R14, 0xffffffbe ;  /* 0xffffffbe0e027836 */ /* 0x000fe20000000000 */
[----:B------:R1:W2:Y:S04]  /*4770*/  @!P6 LDG.E.U16 R132, desc[UR6][R18.64] ;  /* 0x000000061284e981 */ /* 0x0002a8000c1e1500 */
[----:B------:R-:W-:Y:S01]  /*4780*/  ISETP.GE.U32.AND P6, PT, R2, 0x7fffff3f, PT ;  /* 0x7fffff3f0200780c */ /* 0x000fe20003fc6070 */
[----:B------:R0:W-:Y:S01]  /*4790*/  STL.64 [R1+0xa70], R24 ;  /* 0x000a701801007387 */ /* 0x0001e20000100a00 */
[----:B------:R-:W-:-:S03]  /*47a0*/  IMAD R2, R164, 0x21, RZ ;  /* 0x00000021a4027824 */ /* 0x000fc600078e02ff */
[----:B------:R1:W-:Y:S04]  /*47b0*/  STL.64 [R1+0xa68], R22 ;  /* 0x000a681601007387 */ /* 0x0003e80000100a00 */
[----:B------:R4:W-:Y:S04]  /*47c0*/  STL.64 [R1+0xa60], R20 ;  /* 0x000a601401007387 */ /* 0x0009e80000100a00 */
[----:B------:R4:W-:Y:S01]  /*47d0*/  STL.64 [R1+0xa58], R18 ;  /* 0x000a581201007387 */ /* 0x0009e20000100a00 */
[----:B0-----:R-:W-:-:S04]  /*47e0*/  IMAD.WIDE R24, R2, 0x2, R56 ;  /* 0x0000000202187825 */ /* 0x001fc800078e0238 */
[C---:B-1----:R-:W-:Y:S01]  /*47f0*/  IMAD.WIDE R22, R2.reuse, 0x2, R54 ;  /* 0x0000000202167825 */ /* 0x042fe200078e0236 */
[----:B------:R0:W2:Y:S03]  /*4800*/  @!P4 LDG.E.U16 R131, desc[UR6][R24.64] ;  /* 0x000000061883c981 */ /* 0x0000a6000c1e1500 */
[C---:B----4-:R-:W-:Y:S01]  /*4810*/  IMAD.WIDE R20, R2.reuse, 0x2, R52 ;  /* 0x0000000202147825 */ /* 0x050fe200078e0234 */
[----:B------:R1:W4:Y:S03]  /*4820*/  @!P4 LDG.E.U16 R130, desc[UR6][R22.64] ;  /* 0x000000061682c981 */ /* 0x000326000c1e1500 */
[----:B------:R-:W-:Y:S01]  /*4830*/  IMAD.WIDE R18, R2, 0x2, R50 ;  /* 0x0000000202127825 */ /* 0x000fe200078e0232 */
[----:B------:R0:W2:Y:S03]  /*4840*/  @!P4 LDG.E.U16 R129, desc[UR6][R20.64] ;  /* 0x000000061481c981 */ /* 0x0000a6000c1e1500 */
        /* <DEDUP_REMOVED lines=11> */
[C---:B------:R-:W-:Y:S01]  /*4900*/  IMAD.WIDE R20, R2.reuse, 0x2, R52 ;  /* 0x0000000202147825 */ /* 0x040fe200078e0234 */
[----:B------:R1:W2:Y:S03]  /*4910*/  @!P0 LDG.E.U16 R126, desc[UR6][R22.64] ;  /* 0x00000006167e8981 */ /* 0x0002a6000c1e1500 */
        /* <DEDUP_REMOVED lines=13> */
[C---:B---3--:R-:W-:Y:S01]  /*49f0*/  IMAD.WIDE R20, R2.reuse, 0x2, R52 ;  /* 0x0000000202147825 */ /* 0x048fe200078e0234 */
[----:B------:R1:W3:Y:S03]  /*4a00*/  @!P2 LDG.E.U16 R122, desc[UR6][R22.64] ;  /* 0x00000006167aa981 */ /* 0x0002e6000c1e1500 */
        /* <DEDUP_REMOVED lines=79> */
[----:B------:R-:W-:-:S13]  /*4f00*/  ISETP.GE.U32.AND P2, PT, R2, 0x7fffff7f, PT ;  /* 0x7fffff7f0200780c */ /* 0x000fda0003f46070 */
[----:B------:R-:W2:Y:S04]  /*4f10*/  @!P2 LDG.E.U16 R72, desc[UR6][R74.64] ;  /* 0x000000064a48a981 */ /* 0x000ea8000c1e1500 */
[----:B------:R-:W2:Y:S04]  /*4f20*/  @!P2 LDG.E.U16 R73, desc[UR6][R76.64] ;  /* 0x000000064c49a981 */ /* 0x000ea8000c1e1500 */
[----:B------:R-:W3:Y:S04]  /*4f30*/  @!P2 LDG.E.U16 R44, desc[UR6][R66.64] ;  /* 0x00000006422ca981 */ /* 0x000ee8000c1e1500 */
[----:B------:R-:W3:Y:S01]  /*4f40*/  @!P2 LDG.E.U16 R45, desc[UR6][R70.64] ;  /* 0x00000006462da981 */ /* 0x000ee2000c1e1500 */
[----:B------:R-:W-:-:S03]  /*4f50*/  IMAD R2, R164, 0x61, RZ ;  /* 0x00000061a4027824 */ /* 0x000fc600078e02ff */
[----:B------:R0:W-:Y:S01]  /*4f60*/  STL.64 [R1+0x270], R24 ;  /* 0x0002701801007387 */ /* 0x0001e20000100a00 */
[----:B------:R-:W-:-:S03]  /*4f70*/  PRMT R99, RZ, 0x7610, R99 ;  /* 0x00007610ff637816 */ /* 0x000fc60000000063 */
[----:B------:R1:W-:Y:S01]  /*4f80*/  STL.64 [R1+0x268], R22 ;  /* 0x0002681601007387 */ /* 0x0003e20000100a00 */
[----:B------:R-:W-:Y:S02]  /*4f90*/  PRMT R98, RZ, 0x7610, R98 ;  /* 0x00007610ff627816 */ /* 0x000fe40000000062 */
[----:B------:R-:W-:Y:S01]  /*4fa0*/  PRMT R97, RZ, 0x7610, R97 ;  /* 0x00007610ff617816 */ /* 0x000fe20000000061 */
[----:B------:R4:W-:Y:S01]  /*4fb0*/  STL.64 [R1+0x260], R20 ;  /* 0x0002601401007387 */ /* 0x0009e20000100a00 */
[----:B------:R-:W-:-:S03]  /*4fc0*/  PRMT R96, RZ, 0x7610, R96 ;  /* 0x00007610ff607816 */ /* 0x000fc60000000060 */
[----:B------:R4:W-:Y:S01]  /*4fd0*/  STL.64 [R1+0x258], R18 ;  /* 0x0002581201007387 */ /* 0x0009e20000100a00 */
[----:B0-----:R-:W-:-:S04]  /*4fe0*/  IMAD.WIDE R24, R2, 0x2, R56 ;  /* 0x0000000202187825 */ /* 0x001fc800078e0238 */
[C---:B-1----:R-:W-:Y:S01]  /*4ff0*/  IMAD.WIDE R22, R2.reuse, 0x2, R54 ;  /* 0x0000000202167825 */ /* 0x042fe200078e0236 */
[----:B------:R0:W3:Y:S03]  /*5000*/  @!P5 LDG.E.U16 R99, desc[UR6][R24.64] ;  /* 0x000000061863d981 */ /* 0x0000e6000c1e1500 */
[C---:B----4-:R-:W-:Y:S01]  /*5010*/  IMAD.WIDE R20, R2.reuse, 0x2, R52 ;  /* 0x0000000202147825 */ /* 0x050fe200078e0234 */
[----:B------:R1:W4:Y:S03]  /*5020*/  @!P5 LDG.E.U16 R98, desc[UR6][R22.64] ;  /* 0x000000061662d981 */ /* 0x000326000c1e1500 */
[----:B------:R-:W-:Y:S01]  /*5030*/  IMAD.WIDE R18, R2, 0x2, R50 ;  /* 0x0000000202127825 */ /* 0x000fe200078e0232 */
[----:B------:R0:W4:Y:S03]  /*5040*/  @!P5 LDG.E.U16 R97, desc[UR6][R20.64] ;  /* 0x000000061461d981 */ /* 0x000126000c1e1500 */
[----:B------:R-:W-:Y:S01]  /*5050*/  VIADD R2, R14, 0xfffffffd ;  /* 0xfffffffd0e027836 */ /* 0x000fe20000000000 */
[----:B------:R0:W4:Y:S04]  /*5060*/  @!P5 LDG.E.U16 R96, desc[UR6][R18.64] ;  /* 0x000000061260d981 */ /* 0x000128000c1e1500 */
[----:B------:R-:W-:Y:S01]  /*5070*/  ISETP.GE.U32.AND P5, PT, R2, 0x7fffff7e, PT ;  /* 0x7fffff7e0200780c */ /* 0x000fe20003fa6070 */
[C---:B------:R-:W-:Y:S01]  /*5080*/  IMAD R2, R164.reuse, 0x69, RZ ;  /* 0x00000069a4027824 */ /* 0x040fe200078e02ff */
[----:B------:R0:W-:Y:S01]  /*5090*/  STL.64 [R1+0x170], R24 ;  /* 0x0001701801007387 */ /* 0x0001e20000100a00 */
[----:B------:R-:W-:-:S03]  /*50a0*/  IMAD R26, R164, 0x71, RZ ;  /* 0x00000071a41a7824 */ /* 0x000fc600078e02ff */
[----:B------:R1:W-:Y:S01]  /*50b0*/  STL.64 [R1+0x168], R22 ;  /* 0x0001681601007387 */ /* 0x0003e20000100a00 */
[----:B------:R-:W-:-:S03]  /*50c0*/  IMAD.WIDE R32, R26, 0x2, R56 ;  /* 0x000000021a207825 */ /* 0x000fc600078e0238 */
[----:B------:R1:W-:Y:S01]  /*50d0*/  STL.64 [R1+0x160], R20 ;  /* 0x0001601401007387 */ /* 0x0003e20000100a00 */
[----:B0-----:R-:W-:-:S03]  /*50e0*/  IMAD.WIDE R24, R2, 0x2, R56 ;  /* 0x0000000202187825 */ /* 0x001fc600078e0238 */
[----:B------:R0:W-:Y:S01]  /*50f0*/  STL.64 [R1+0x158], R18 ;  /* 0x0001581201007387 */ /* 0x0001e20000100a00 */
[----:B-1----:R-:W-:-:S03]  /*5100*/  IMAD.WIDE R22, R2, 0x2, R54 ;  /* 0x0000000202167825 */ /* 0x002fc600078e0236 */
[----:B------:R-:W-:Y:S01]  /*5110*/  STL.64 [R1+0x70], R24 ;  /* 0x0000701801007387 */ /* 0x000fe20000100a00 */
[----:B------:R-:W-:-:S03]  /*5120*/  IMAD.WIDE R20, R2, 0x2, R52 ;  /* 0x0000000202147825 */ /* 0x000fc600078e0234 */
[----:B------:R-:W-:Y:S01]  /*5130*/  STL.64 [R1+0x68], R22 ;  /* 0x0000681601007387 */ /* 0x000fe20000100a00 */
[----:B0-----:R-:W-:-:S03]  /*5140*/  IMAD.WIDE R18, R2, 0x2, R50 ;  /* 0x0000000202127825 */ /* 0x001fc600078e0232 */
[----:B------:R-:W-:Y:S01]  /*5150*/  STL.64 [R1+0x60], R20 ;  /* 0x0000601401007387 */ /* 0x000fe20000100a00 */
[----:B------:R-:W-:Y:S01]  /*5160*/  PRMT R92, RZ, 0x7610, R92 ;  /* 0x00007610ff5c7816 */ /* 0x000fe2000000005c */
[C---:B------:R-:W-:Y:S02]  /*5170*/  IMAD.WIDE R30, R26.reuse, 0x2, R54 ;  /* 0x000000021a1e7825 */ /* 0x040fe400078e0236 */
[----:B------:R0:W-:Y:S04]  /*5180*/  STL.64 [R1+0x58], R18 ;  /* 0x0000581201007387 */ /* 0x0001e80000100a00 */
[----:B------:R-:W-:Y:S01]  /*5190*/  STL [R1+0x1d8c], R32 ;  /* 0x001d8c2001007387 */ /* 0x000fe20000100800 */
[----:B------:R-:W-:-:S03]  /*51a0*/  IMAD.WIDE R28, R26, 0x2, R52 ;  /* 0x000000021a1c7825 */ /* 0x000fc600078e0234 */
[----:B------:R-:W-:Y:S01]  /*51b0*/  STL [R1+0x1f04], R32 ;  /* 0x001f042001007387 */ /* 0x000fe20000100800 */
[----:B------:R-:W-:-:S03]  /*51c0*/  PRMT R95, RZ, 0x7610, R95 ;  /* 0x00007610ff5f7816 */ /* 0x000fc6000000005f */
[----:B------:R-:W-:Y:S04]  /*51d0*/  STL [R1+0x1d88], R33 ;  /* 0x001d882101007387 */ /* 0x000fe80000100800 */
[----:B------:R-:W-:Y:S01]  /*51e0*/  STL [R1+0x1f00], R33 ;  /* 0x001f002101007387 */ /* 0x000fe20000100800 */
[----:B------:R-:W-:-:S03]  /*51f0*/  IMAD.WIDE R26, R26, 0x2, R50 ;  /* 0x000000021a1a7825 */ /* 0x000fc600078e0232 */
[----:B------:R-:W-:Y:S01]  /*5200*/  STL [R1+0x1d94], R30 ;  /* 0x001d941e01007387 */ /* 0x000fe20000100800 */
[----:B------:R-:W-:-:S03]  /*5210*/  PRMT R94, RZ, 0x7610, R94 ;  /* 0x00007610ff5e7816 */ /* 0x000fc6000000005e */
[----:B------:R-:W-:Y:S04]  /*5220*/  STL [R1+0x1f0c], R30 ;  /* 0x001f0c1e01007387 */ /* 0x000fe80000100800 */
[----:B------:R0:W4:Y:S04]  /*5230*/  @!P6 LDG.E.U16 R92, desc[UR6][R18.64] ;  /* 0x00000006125ce981 */ /* 0x000128000c1e1500 */
[----:B------:R-:W-:Y:S01]  /*5240*/  STL [R1+0x1d90], R31 ;  /* 0x001d901f01007387 */ /* 0x000fe20000100800 */
[----:B------:R-:W-:-:S03]  /*5250*/  PRMT R93, RZ, 0x7610, R93 ;  /* 0x00007610ff5d7816 */ /* 0x000fc6000000005d */
[----:B------:R-:W-:Y:S01]  /*5260*/  STL [R1+0x1f08], R31 ;  /* 0x001f081f01007387 */ /* 0x000fe20000100800 */
[----:B0-----:R-:W-:-:S03]  /*5270*/  IMAD R18, R164, 0x79, RZ ;  /* 0x00000079a4127824 */ /* 0x001fc600078e02ff */
[----:B------:R-:W-:Y:S01]  /*5280*/  STL [R1+0x1d9c], R28 ;  /* 0x001d9c1c01007387 */ /* 0x000fe20000100800 */
[----:B------:R-:W-:-:S03]  /*5290*/  VIADD R2, R14, 0xfffffff5 ;  /* 0xfffffff50e027836 */ /* 0x000fc60000000000 */
[----:B------:R-:W-:Y:S04]  /*52a0*/  STL [R1+0x1f14], R28 ;  /* 0x001f141c01007387 */ /* 0x000fe80000100800 */
[----:B------:R0:W4:Y:S04]  /*52b0*/  @!P6 LDG.E.U16 R95, desc[UR6][R24.64] ;  /* 0x00000006185fe981 */ /* 0x000128000c1e1500 */
[----:B------:R-:W-:Y:S04]  /*52c0*/  STL [R1+0x1d98], R29 ;  /* 0x001d981d01007387 */ /* 0x000fe80000100800 */
[----:B------:R-:W-:Y:S01]  /*52d0*/  STL [R1+0x1f10], R29 ;  /* 0x001f101d01007387 */ /* 0x000fe20000100800 */
[----:B0-----:R-:W-:-:S03]  /*52e0*/  IMAD.WIDE R24, R18, 0x2, R56 ;  /* 0x0000000212187825 */ /* 0x001fc600078e0238 */
[----:B------:R-:W-:Y:S01]  /*52f0*/  STL [R1+0x1da4], R26 ;  /* 0x001da41a01007387 */ /* 0x000fe20000100800 */
[----:B------:R-:W-:-:S03]  /*5300*/  PRMT R91, RZ, 0x7610, R91 ;  /* 0x00007610ff5b7816 */ /* 0x000fc6000000005b */
[----:B------:R-:W-:Y:S01]  /*5310*/  STL [R1+0x1f1c], R26 ;  /* 0x001f1c1a01007387 */ /* 0x000fe20000100800 */
[----:B------:R-:W-:-:S03]  /*5320*/  PRMT R90, RZ, 0x7610, R90 ;  /* 0x00007610ff5a7816 */ /* 0x000fc6000000005a */
[----:B------:R0:W4:Y:S01]  /*5330*/  @!P6 LDG.E.U16 R94, desc[UR6][R22.64] ;  /* 0x00000006165ee981 */ /* 0x000122000c1e1500 */
[----:B------:R-:W-:-:S03]  /*5340*/  PRMT R89, RZ, 0x7610, R89 ;  /* 0x00007610ff597816 */ /* 0x000fc60000000059 */
[----:B------:R-:W-:Y:S01]  /*5350*/  STL [R1+0x1da0], R27 ;  /* 0x001da01b01007387 */ /* 0x000fe20000100800 */
[----:B------:R-:W-:-:S03]  /*5360*/  PRMT R88, RZ, 0x7610, R88 ;  /* 0x00007610ff587816 */ /* 0x000fc60000000058 */
[----:B------:R-:W-:Y:S01]  /*5370*/  STL [R1+0x1f18], R27 ;  /* 0x001f181b01007387 */ /* 0x000fe20000100800 */
[----:B0-----:R-:W-:-:S03]  /*5380*/  IMAD.WIDE R22, R18, 0x2, R54 ;  /* 0x0000000212167825 */ /* 0x001fc600078e0236 */
[----:B------:R0:W4:Y:S01]  /*5390*/  @!P6 LDG.E.U16 R93, desc[UR6][R20.64] ;  /* 0x00000006145de981 */ /* 0x000122000c1e1500 */
[----:B------:R-:W-:Y:S01]  /*53a0*/  ISETP.GE.U32.AND P6, PT, R2, 0x7fffff76, PT ;  /* 0x7fffff760200780c */ /* 0x000fe20003fc6070 */
[----:B------:R-:W-:Y:S02]  /*53b0*/  VIADD R2, R14, 0xffffffed ;  /* 0xffffffed0e027836 */ /* 0x000fe40000000000 */
[----:B------:R-:W-:Y:S04]  /*53c0*/  STL [R1+0x1dac], R24 ;  /* 0x001dac1801007387 */ /* 0x000fe80000100800 */
[----:B------:R-:W-:Y:S01]  /*53d0*/  STL [R1+0x1f24], R24 ;  /* 0x001f241801007387 */ /* 0x000fe20000100800 */
[----:B0-----:R-:W-:-:S03]  /*53e0*/  IMAD.WIDE R20, R18, 0x2, R52 ;  /* 0x0000000212147825 */ /* 0x001fc600078e0234 */
[----:B------:R-:W-:Y:S01]  /*53f0*/  STL [R1+0x1da8], R25 ;  /* 0x001da81901007387 */ /* 0x000fe20000100800 */
[----:B------:R-:W-:-:S03]  /*5400*/  PRMT R83, RZ, 0x7610, R83 ;  /* 0x00007610ff537816 */ /* 0x000fc60000000053 */
[----:B------:R-:W-:Y:S01]  /*5410*/  STL [R1+0x1f20], R25 ;  /* 0x001f201901007387 */ /* 0x000fe20000100800 */
[----:B------:R-:W-:-:S03]  /*5420*/  PRMT R82, RZ, 0x7610, R82 ;  /* 0x00007610ff527816 */ /* 0x000fc60000000052 */
[----:B------:R-:W-:Y:S01]  /*5430*/  STL [R1+0x1db4], R22 ;  /* 0x001db41601007387 */ /* 0x000fe20000100800 */
[----:B------:R-:W-:Y:S01]  /*5440*/  PRMT R81, RZ, 0x7610, R81 ;  /* 0x00007610ff517816 */ /* 0x000fe20000000051 */
[----:B------:R-:W-:Y:S01]  /*5450*/  IMAD.WIDE R18, R18, 0x2, R50 ;  /* 0x0000000212127825 */ /* 0x000fe200078e0232 */
[----:B------:R-:W-:Y:S01]  /*5460*/  PRMT R80, RZ, 0x7610, R80 ;  /* 0x00007610ff507816 */ /* 0x000fe20000000050 */
[----:B------:R-:W-:Y:S04]  /*5470*/  STL [R1+0x1f2c], R22 ;  /* 0x001f2c1601007387 */ /* 0x000fe80000100800 */
[----:B------:R-:W4:Y:S04]  /*5480*/  @!P4 LDG.E.U16 R91, desc[UR6][R32.64] ;  /* 0x00000006205bc981 */ /* 0x000f28000c1e1500 */
[----:B------:R-:W4:Y:S04]  /*5490*/  @!P4 LDG.E.U16 R90, desc[UR6][R30.64] ;  /* 0x000000061e5ac981 */ /* 0x000f28000c1e1500 */
[----:B------:R-:W4:Y:S04]  /*54a0*/  @!P4 LDG.E.U16 R89, desc[UR6][R28.64] ;  /* 0x000000061c59c981 */ /* 0x000f28000c1e1500 */
[----:B------:R-:W4:Y:S01]  /*54b0*/  @!P4 LDG.E.U16 R88, desc[UR6][R26.64] ;  /* 0x000000061a58c981 */ /* 0x000f22000c1e1500 */
[----:B------:R-:W-:Y:S01]  /*54c0*/  ISETP.GE.U32.AND P4, PT, R2, 0x7fffff6e, PT ;  /* 0x7fffff6e0200780c */ /* 0x000fe20003f86070 */
[----:B------:R-:W-:-:S02]  /*54d0*/  VIADD R2, R14, 0xffffffe5 ;  /* 0xffffffe50e027836 */ /* 0x000fc40000000000 */
[----:B------:R-:W-:Y:S04]  /*54e0*/  STL [R1+0x1db0], R23 ;  /* 0x001db01701007387 */ /* 0x000fe80000100800 */
[----:B------:R-:W-:Y:S04]  /*54f0*/  STL [R1+0x1f28], R23 ;  /* 0x001f281701007387 */ /* 0x000fe80000100800 */
[----:B------:R-:W-:Y:S04]  /*5500*/  STL [R1+0x1dbc], R20 ;  /* 0x001dbc1401007387 */ /* 0x000fe80000100800 */
[----:B------:R-:W-:Y:S04]  /*5510*/  STL [R1+0x1f34], R20 ;  /* 0x001f341401007387 */ /* 0x000fe80000100800 */
[----:B------:R-:W-:Y:S04]  /*5520*/  STL [R1+0x1db8], R21 ;  /* 0x001db81501007387 */ /* 0x000fe80000100800 */
        /* <DEDUP_REMOVED lines=10> */
[----:B------:R-:W-:Y:S01]  /*55d0*/  STL [R1+0x1f38], R19 ;  /* 0x001f381301007387 */ /* 0x000fe20000100800 */
[----:B------:R-:W-:-:S03]  /*55e0*/  ISETP.GE.U32.AND P2, PT, R2, 0x7fffff5e, PT ;  /* 0x7fffff5e0200780c */ /* 0x000fc60003f46070 */
[----:B------:R0:W-:Y:S01]  /*55f0*/  STL.64 [R1+0xd70], R76 ;  /* 0x000d704c01007387 */ /* 0x0001e20000100a00 */
[----:B------:R-:W-:-:S03]  /*5600*/  IMAD.SHL.U32 R2, R164, 0x2, RZ ;  /* 0x00000002a4027824 */ /* 0x000fc600078e00ff */
[----:B------:R1:W-:Y:S01]  /*5610*/  STL.64 [R1+0xd68], R74 ;  /* 0x000d684a01007387 */ /* 0x0003e20000100a00 */
[----:B------:R-:W-:-:S03]  /*5620*/  PRMT R68, RZ, 0x7610, R68 ;  /* 0x00007610ff447816 */ /* 0x000fc60000000044 */
[----:B0-----:R-:W4:Y:S04]  /*5630*/  LDL.LU.64 R76, [R1+0x2268] ;  /* 0x00226800014c7983 */ /* 0x001f280000300a00 */
[----:B------:R0:W-:Y:S04]  /*5640*/  STL.64 [R1+0xd60], R70 ;  /* 0x000d604601007387 */ /* 0x0001e80000100a00 */
[----:B-1----:R-:W4:Y:S01]  /*5650*/  LDL.LU.64 R74, [R1+0x2260] ;  /* 0x00226000014a7983 */ /* 0x002f220000300a00 */
[----:B------:R-:W-:-:S03]  /*5660*/  PRMT R69, RZ, 0x7610, R69 ;  /* 0x00007610ff457816 */ /* 0x000fc60000000045 */
[----:B------:R1:W-:Y:S01]  /*5670*/  STL.64 [R1+0xd58], R66 ;  /* 0x000d584201007387 */ /* 0x0003e20000100a00 */
[----:B------:R-:W-:Y:S01]  /*5680*/  PRMT R40, RZ, 0x7610, R40 ;  /* 0x00007610ff287816 */ /* 0x000fe20000000028 */
[----:B0-----:R-:W-:Y:S01]  /*5690*/  IMAD.WIDE R70, R2, 0x2, R54 ;  /* 0x0000000202467825 */ /* 0x001fe200078e0236 */
[----:B------:R-:W-:-:S04]  /*56a0*/  PRMT R41, RZ, 0x7610, R41 ;  /* 0x00007610ff297816 */ /* 0x000fc80000000029 */
[----:B------:R-:W4:Y:S04]  /*56b0*/  @!P5 LDG.E.U16 R68, desc[UR6][R70.64] ;  /* 0x000000064644d981 */ /* 0x000f28000c1e1500 */
[----:B--2---:R-:W-:Y:S04]  /*56c0*/  STL [R1+0x108], R72 ;  /* 0x0001084801007387 */ /* 0x004fe80000100800 */
[----:B------:R0:W-:Y:S01]  /*56d0*/  STL [R1+0x10c], R73 ;  /* 0x00010c4901007387 */ /* 0x0001e20000100800 */
[----:B-1----:R-:W-:-:S03]  /*56e0*/  IMAD.WIDE R66, R2, 0x2, R52 ;  /* 0x0000000202427825 */ /* 0x002fc600078e0234 */
[----:B---3--:R-:W-:Y:S04]  /*56f0*/  STL [R1+0x100], R44 ;  /* 0x0001002c01007387 */ /* 0x008fe80000100800 */
[----:B------:R1:W-:Y:S01]  /*5700*/  STL [R1+0x104], R45 ;  /* 0x0001042d01007387 */ /* 0x0003e20000100800 */
[----:B0-----:R-:W-:-:S03]  /*5710*/  IMAD.WIDE R72, R2, 0x2, R56 ;  /* 0x0000000202487825 */ /* 0x001fc600078e0238 */
[----:B------:R-:W2:Y:S04]  /*5720*/  @!P5 LDG.E.U16 R41, desc[UR6][R66.64] ;  /* 0x000000064229d981 */ /* 0x000ea8000c1e1500 */
[----:B------:R-:W3:Y:S01]  /*5730*/  @!P5 LDG.E.U16 R69, desc[UR6][R72.64] ;  /* 0x000000064845d981 */ /* 0x000ee2000c1e1500 */
[----:B-1----:R-:W-:-:S05]  /*5740*/  IMAD.WIDE R44, R2, 0x2, R50 ;  /* 0x00000002022c7825 */ /* 0x002fca00078e0232 */
[----:B------:R0:W2:Y:S01]  /*5750*/  @!P5 LDG.E.U16 R40, desc[UR6][R44.64] ;  /* 0x000000062c28d981 */ /* 0x0000a2000c1e1500 */
[----:B------:R-:W-:-:S03]  /*5760*/  VIADD R2, R14, 0xffffffd5 ;  /* 0xffffffd50e027836 */ /* 0x000fc60000000000 */
[----:B------:R1:W-:Y:S04]  /*5770*/  STL.64 [R1+0xd50], R72 ;  /* 0x000d504801007387 */ /* 0x0003e80000100a00 */
[----:B------:R0:W-:Y:S01]  /*5780*/  STL.64 [R1+0xd48], R70 ;  /* 0x000d484601007387 */ /* 0x0001e20000100a00 */
[----:B------:R-:W-:Y:S01]  /*5790*/  ISETP.GE.U32.AND P5, PT, R2, 0x7fffff56, PT ;  /* 0x7fffff560200780c */ /* 0x000fe20003fa6070 */
[----:B------:R-:W-:Y:S02]  /*57a0*/  IMAD R2, R164, 0xa, RZ ;  /* 0x0000000aa4027824 */ /* 0x000fe400078e02ff */
[----:B-1----:R-:W2:Y:S04]  /*57b0*/  LDL.LU.64 R72, [R1+0x2258] ;  /* 0x0022580001487983 */ /* 0x002ea80000300a00 */
[----:B------:R-:W-:Y:S04]  /*57c0*/  STL.64 [R1+0xd40], R66 ;  /* 0x000d404201007387 */ /* 0x000fe80000100a00 */
[----:B0-----:R-:W2:Y:S04]  /*57d0*/  LDL.LU.64 R70, [R1+0x2250] ;  /* 0x0022500001467983 */ /* 0x001ea80000300a00 */
[----:B------:R0:W-:Y:S01]  /*57e0*/  STL.64 [R1+0xd38], R44 ;  /* 0x000d382c01007387 */ /* 0x0001e20000100a00 */
[----:B------:R-:W-:-:S02]  /*57f0*/  PRMT R36, RZ, 0x7610, R36 ;  /* 0x00007610ff247816 */ /* 0x000fc40000000024 */
[----:B------:R-:W-:Y:S01]  /*5800*/  PRMT R37, RZ, 0x7610, R37 ;  /* 0x00007610ff257816 */ /* 0x000fe20000000025 */
[----:B0-----:R-:W-:-:S05]  /*5810*/  IMAD.WIDE R44, R2, 0x2, R52 ;  /* 0x00000002022c7825 */ /* 0x001fca00078e0234 */
[----:B------:R-:W2:Y:S04]  /*5820*/  @!P6 LDG.E.U16 R37, desc[UR6][R44.64] ;  /* 0x000000062c25e981 */ /* 0x000ea8000c1e1500 */
[----:B----4-:R-:W-:Y:S04]  /*5830*/  STL [R1+0xf8], R68 ;  /* 0x0000f84401007387 */ /* 0x010fe80000100800 */
[----:B---3--:R-:W-:Y:S04]  /*5840*/  STL [R1+0xfc], R69 ;  /* 0x0000fc4501007387 */ /* 0x008fe80000100800 */
[----:B--2---:R-:W-:Y:S04]  /*5850*/  STL [R1+0xf0], R40 ;  /* 0x0000f02801007387 */ /* 0x004fe80000100800 */
[----:B------:R0:W-:Y:S02]  /*5860*/  STL [R1+0xf4], R41 ;  /* 0x0000f42901007387 */ /* 0x0001e40000100800 */
[----:B0-----:R-:W-:-:S05]  /*5870*/  IMAD.WIDE R40, R2, 0x2, R50 ;  /* 0x0000000202287825 */ /* 0x001fca00078e0232 */
[----:B------:R0:W2:Y:S01]  /*5880*/  @!P6 LDG.E.U16 R36, desc[UR6][R40.64] ;  /* 0x000000062824e981 */ /* 0x0000a2000c1e1500 */
[----:B------:R-:W-:Y:S01]  /*5890*/  PRMT R48, RZ, 0x7610, R48 ;  /* 0x00007610ff307816 */ /* 0x000fe20000000030 */
[----:B------:R-:W-:Y:S01]  /*58a0*/  IMAD.WIDE R68, R2, 0x2, R56 ;  /* 0x0000000202447825 */ /* 0x000fe200078e0238 */
[----:B------:R-:W-:-:S03]  /*58b0*/  PRMT R47, RZ, 0x7610, R47 ;  /* 0x00007610ff2f7816 */ /* 0x000fc6000000002f */
[----:B------:R-:W-:Y:S01]  /*58c0*/  IMAD.WIDE R66, R2, 0x2, R54 ;  /* 0x0000000202427825 */ /* 0x000fe200078e0236 */
[----:B------:R1:W-:Y:S03]  /*58d0*/  STL.64 [R1+0xc50], R68 ;  /* 0x000c504401007387 */ /* 0x0003e60000100a00 */
[----:B------:R-:W-:Y:S01]  /*58e0*/  VIADD R2, R14, 0xffffffcd ;  /* 0xffffffcd0e027836 */ /* 0x000fe20000000000 */
[----:B------:R-:W-:Y:S04]  /*58f0*/  STL.64 [R1+0xc48], R66 ;  /* 0x000c484201007387 */ /* 0x000fe80000100a00 */
[----:B------:R-:W3:Y:S04]  /*5900*/  @!P6 LDG.E.U16 R48, desc[UR6][R68.64] ;  /* 0x000000064430e981 */ /* 0x000ee8000c1e1500 */
[----:B------:R4:W3:Y:S01]  /*5910*/  @!P6 LDG.E.U16 R47, desc[UR6][R66.64] ;  /* 0x00000006422fe981 */ /* 0x0008e2000c1e1500 */
[----:B------:R-:W-:Y:S01]  /*5920*/  ISETP.GE.U32.AND P6, PT, R2, 0x7fffff4e, PT ;  /* 0x7fffff4e0200780c */ /* 0x000fe20003fc6070 */
[----:B------:R-:W-:-:S02]  /*5930*/  IMAD R2, R164, 0x12, RZ ;  /* 0x00000012a4027824 */ /* 0x000fc400078e02ff */
[----:B-1----:R-:W3:Y:S01]  /*5940*/  LDL.LU.64 R68, [R1+0x2248] ;  /* 0x0022480001447983 */ /* 0x002ee20000300a00 */
[----:B------:R-:W-:-:S03]  /*5950*/  PRMT R30, RZ, 0x7610, R30 ;  /* 0x00007610ff1e7816 */ /* 0x000fc6000000001e */
[----:B------:R-:W-:Y:S01]  /*5960*/  STL.64 [R1+0xc40], R44 ;  /* 0x000c402c01007387 */ /* 0x000fe20000100a00 */
[----:B------:R-:W-:-:S03]  /*5970*/  PRMT R31, RZ, 0x7610, R31 ;  /* 0x00007610ff1f7816 */ /* 0x000fc6000000001f */
[----:B------:R0:W-:Y:S02]  /*5980*/  STL.64 [R1+0xc38], R40 ;  /* 0x000c382801007387 */ /* 0x0001e40000100a00 */
[----:B0-----:R-:W-:-:S05]  /*5990*/  IMAD.WIDE R40, R2, 0x2, R52 ;  /* 0x0000000202287825 */ /* 0x001fca00078e0234 */
[----:B------:R-:W3:Y:S04]  /*59a0*/  @!P4 LDG.E.U16 R31, desc[UR6][R40.64] ;  /* 0x00000006281fc981 */ /* 0x000ee8000c1e1500 */
[----:B--2---:R-:W-:Y:S04]  /*59b0*/  STL [R1+0xd0], R36 ;  /* 0x0000d02401007387 */ /* 0x004fe80000100800 */
[----:B------:R0:W-:Y:S02]  /*59c0*/  STL [R1+0xd4], R37 ;  /* 0x0000d42501007387 */ /* 0x0001e40000100800 */
[----:B0-----:R-:W-:-:S05]  /*59d0*/  IMAD.WIDE R36, R2, 0x2, R50 ;  /* 0x0000000202247825 */ /* 0x001fca00078e0232 */
[----:B------:R0:W2:Y:S01]  /*59e0*/  @!P4 LDG.E.U16 R30, desc[UR6][R36.64] ;  /* 0x00000006241ec981 */ /* 0x0000a2000c1e1500 */
[----:B------:R-:W-:Y:S01]  /*59f0*/  PRMT R46, RZ, 0x7610, R46 ;  /* 0x00007610ff2e7816 */ /* 0x000fe2000000002e */
[----:B----4-:R-:W-:Y:S01]  /*5a00*/  IMAD.WIDE R66, R2, 0x2, R56 ;  /* 0x0000000202427825 */ /* 0x010fe200078e0238 */
[----:B------:R-:W-:-:S03]  /*5a10*/  PRMT R43, RZ, 0x7610, R43 ;  /* 0x00007610ff2b7816 */ /* 0x000fc6000000002b */
[----:B------:R-:W-:Y:S01]  /*5a20*/  IMAD.WIDE R44, R2, 0x2, R54 ;  /* 0x00000002022c7825 */ /* 0x000fe200078e0236 */
[----:B------:R1:W-:Y:S03]  /*5a30*/  STL.64 [R1+0xb50], R66 ;  /* 0x000b504201007387 */ /* 0x0003e60000100a00 */
[----:B------:R-:W-:Y:S01]  /*5a40*/  VIADD R2, R14, 0xffffffc5 ;  /* 0xffffffc50e027836 */ /* 0x000fe20000000000 */
[----:B------:R-:W-:Y:S04]  /*5a50*/  STL.64 [R1+0xb48], R44 ;  /* 0x000b482c01007387 */ /* 0x000fe80000100a00 */
[----:B------:R-:W4:Y:S04]  /*5a60*/  @!P4 LDG.E.U16 R46, desc[UR6][R66.64] ;  /* 0x00000006422ec981 */ /* 0x000f28000c1e1500 */
[----:B------:R0:W4:Y:S01]  /*5a70*/  @!P4 LDG.E.U16 R43, desc[UR6][R44.64] ;  /* 0x000000062c2bc981 */ /* 0x000122000c1e1500 */
[----:B------:R-:W-:Y:S01]  /*5a80*/  ISETP.GE.U32.AND P4, PT, R2, 0x7fffff46, PT ;  /* 0x7fffff460200780c */ /* 0x000fe20003f86070 */
[----:B------:R-:W-:-:S02]  /*5a90*/  IMAD R2, R164, 0x1a, RZ ;  /* 0x0000001aa4027824 */ /* 0x000fc400078e02ff */
[----:B-1----:R-:W4:Y:S04]  /*5aa0*/  LDL.LU.64 R66, [R1+0x2240] ;  /* 0x0022400001427983 */ /* 0x002f280000300a00 */
[----:B------:R-:W-:Y:S04]  /*5ab0*/  STL.64 [R1+0xb40], R40 ;  /* 0x000b402801007387 */ /* 0x000fe80000100a00 */
[----:B------:R0:W-:Y:S01]  /*5ac0*/  STL.64 [R1+0xb38], R36 ;  /* 0x000b382401007387 */ /* 0x0001e20000100a00 */
[----:B------:R-:W-:-:S03]  /*5ad0*/  PRMT R26, RZ, 0x7610, R26 ;  /* 0x00007610ff1a7816 */ /* 0x000fc6000000001a */
[----:B---3--:R-:W-:Y:S01]  /*5ae0*/  STL [R1+0xdc], R48 ;  /* 0x0000dc3001007387 */ /* 0x008fe20000100800 */
[----:B------:R-:W-:-:S03]  /*5af0*/  PRMT R27, RZ, 0x7610, R27 ;  /* 0x00007610ff1b7816 */ /* 0x000fc6000000001b */
[----:B------:R-:W-:Y:S01]  /*5b00*/  STL [R1+0xd8], R47 ;  /* 0x0000d82f01007387 */ /* 0x000fe20000100800 */
[----:B0-----:R-:W-:-:S05]  /*5b10*/  IMAD.WIDE R36, R2, 0x2, R52 ;  /* 0x0000000202247825 */ /* 0x001fca00078e0234 */
[----:B------:R-:W3:Y:S04]  /*5b20*/  @!P0 LDG.E.U16 R27, desc[UR6][R36.64] ;  /* 0x00000006241b8981 */ /* 0x000ee8000c1e1500 */
[----:B--2---:R-:W-:Y:S04]  /*5b30*/  STL [R1+0xb0], R30 ;  /* 0x0000b01e01007387 */ /* 0x004fe80000100800 */
[----:B------:R0:W-:Y:S02]  /*5b40*/  STL [R1+0xb4], R31 ;  /* 0x0000b41f01007387 */ /* 0x0001e40000100800 */
[----:B0-----:R-:W-:-:S05]  /*5b50*/  IMAD.WIDE R30, R2, 0x2, R50 ;  /* 0x00000002021e7825 */ /* 0x001fca00078e0232 */
[----:B------:R0:W2:Y:S01]  /*5b60*/  @!P0 LDG.E.U16 R26, desc[UR6][R30.64] ;  /* 0x000000061e1a8981 */ /* 0x0000a2000c1e1500 */
[C---:B------:R-:W-:Y:S01]  /*5b70*/  IMAD.WIDE R44, R2.reuse, 0x2, R56 ;  /* 0x00000002022c7825 */ /* 0x040fe200078e0238 */
[----:B------:R-:W-:Y:S02]  /*5b80*/  PRMT R42, RZ, 0x7610, R42 ;  /* 0x00007610ff2a7816 */ /* 0x000fe4000000002a */
[----:B------:R-:W-:Y:S01]  /*5b90*/  PRMT R38, RZ, 0x7610, R38 ;  /* 0x00007610ff267816 */ /* 0x000fe20000000026 */
[----:B------:R-:W-:Y:S01]  /*5ba0*/  IMAD.WIDE R40, R2, 0x2, R54 ;  /* 0x0000000202287825 */ /* 0x000fe200078e0236 */
[----:B------:R-:W-:Y:S03]  /*5bb0*/  STL.64 [R1+0xa50], R44 ;  /* 0x000a502c01007387 */ /* 0x000fe60000100a00 */
[----:B------:R-:W-:Y:S01]  /*5bc0*/  VIADD R2, R14, 0xffffffbd ;  /* 0xffffffbd0e027836 */ /* 0x000fe20000000000 */
[----:B------:R-:W-:Y:S04]  /*5bd0*/  STL.64 [R1+0xa48], R40 ;  /* 0x000a482801007387 */ /* 0x000fe80000100a00 */
[----:B------:R-:W3:Y:S04]  /*5be0*/  @!P0 LDG.E.U16 R42, desc[UR6][R44.64] ;  /* 0x000000062c2a8981 */ /* 0x000ee8000c1e1500 */
[----:B------:R-:W-:Y:S04]  /*5bf0*/  STL.64 [R1+0xa40], R36 ;  /* 0x000a402401007387 */ /* 0x000fe80000100a00 */
[----:B------:R1:W3:Y:S01]  /*5c00*/  @!P0 LDG.E.U16 R38, desc[UR6][R40.64] ;  /* 0x0000000628268981 */ /* 0x0002e2000c1e1500 */
[----:B------:R-:W-:Y:S01]  /*5c10*/  ISETP.GE.U32.AND P0, PT, R2, 0x7fffff3e, PT ;  /* 0x7fffff3e0200780c */ /* 0x000fe20003f06070 */
[----:B------:R-:W-:-:S02]  /*5c20*/  IMAD R2, R164, 0x22, RZ ;  /* 0x00000022a4027824 */ /* 0x000fc400078e02ff */
[----:B------:R0:W-:Y:S01]  /*5c30*/  STL.64 [R1+0xa38], R30 ;  /* 0x000a381e01007387 */ /* 0x0001e20000100a00 */
[----:B------:R-:W-:-:S03]  /*5c40*/  PRMT R22, RZ, 0x7610, R22 ;  /* 0x00007610ff167816 */ /* 0x000fc60000000016 */
[----:B----4-:R-:W-:Y:S01]  /*5c50*/  STL [R1+0xbc], R46 ;  /* 0x0000bc2e01007387 */ /* 0x010fe20000100800 */
[----:B------:R-:W-:-:S03]  /*5c60*/  PRMT R23, RZ, 0x7610, R23 ;  /* 0x00007610ff177816 */ /* 0x000fc60000000017 */
[----:B------:R-:W-:Y:S01]  /*5c70*/  STL [R1+0xb8], R43 ;  /* 0x0000b82b01007387 */ /* 0x000fe20000100800 */
[----:B0-----:R-:W-:-:S05]  /*5c80*/  IMAD.WIDE R30, R2, 0x2, R52 ;  /* 0x00000002021e7825 */ /* 0x001fca00078e0234 */
[----:B------:R-:W4:Y:S04]  /*5c90*/  @!P2 LDG.E.U16 R23, desc[UR6][R30.64] ;  /* 0x000000061e17a981 */ /* 0x000f28000c1e1500 */
[----:B--2---:R-:W-:Y:S04]  /*5ca0*/  STL [R1+0xa0], R26 ;  /* 0x0000a01a01007387 */ /* 0x004fe80000100800 */
[----:B---3--:R0:W-:Y:S02]  /*5cb0*/  STL [R1+0xa4], R27 ;  /* 0x0000a41b01007387 */ /* 0x0081e40000100800 */
[----:B0-----:R-:W-:-:S05]  /*5cc0*/  IMAD.WIDE R26, R2, 0x2, R50 ;  /* 0x00000002021a7825 */ /* 0x001fca00078e0232 */
[----:B------:R0:W2:Y:S01]  /*5cd0*/  @!P2 LDG.E.U16 R22, desc[UR6][R26.64] ;  /* 0x000000061a16a981 */ /* 0x0000a2000c1e1500 */
[C---:B-1----:R-:W-:Y:S01]  /*5ce0*/  IMAD.WIDE R40, R2.reuse, 0x2, R56 ;  /* 0x0000000202287825 */ /* 0x042fe200078e0238 */
        /* <DEDUP_REMOVED lines=13> */
[----:B------:R-:W-:Y:S01]  /*5dc0*/  STL [R1+0xac], R42 ;  /* 0x0000ac2a01007387 */ /* 0x000fe20000100800 */
[----:B------:R-:W-:-:S03]  /*5dd0*/  PRMT R21, RZ, 0x7610, R21 ;  /* 0x00007610ff157816 */ /* 0x000fc60000000015 */
[----:B------:R-:W-:Y:S01]  /*5de0*/  STL [R1+0xa8], R38 ;  /* 0x0000a82601007387 */ /* 0x000fe20000100800 */
[----:B0-----:R-:W-:-:S05]  /*5df0*/  IMAD.WIDE R26, R2, 0x2, R52 ;  /* 0x00000002021a7825 */ /* 0x001fca00078e0234 */
[----:B------:R-:W3:Y:S04]  /*5e00*/  @!P5 LDG.E.U16 R21, desc[UR6][R26.64] ;  /* 0x000000061a15d981 */ /* 0x000ee8000c1e1500 */
[----:B--2---:R-:W-:Y:S04]  /*5e10*/  STL [R1+0x30], R22 ;  /* 0x0000301601007387 */ /* 0x004fe80000100800 */
[----:B----4-:R0:W-:Y:S02]  /*5e20*/  STL [R1+0x34], R23 ;  /* 0x0000341701007387 */ /* 0x0101e40000100800 */
        /* <DEDUP_REMOVED lines=9> */
[----:B------:R-:W4:Y:S04]  /*5ec0*/  @!P5 LDG.E.U16 R32, desc[UR6][R36.64] ;  /* 0x000000062420d981 */ /* 0x000f28000c1e1500 */
[----:B------:R-:W-:Y:S04]  /*5ed0*/  STL.64 [R1+0x840], R26 ;  /* 0x0008401a01007387 */ /* 0x000fe80000100a00 */
[----:B------:R1:W4:Y:S01]  /*5ee0*/  @!P5 LDG.E.U16 R29, desc[UR6][R30.64] ;  /* 0x000000061e1dd981 */ /* 0x000322000c1e1500 */
[----:B------:R-:W-:Y:S01]  /*5ef0*/  ISETP.GE.U32.AND P5, PT, R2, 0x7fffff2e, PT ;  /* 0x7fffff2e0200780c */ /* 0x000fe20003fa6070 */
[----:B------:R-:W-:-:S02]  /*5f00*/  IMAD R2, R164, 0x32, RZ ;  /* 0x00000032a4027824 */ /* 0x000fc400078e02ff */
[----:B------:R0:W-:Y:S01]  /*5f10*/  STL.64 [R1+0x838], R22 ;  /* 0x0008381601007387 */ /* 0x0001e20000100a00 */
[----:B------:R-:W-:-:S03]  /*5f20*/  PRMT R16, RZ, 0x7610, R16 ;  /* 0x00007610ff107816 */ /* 0x000fc60000000010 */
[----:B---3--:R-:W-:Y:S01]  /*5f30*/  STL [R1+0x9c], R34 ;  /* 0x00009c2201007387 */ /* 0x008fe20000100800 */
[----:B------:R-:W-:-:S03]  /*5f40*/  PRMT R17, RZ, 0x7610, R17 ;  /* 0x00007610ff117816 */ /* 0x000fc60000000011 */
[----:B------:R-:W-:Y:S01]  /*5f50*/  STL [R1+0x98], R33 ;  /* 0x0000982101007387 */ /* 0x000fe20000100800 */
[----:B0-----:R-:W-:-:S05]  /*5f60*/  IMAD.WIDE R22, R2, 0x2, R52 ;  /* 0x0000000202167825 */ /* 0x001fca00078e0234 */
[----:B------:R0:W3:Y:S01]  /*5f70*/  @!P6 LDG.E.U16 R17, desc[UR6][R22.64] ;  /* 0x000000061611e981 */ /* 0x0000e2000c1e1500 */
[----:B------:R-:W-:Y:S01]  /*5f80*/  PRMT R28, RZ, 0x7610, R28 ;  /* 0x00007610ff1c7816 */ /* 0x000fe2000000001c */
[----:B-1----:R-:W-:Y:S01]  /*5f90*/  IMAD.WIDE R30, R2, 0x2, R56 ;  /* 0x00000002021e7825 */ /* 0x002fe200078e0238 */
[----:B------:R-:W-:-:S03]  /*5fa0*/  PRMT R25, RZ, 0x7610, R25 ;  /* 0x00007610ff197816 */ /* 0x000fc60000000019 */
[C---:B------:R-:W-:Y:S01]  /*5fb0*/  IMAD.WIDE R26, R2.reuse, 0x2, R54 ;  /* 0x00000002021a7825 */ /* 0x040fe200078e0236 */
[----:B------:R-:W3:Y:S04]  /*5fc0*/  @!P6 LDG.E.U16 R28, desc[UR6][R30.64] ;  /* 0x000000061e1ce981 */ /* 0x000ee8000c1e1500 */
[----:B------:R-:W3:Y:S01]  /*5fd0*/  @!P6 LDG.E.U16 R25, desc[UR6][R26.64] ;  /* 0x000000061a19e981 */ /* 0x000ee2000c1e1500 */
[----:B------:R-:W-:Y:S02]  /*5fe0*/  PRMT R18, RZ, 0x7610, R18 ;  /* 0x00007610ff127816 */ /* 0x000fe40000000012 */
[----:B------:R-:W-:Y:S01]  /*5ff0*/  PRMT R19, RZ, 0x7610, R19 ;  /* 0x00007610ff137816 */ /* 0x000fe20000000013 */
[----:B--2---:R-:W-:Y:S04]  /*6000*/  STL [R1+0x20], R20 ;  /* 0x0000201401007387 */ /* 0x004fe80000100800 */
[----:B------:R1:W-:Y:S02]  /*6010*/  STL [R1+0x24], R21 ;  /* 0x0000241501007387 */ /* 0x0003e40000100800 */
[----:B-1----:R-:W-:-:S05]  /*6020*/  IMAD.WIDE R20, R2, 0x2, R50 ;  /* 0x0000000202147825 */ /* 0x002fca00078e0232 */
[----:B------:R1:W2:Y:S01]  /*6030*/  @!P6 LDG.E.U16 R16, desc[UR6][R20.64] ;  /* 0x000000061410e981 */ /* 0x0002a2000c1e1500 */
[----:B------:R-:W-:-:S03]  /*6040*/  VIADD R2, R14, 0xffffffa5 ;  /* 0xffffffa50e027836 */ /* 0x000fc60000000000 */
[----:B------:R-:W-:Y:S02]  /*6050*/  STL.64 [R1+0x750], R30 ;  /* 0x0007501e01007387 */ /* 0x000fe40000100a00 */
[----:B------:R-:W-:Y:S01]  /*6060*/  ISETP.GE.U32.AND P6, PT, R2, 0x7fffff26, PT ;  /* 0x7fffff260200780c */ /* 0x000fe20003fc6070 */
[----:B------:R-:W-:Y:S01]  /*6070*/  IMAD R2, R164, 0x3a, RZ ;  /* 0x0000003aa4027824 */ /* 0x000fe200078e02ff */
[----:B------:R-:W-:Y:S04]  /*6080*/  STL.64 [R1+0x748], R26 ;  /* 0x0007481a01007387 */ /* 0x000fe80000100a00 */
[----:B------:R0:W-:Y:S04]  /*6090*/  STL.64 [R1+0x740], R22 ;  /* 0x0007401601007387 */ /* 0x0001e80000100a00 */
[----:B------:R1:W-:Y:S01]  /*60a0*/  STL.64 [R1+0x738], R20 ;  /* 0x0007381401007387 */ /* 0x0003e20000100a00 */
[----:B0-----:R-:W-:-:S04]  /*60b0*/  IMAD.WIDE R22, R2, 0x2, R54 ;  /* 0x0000000202167825 */ /* 0x001fc800078e0236 */
[----:B-1----:R-:W-:Y:S01]  /*60c0*/  IMAD.WIDE R20, R2, 0x2, R52 ;  /* 0x0000000202147825 */ /* 0x002fe200078e0234 */
[----:B------:R0:W3:Y:S04]  /*60d0*/  @!P4 LDG.E.U16 R19, desc[UR6][R22.64] ;  /* 0x000000061613c981 */ /* 0x0000e8000c1e1500 */
[----:B------:R1:W3:Y:S01]  /*60e0*/  @!P4 LDG.E.U16 R18, desc[UR6][R20.64] ;  /* 0x000000061412c981 */ /* 0x0002e2000c1e1500 */
[----:B------:R-:W-:-:S03]  /*60f0*/  PRMT R24, RZ, 0x7610, R24 ;  /* 0x00007610ff187816 */ /* 0x000fc60000000018 */
[----:B----4-:R-:W-:Y:S01]  /*6100*/  STL [R1+0x2c], R32 ;  /* 0x00002c2001007387 */ /* 0x010fe20000100800 */
[----:B------:R-:W-:-:S03]  /*6110*/  PRMT R13, RZ, 0x7610, R13 ;  /* 0x00007610ff0d7816 */ /* 0x000fc6000000000d */
[----:B------:R-:W-:Y:S01]  /*6120*/  STL [R1+0x28], R29 ;  /* 0x0000281d01007387 */ /* 0x000fe20000100800 */
[----:B------:R-:W-:-:S05]  /*6130*/  IMAD.WIDE R26, R2, 0x2, R56 ;  /* 0x00000002021a7825 */ /* 0x000fca00078e0238 */
[----:B------:R-:W4:Y:S01]  /*6140*/  @!P4 LDG.E.U16 R24, desc[UR6][R26.64] ;  /* 0x000000061a18c981 */ /* 0x000f22000c1e1500 */
[----:B------:R-:W-:Y:S02]  /*6150*/  PRMT R163, RZ, 0x7610, R163 ;  /* 0x00007610ffa37816 */ /* 0x000fe400000000a3 */
[----:B------:R-:W-:Y:S02]  /*6160*/  PRMT R162, RZ, 0x7610, R162 ;  /* 0x00007610ffa27816 */ /* 0x000fe400000000a2 */
[----:B------:R-:W-:Y:S02]  /*6170*/  PRMT R161, RZ, 0x7610, R161 ;  /* 0x00007610ffa17816 */ /* 0x000fe400000000a1 */
[----:B------:R-:W-:Y:S01]  /*6180*/  PRMT R160, RZ, 0x7610, R160 ;  /* 0x00007610ffa07816 */ /* 0x000fe200000000a0 */
[----:B--2---:R-:W-:Y:S04]  /*6190*/  STL [R1+0x10], R16 ;  /* 0x0000101001007387 */ /* 0x004fe80000100800 */
[----:B---3--:R2:W-:Y:S02]  /*61a0*/  STL [R1+0x14], R17 ;  /* 0x0000141101007387 */ /* 0x0085e40000100800 */
[----:B--2---:R-:W-:-:S04]  /*61b0*/  IMAD.WIDE R16, R2, 0x2, R50 ;  /* 0x0000000202107825 */ /* 0x004fc800078e0232 */
[----:B------:R-:W-:Y:S01]  /*61c0*/  VIADD R2, R14, 0xffffff9d ;  /* 0xffffff9d0e027836 */ /* 0x000fe20000000000 */
[----:B------:R2:W3:Y:S04]  /*61d0*/  @!P4 LDG.E.U16 R13, desc[UR6][R16.64] ;  /* 0x00000006100dc981 */ /* 0x0004e8000c1e1500 */
[----:B------:R-:W-:Y:S01]  /*61e0*/  ISETP.GE.U32.AND P4, PT, R2, 0x7fffff1e, PT ;  /* 0x7fffff1e0200780c */ /* 0x000fe20003f86070 */
[----:B------:R-:W-:Y:S01]  /*61f0*/  IMAD R2, R164, 0x42, RZ ;  /* 0x00000042a4027824 */ /* 0x000fe200078e02ff */
[----:B------:R-:W-:Y:S04]  /*6200*/  STL.64 [R1+0x650], R26 ;  /* 0x0006501a01007387 */ /* 0x000fe80000100a00 */
[----:B------:R0:W-:Y:S02]  /*6210*/  STL.64 [R1+0x648], R22 ;  /* 0x0006481601007387 */ /* 0x0001e40000100a00 */
[----:B0-----:R-:W-:-:S05]  /*6220*/  IMAD.WIDE R22, R2, 0x2, R56 ;  /* 0x0000000202167825 */ /* 0x001fca00078e0238 */
[----:B------:R0:W3:Y:S04]  /*6230*/  @!P0 LDG.E.U16 R163, desc[UR6][R22.64] ;  /* 0x0000000616a38981 */ /* 0x0000e8000c1e1500 */
[----:B------:R1:W-:Y:S04]  /*6240*/  STL.64 [R1+0x640], R20 ;  /* 0x0006401401007387 */ /* 0x0003e80000100a00 */
[----:B------:R2:W-:Y:S04]  /*6250*/  STL.64 [R1+0x638], R16 ;  /* 0x0006381001007387 */ /* 0x0005e80000100a00 */
[----:B------:R-:W-:Y:S04]  /*6260*/  STL [R1+0x1c], R28 ;  /* 0x00001c1c01007387 */ /* 0x000fe80000100800 */
[----:B------:R-:W-:Y:S01]  /*6270*/  STL [R1+0x18], R25 ;  /* 0x0000181901007387 */ /* 0x000fe20000100800 */
[----:B-1----:R-:W-:-:S03]  /*6280*/  IMAD.WIDE R20, R2, 0x2, R54 ;  /* 0x0000000202147825 */ /* 0x002fc600078e0236 */
[----:B------:R-:W-:Y:S01]  /*6290*/  STL [R1+0x4], R18 ;  /* 0x0000041201007387 */ /* 0x000fe20000100800 */
[----:B--2---:R-:W-:-:S03]  /*62a0*/  IMAD.WIDE R16, R2, 0x2, R50 ;  /* 0x0000000202107825 */ /* 0x004fc600078e0232 */
[----:B------:R1:W-:Y:S04]  /*62b0*/  STL [R1+0x8], R19 ;  /* 0x0000081301007387 */ /* 0x0003e80000100800 */
[----:B------:R2:W4:Y:S04]  /*62c0*/  @!P0 LDG.E.U16 R162, desc[UR6][R20.64] ;  /* 0x0000000614a28981 */ /* 0x000528000c1e1500 */
[----:B------:R-:W4:Y:S01]  /*62d0*/  @!P0 LDG.E.U16 R160, desc[UR6][R16.64] ;  /* 0x0000000610a08981 */ /* 0x000f22000c1e1500 */
[----:B-1----:R-:W-:-:S05]  /*62e0*/  IMAD.WIDE R18, R2, 0x2, R52 ;  /* 0x0000000202127825 */ /* 0x002fca00078e0234 */
[----:B------:R1:W4:Y:S01]  /*62f0*/  @!P0 LDG.E.U16 R161, desc[UR6][R18.64] ;  /* 0x0000000612a18981 */ /* 0x000322000c1e1500 */
[----:B------:R-:W-:-:S03]  /*6300*/  VIADD R2, R14, 0xffffff95 ;  /* 0xffffff950e027836 */ /* 0x000fc60000000000 */
[----:B------:R0:W-:Y:S04]  /*6310*/  STL.64 [R1+0x550], R22 ;  /* 0x0005501601007387 */ /* 0x0001e80000100a00 */
[----:B------:R2:W-:Y:S04]  /*6320*/  STL.64 [R1+0x548], R20 ;  /* 0x0005481401007387 */ /* 0x0005e80000100a00 */
[----:B------:R1:W-:Y:S01]  /*6330*/  STL.64 [R1+0x540], R18 ;  /* 0x0005401201007387 */ /* 0x0003e20000100a00 */
[----:B------:R-:W-:Y:S01]  /*6340*/  ISETP.GE.U32.AND P0, PT, R2, 0x7fffff16, PT ;  /* 0x7fffff160200780c */ /* 0x000fe20003f06070 */
[----:B------:R-:W-:Y:S01]  /*6350*/  IMAD R2, R164, 0x4a, RZ ;  /* 0x0000004aa4027824 */ /* 0x000fe200078e02ff */
[----:B------:R-:W-:-:S03]  /*6360*/  PRMT R159, RZ, 0x7610, R159 ;  /* 0x00007610ff9f7816 */ /* 0x000fc6000000009f */
[----:B0-----:R-:W-:Y:S01]  /*6370*/  IMAD.WIDE R22, R2, 0x2, R56 ;  /* 0x0000000202167825 */ /* 0x001fe200078e0238 */
[----:B------:R-:W-:-:S04]  /*6380*/  PRMT R158, RZ, 0x7610, R158 ;  /* 0x00007610ff9e7816 */ /* 0x000fc8000000009e */
[----:B------:R0:W4:Y:S01]  /*6390*/  @!P2 LDG.E.U16 R159, desc[UR6][R22.64] ;  /* 0x00000006169fa981 */ /* 0x000122000c1e1500 */
[----:B------:R-:W-:Y:S01]  /*63a0*/  PRMT R157, RZ, 0x7610, R157 ;  /* 0x00007610ff9d7816 */ /* 0x000fe2000000009d */
[----:B--2---:R-:W-:Y:S01]  /*63b0*/  IMAD.WIDE R20, R2, 0x2, R54 ;  /* 0x0000000202147825 */ /* 0x004fe200078e0236 */
[----:B------:R-:W-:-:S03]  /*63c0*/  PRMT R156, RZ, 0x7610, R156 ;  /* 0x00007610ff9c7816 */ /* 0x000fc6000000009c */
[----:B-1----:R-:W-:Y:S01]  /*63d0*/  IMAD.WIDE R18, R2, 0x2, R52 ;  /* 0x0000000202127825 */ /* 0x002fe200078e0234 */
[----:B------:R1:W2:Y:S04]  /*63e0*/  @!P2 LDG.E.U16 R158, desc[UR6][R20.64] ;  /* 0x00000006149ea981 */ /* 0x0002a8000c1e1500 */
[----:B------:R0:W2:Y:S01]  /*63f0*/  @!P2 LDG.E.U16 R157, desc[UR6][R18.64] ;  /* 0x00000006129da981 */ /* 0x0000a2000c1e1500 */
[----:B------:R-:W-:-:S03]  /*6400*/  PRMT R155, RZ, 0x7610, R155 ;  /* 0x00007610ff9b7816 */ /* 0x000fc6000000009b */
[----:B---3--:R3:W-:Y:S02]  /*6410*/  STL [R1+0x21cc], R163 ;  /* 0x0021cca301007387 */ /* 0x0087e40000100800 */
[----:B---3--:R-:W3:Y:S02]  /*6420*/  LDC R163, c[0x0][0x3a0] ;  /* 0x0000e800ffa37b82 */ /* 0x008ee40000000800 */
[----:B------:R0:W-:Y:S02]  /*6430*/  STL.64 [R1+0x538], R16 ;  /* 0x0005381001007387 */ /* 0x0001e40000100a00 */
[----:B0-----:R-:W-:-:S05]  /*6440*/  IMAD.WIDE R16, R2, 0x2, R50 ;  /* 0x0000000202107825 */ /* 0x001fca00078e0232 */
[----:B------:R0:W2:Y:S01]  /*6450*/  @!P2 LDG.E.U16 R156, desc[UR6][R16.64] ;  /* 0x00000006109ca981 */ /* 0x0000a2000c1e1500 */
[----:B---3--:R-:W-:-:S03]  /*6460*/  VIADD R2, R163, 0xffffff8d ;  /* 0xffffff8da3027836 */ /* 0x008fc60000000000 */
[----:B----4-:R-:W-:Y:S04]  /*6470*/  STL [R1+0x21d0], R162 ;  /* 0x0021d0a201007387 */ /* 0x010fe80000100800 */
[----:B------:R-:W-:Y:S01]  /*6480*/  STL [R1+0x21d4], R161 ;  /* 0x0021d4a101007387 */ /* 0x000fe20000100800 */
[----:B------:R-:W-:Y:S01]  /*6490*/  ISETP.GE.U32.AND P2, PT, R2, 0x7fffff0e, PT ;  /* 0x7fffff0e0200780c */ /* 0x000fe20003f46070 */
[----:B------:R-:W-:Y:S02]  /*64a0*/  IMAD R2, R164, 0x52, RZ ;  /* 0x00000052a4027824 */ /* 0x000fe400078e02ff */
[----:B------:R-:W-:Y:S04]  /*64b0*/  STL [R1+0x21d8], R160 ;  /* 0x0021d8a001007387 */ /* 0x000fe80000100800 */
[----:B------:R-:W-:Y:S04]  /*64c0*/  STL [R1+0xc], R24 ;  /* 0x00000c1801007387 */ /* 0x000fe80000100800 */
[----:B------:R-:W-:Y:S04]  /*64d0*/  STL [R1], R13 ;  /* 0x0000000d01007387 */ /* 0x000fe80000100800 */
[----:B------:R3:W-:Y:S02]  /*64e0*/  STL.64 [R1+0x450], R22 ;  /* 0x0004501601007387 */ /* 0x0007e40000100a00 */
[----:B---3--:R-:W-:-:S05]  /*64f0*/  IMAD.WIDE R22, R2, 0x2, R56 ;  /* 0x0000000202167825 */ /* 0x008fca00078e0238 */
[----:B------:R3:W4:Y:S01]  /*6500*/  @!P5 LDG.E.U16 R155, desc[UR6][R22.64] ;  /* 0x00000006169bd981 */ /* 0x000722000c1e1500 */
[----:B------:R-:W-:-:S03]  /*6510*/  PRMT R154, RZ, 0x7610, R154 ;  /* 0x00007610ff9a7816 */ /* 0x000fc6000000009a */
[----:B------:R1:W-:Y:S01]  /*6520*/  STL.64 [R1+0x448], R20 ;  /* 0x0004481401007387 */ /* 0x0003e20000100a00 */
[----:B------:R-:W-:-:S03]  /*6530*/  PRMT R153, RZ, 0x7610, R153 ;  /* 0x00007610ff997816 */ /* 0x000fc60000000099 */
[----:B------:R0:W-:Y:S01]  /*6540*/  STL.64 [R1+0x440], R18 ;  /* 0x0004401201007387 */ /* 0x0001e20000100a00 */
[----:B------:R-:W-:-:S03]  /*6550*/  PRMT R152, RZ, 0x7610, R152 ;  /* 0x00007610ff987816 */ /* 0x000fc60000000098 */
[----:B------:R-:W-:Y:S04]  /*6560*/  STL [R1+0x21dc], R159 ;  /* 0x0021dc9f01007387 */ /* 0x000fe80000100800 */
[----:B------:R3:W-:Y:S01]  /*6570*/  STL.64 [R1+0x438], R16 ;  /* 0x0004381001007387 */ /* 0x0007e20000100a00 */
[----:B-1----:R-:W-:-:S04]  /*6580*/  IMAD.WIDE R20, R2, 0x2, R54 ;  /* 0x0000000202147825 */ /* 0x002fc800078e0236 */
[C---:B0-----:R-:W-:Y:S01]  /*6590*/  IMAD.WIDE R18, R2.reuse, 0x2, R52 ;  /* 0x0000000202127825 */ /* 0x041fe200078e0234 */
[----:B------:R0:W4:Y:S04]  /*65a0*/  @!P5 LDG.E.U16 R154, desc[UR6][R20.64] ;  /* 0x00000006149ad981 */ /* 0x000128000c1e1500 */
[----:B------:R1:W4:Y:S01]  /*65b0*/  @!P5 LDG.E.U16 R153, desc[UR6][R18.64] ;  /* 0x000000061299d981 */ /* 0x000322000c1e1500 */
[----:B---3--:R-:W-:-:S04]  /*65c0*/  IMAD.WIDE R16, R2, 0x2, R50 ;  /* 0x0000000202107825 */ /* 0x008fc800078e0232 */
[----:B------:R-:W-:Y:S01]  /*65d0*/  VIADD R2, R163, 0xffffff85 ;  /* 0xffffff85a3027836 */ /* 0x000fe20000000000 */
[----:B------:R3:W4:Y:S04]  /*65e0*/  @!P5 LDG.E.U16 R152, desc[UR6][R16.64] ;  /* 0x000000061098d981 */ /* 0x000728000c1e1500 */
[----:B------:R-:W-:Y:S01]  /*65f0*/  ISETP.GE.U32.AND P5, PT, R2, 0x7fffff06, PT ;  /* 0x7fffff060200780c */ /* 0x000fe20003fa6070 */
[----:B--2---:R-:W-:Y:S01]  /*6600*/  STL [R1+0x21e0], R158 ;  /* 0x0021e09e01007387 */ /* 0x004fe20000100800 */
[----:B------:R-:W-:Y:S01]  /*6610*/  IMAD R2, R164, 0x5a, RZ ;  /* 0x0000005aa4027824 */ /* 0x000fe200078e02ff */
[----:B------:R-:W-:Y:S02]  /*6620*/  PRMT R151, RZ, 0x7610, R151 ;  /* 0x00007610ff977816 */ /* 0x000fe40000000097 */
[----:B------:R-:W-:Y:S01]  /*6630*/  STL [R1+0x21e4], R157 ;  /* 0x0021e49d01007387 */ /* 0x000fe20000100800 */
[----:B------:R-:W-:-:S02]  /*6640*/  PRMT R150, RZ, 0x7610, R150 ;  /* 0x00007610ff967816 */ /* 0x000fc40000000096 */
[----:B------:R-:W-:Y:S02]  /*6650*/  PRMT R149, RZ, 0x7610, R149 ;  /* 0x00007610ff957816 */ /* 0x000fe40000000095 */
[----:B------:R-:W-:Y:S01]  /*6660*/  PRMT R148, RZ, 0x7610, R148 ;  /* 0x00007610ff947816 */ /* 0x000fe20000000094 */
[----:B------:R-:W-:Y:S04]  /*6670*/  STL [R1+0x21e8], R156 ;  /* 0x0021e89c01007387 */ /* 0x000fe80000100800 */
[----:B------:R2:W-:Y:S02]  /*6680*/  STL.64 [R1+0x350], R22 ;  /* 0x0003501601007387 */ /* 0x0005e40000100a00 */
[----:B--2---:R-:W-:-:S05]  /*6690*/  IMAD.WIDE R22, R2, 0x2, R56 ;  /* 0x0000000202167825 */ /* 0x004fca00078e0238 */
[----:B------:R2:W2:Y:S04]  /*66a0*/  @!P6 LDG.E.U16 R151, desc[UR6][R22.64] ;  /* 0x000000061697e981 */ /* 0x0004a8000c1e1500 */
[----:B------:R0:W-:Y:S04]  /*66b0*/  STL.64 [R1+0x348], R20 ;  /* 0x0003481401007387 */ /* 0x0001e80000100a00 */
[----:B------:R1:W-:Y:S01]  /*66c0*/  STL.64 [R1+0x340], R18 ;  /* 0x0003401201007387 */ /* 0x0003e20000100a00 */
[----:B0-----:R-:W-:-:S04]  /*66d0*/  IMAD.WIDE R20, R2, 0x2, R54 ;  /* 0x0000000202147825 */ /* 0x001fc800078e0236 */
[C---:B-1----:R-:W-:Y:S01]  /*66e0*/  IMAD.WIDE R18, R2.reuse, 0x2, R52 ;  /* 0x0000000202127825 */ /* 0x042fe200078e0234 */
[----:B------:R0:W2:Y:S04]  /*66f0*/  @!P6 LDG.E.U16 R150, desc[UR6][R20.64] ;  /* 0x000000061496e981 */ /* 0x0000a8000c1e1500 */
[----:B----4-:R-:W-:Y:S04]  /*6700*/  STL [R1+0x21ec], R155 ;  /* 0x0021ec9b01007387 */ /* 0x010fe80000100800 */
[----:B------:R3:W-:Y:S04]  /*6710*/  STL.64 [R1+0x338], R16 ;  /* 0x0003381001007387 */ /* 0x0007e80000100a00 */
[----:B------:R1:W4:Y:S01]  /*6720*/  @!P6 LDG.E.U16 R149, desc[UR6][R18.64] ;  /* 0x000000061295e981 */ /* 0x000322000c1e1500 */
[----:B---3--:R-:W-:-:S05]  /*6730*/  IMAD.WIDE R16, R2, 0x2, R50 ;  /* 0x0000000202107825 */ /* 0x008fca00078e0232 */
[----:B------:R3:W4:Y:S01]  /*6740*/  @!P6 LDG.E.U16 R148, desc[UR6][R16.64] ;  /* 0x000000061094e981 */ /* 0x000722000c1e1500 */
[----:B------:R-:W-:-:S03]  /*6750*/  VIADD R2, R163, 0xfffffffc ;  /* 0xfffffffca3027836 */ /* 0x000fc60000000000 */
[----:B------:R-:W-:Y:S02]  /*6760*/  STL [R1+0x21f0], R154 ;  /* 0x0021f09a01007387 */ /* 0x000fe40000100800 */
[----:B------:R-:W-:Y:S02]  /*6770*/  ISETP.GE.U32.AND P6, PT, R2, 0x7fffff7d, PT ;  /* 0x7fffff7d0200780c */ /* 0x000fe40003fc6070 */
[----:B------:R-:W-:Y:S01]  /*6780*/  STL [R1+0x21f4], R153 ;  /* 0x0021f49901007387 */ /* 0x000fe20000100800 */
[----:B------:R-:W-:-:S03]  /*6790*/  IMAD R2, R164, 0x62, RZ ;  /* 0x00000062a4027824 */ /* 0x000fc600078e02ff */
[----:B------:R-:W-:Y:S04]  /*67a0*/  STL [R1+0x21f8], R152 ;  /* 0x0021f89801007387 */ /* 0x000fe80000100800 */
[----:B------:R2:W-:Y:S01]  /*67b0*/  STL.64 [R1+0x250], R22 ;  /* 0x0002501601007387 */ /* 0x0005e20000100a00 */
[----:B------:R-:W-:-:S03]  /*67c0*/  PRMT R147, RZ, 0x7610, R147 ;  /* 0x00007610ff937816 */ /* 0x000fc60000000093 */
[----:B------:R0:W-:Y:S04]  /*67d0*/  STL.64 [R1+0x248], R20 ;  /* 0x0002481401007387 */ /* 0x0001e80000100a00 */
[----:B------:R1:W-:Y:S01]  /*67e0*/  STL.64 [R1+0x240], R18 ;  /* 0x0002401201007387 */ /* 0x0003e20000100a00 */
[----:B------:R-:W-:Y:S01]  /*67f0*/  PRMT R146, RZ, 0x7610, R146 ;  /* 0x00007610ff927816 */ /* 0x000fe20000000092 */
[----:B------:R-:W-:Y:S01]  /*6800*/  IMAD.WIDE R28, R2, 0x2, R54 ;  /* 0x00000002021c7825 */ /* 0x000fe200078e0236 */
[----:B------:R-:W-:-:S03]  /*6810*/  PRMT R145, RZ, 0x7610, R145 ;  /* 0x00007610ff917816 */ /* 0x000fc60000000091 */
[----:B------:R-:W-:Y:S01]  /*6820*/  IMAD R13, R164, 0x6a, RZ ;  /* 0x0000006aa40d7824 */ /* 0x000fe200078e02ff */
[----:B------:R-:W-:Y:S01]  /*6830*/  PRMT R144, RZ, 0x7610, R144 ;  /* 0x00007610ff907816 */ /* 0x000fe20000000090 */
[C---:B------:R-:W-:Y:S01]  /*6840*/  IMAD.WIDE R26, R2.reuse, 0x2, R52 ;  /* 0x00000002021a7825 */ /* 0x040fe200078e0234 */
[----:B------:R-:W-:Y:S01]  /*6850*/  PRMT R143, RZ, 0x7610, R143 ;  /* 0x00007610ff8f7816 */ /* 0x000fe2000000008f */
[----:B------:R-:W4:Y:S01]  /*6860*/  @!P4 LDG.E.U16 R146, desc[UR6][R28.64] ;  /* 0x000000061c92c981 */ /* 0x000f22000c1e1500 */
[----:B------:R-:W-:Y:S01]  /*6870*/  PRMT R142, RZ, 0x7610, R142 ;  /* 0x00007610ff8e7816 */ /* 0x000fe2000000008e */
[----:B------:R-:W-:Y:S01]  /*6880*/  IMAD.WIDE R24, R2, 0x2, R50 ;  /* 0x0000000202187825 */ /* 0x000fe200078e0232 */
[----:B------:R-:W-:Y:S01]  /*6890*/  PRMT R141, RZ, 0x7610, R141 ;  /* 0x00007610ff8d7816 */ /* 0x000fe2000000008d */
[----:B------:R-:W4:Y:S02]  /*68a0*/  @!P4 LDG.E.U16 R145, desc[UR6][R26.64] ;  /* 0x000000061a91c981 */ /* 0x000f24000c1e1500 */
[C---:B--2---:R-:W-:Y:S01]  /*68b0*/  IMAD.WIDE R22, R13.reuse, 0x2, R56 ;  /* 0x000000020d167825 */ /* 0x044fe200078e0238 */
[----:B------:R-:W-:Y:S01]  /*68c0*/  PRMT R140, RZ, 0x7610, R140 ;  /* 0x00007610ff8c7816 */ /* 0x000fe2000000008c */
[----:B------:R-:W2:Y:S02]  /*68d0*/  @!P4 LDG.E.U16 R144, desc[UR6][R24.64] ;  /* 0x000000061890c981 */ /* 0x000ea4000c1e1500 */
[----:B0-----:R-:W-:-:S02]  /*68e0*/  IMAD.WIDE R20, R13, 0x2, R54 ;  /* 0x000000020d147825 */ /* 0x001fc400078e0236 */
[----:B------:R-:W2:Y:S02]  /*68f0*/  @!P0 LDG.E.U16 R143, desc[UR6][R22.64] ;  /* 0x00000006168f8981 */ /* 0x000ea4000c1e1500 */
[----:B-1----:R-:W-:Y:S02]  /*6900*/  IMAD.WIDE R18, R13, 0x2, R52 ;  /* 0x000000020d127825 */ /* 0x002fe400078e0234 */
[----:B------:R-:W2:Y:S04]  /*6910*/  @!P0 LDG.E.U16 R142, desc[UR6][R20.64] ;  /* 0x00000006148e8981 */ /* 0x000ea8000c1e1500 */
[----:B------:R-:W2:Y:S04]  /*6920*/  @!P0 LDG.E.U16 R141, desc[UR6][R18.64] ;  /* 0x00000006128d8981 */ /* 0x000ea8000c1e1500 */
[----:B------:R-:W-:Y:S04]  /*6930*/  STL [R1+0x21fc], R151 ;  /* 0x0021fc9701007387 */ /* 0x000fe80000100800 */
[----:B------:R3:W-:Y:S02]  /*6940*/  STL.64 [R1+0x238], R16 ;  /* 0x0002381001007387 */ /* 0x0007e40000100a00 */
[----:B---3--:R-:W-:-:S05]  /*6950*/  IMAD.WIDE R16, R2, 0x2, R56 ;  /* 0x0000000202107825 */ /* 0x008fca00078e0238 */
[----:B------:R0:W3:Y:S04]  /*6960*/  @!P4 LDG.E.U16 R147, desc[UR6][R16.64] ;  /* 0x000000061093c981 */ /* 0x0000e8000c1e1500 */
[----:B------:R-:W-:Y:S04]  /*6970*/  STL [R1+0x2200], R150 ;  /* 0x0022009601007387 */ /* 0x000fe80000100800 */
[----:B----4-:R-:W-:Y:S04]  /*6980*/  STL [R1+0x2204], R149 ;  /* 0x0022049501007387 */ /* 0x010fe80000100800 */
[----:B------:R-:W-:Y:S04]  /*6990*/  STL [R1+0x2208], R148 ;  /* 0x0022089401007387 */ /* 0x000fe80000100800 */
[----:B------:R0:W-:Y:S02]  /*69a0*/  STL.64 [R1+0x150], R16 ;  /* 0x0001501001007387 */ /* 0x0001e40000100a00 */
[----:B0-----:R-:W-:-:S05]  /*69b0*/  IMAD.WIDE R16, R13, 0x2, R50 ;  /* 0x000000020d107825 */ /* 0x001fca00078e0232 */
[----:B------:R-:W4:Y:S01]  /*69c0*/  @!P0 LDG.E.U16 R140, desc[UR6][R16.64] ;  /* 0x00000006108c8981 */ /* 0x000f22000c1e1500 */
[----:B------:R-:W-:Y:S01]  /*69d0*/  VIADD R14, R163, 0xfffffff4 ;  /* 0xfffffff4a30e7836 */ /* 0x000fe20000000000 */
[----:B------:R-:W-:Y:S02]  /*69e0*/  PRMT R15, RZ, 0x7610, R15 ;  /* 0x00007610ff0f7816 */ /* 0x000fe4000000000f */
[----:B------:R-:W-:Y:S02]  /*69f0*/  ISETP.NE.AND P0, PT, R3, RZ, PT ;  /* 0x000000ff0300720c */ /* 0x000fe40003f05270 */
[----:B------:R-:W-:Y:S02]  /*6a00*/  ISETP.GE.U32.AND P4, PT, R14, 0x7fffff75, PT ;  /* 0x7fffff750e00780c */ /* 0x000fe40003f86070 */
[----:B------:R-:W-:Y:S02]  /*6a10*/  LOP3.LUT R48, RZ, R3, RZ, 0x33, !PT ;  /* 0x00000003ff307212 */ /* 0x000fe400078e33ff */
[----:B------:R-:W-:-:S02]  /*6a20*/  PRMT R14, RZ, 0x7610, R14 ;  /* 0x00007610ff0e7816 */ /* 0x000fc4000000000e */
[----:B------:R-:W-:Y:S02]  /*6a30*/  PRMT R13, RZ, 0x7610, R13 ;  /* 0x00007610ff0d7816 */ /* 0x000fe4000000000d */
[----:B------:R-:W-:Y:S02]  /*6a40*/  PRMT R3, RZ, 0x7610, R3 ;  /* 0x00007610ff037816 */ /* 0x000fe40000000003 */
[----:B------:R-:W-:Y:S02]  /*6a50*/  PRMT R2, RZ, 0x7610, R2 ;  /* 0x00007610ff027816 */ /* 0x000fe40000000002 */
[C---:B------:R-:W-:Y:S01]  /*6a60*/  SEL R0, R48.reuse, R0, !P0 ;  /* 0x0000000030007207 */ /* 0x040fe20004000000 */
[----:B---3--:R-:W-:Y:S04]  /*6a70*/  STL [R1+0x220c], R147 ;  /* 0x00220c9301007387 */ /* 0x008fe80000100800 */
[----:B------:R-:W-:Y:S04]  /*6a80*/  STL.64 [R1+0x50], R22 ;  /* 0x0000501601007387 */ /* 0x000fe80000100a00 */
[----:B------:R-:W-:Y:S04]  /*6a90*/  STL.64 [R1+0x148], R28 ;  /* 0x0001481c01007387 */ /* 0x000fe80000100a00 */
[----:B------:R-:W-:Y:S04]  /*6aa0*/  STL.64 [R1+0x140], R26 ;  /* 0x0001401a01007387 */ /* 0x000fe80000100a00 */
[----:B------:R-:W-:Y:S04]  /*6ab0*/  STL.64 [R1+0x138], R24 ;  /* 0x0001381801007387 */ /* 0x000fe80000100a00 */
[----:B------:R-:W-:Y:S04]  /*6ac0*/  STL.64 [R1+0x48], R20 ;  /* 0x0000481401007387 */ /* 0x000fe80000100a00 */
[----:B------:R-:W-:Y:S04]  /*6ad0*/  STL [R1+0x2210], R146 ;  /* 0x0022109201007387 */ /* 0x000fe80000100800 */
[----:B------:R0:W-:Y:S04]  /*6ae0*/  STL.64 [R1+0x40], R18 ;  /* 0x0000401201007387 */ /* 0x0001e80000100a00 */
[----:B------:R-:W-:Y:S04]  /*6af0*/  STL.64 [R1+0x38], R16 ;  /* 0x0000381001007387 */ /* 0x000fe80000100a00 */
[----:B------:R-:W-:Y:S04]  /*6b00*/  STL [R1+0x2214], R145 ;  /* 0x0022149101007387 */ /* 0x000fe80000100800 */
[----:B--2---:R-:W-:Y:S04]  /*6b10*/  STL [R1+0x2218], R144 ;  /* 0x0022189001007387 */ /* 0x004fe80000100800 */
[----:B------:R-:W-:Y:S01]  /*6b20*/  STL [R1+0x221c], R143 ;  /* 0x00221c8f01007387 */ /* 0x000fe20000100800 */
[----:B0-----:R-:W-:-:S03]  /*6b30*/  SEL R19, R48, R11, !P0 ;  /* 0x0000000b30137207 */ /* 0x001fc60004000000 */
[----:B------:R-:W-:Y:S04]  /*6b40*/  STL [R1+0x2220], R142 ;  /* 0x0022208e01007387 */ /* 0x000fe80000100800 */
[----:B------:R-:W-:Y:S01]  /*6b50*/  STL [R1+0x2224], R141 ;  /* 0x0022248d01007387 */ /* 0x000fe20000100800 */
[----:B------:R-:W-:-:S03]  /*6b60*/  SEL R23, R48, R10, !P0 ;  /* 0x0000000a30177207 */ /* 0x000fc60004000000 */
[----:B----4-:R-:W-:Y:S04]  /*6b70*/  STL [R1+0x2228], R140 ;  /* 0x0022288c01007387 */ /* 0x010fe80000100800 */
[----:B------:R-:W-:Y:S04]  /*6b80*/  STL.S16 [R1+0xec], R15 ;  /* 0x0000ec0f01007387 */ /* 0x000fe80000100600 */
[----:B------:R-:W-:Y:S04]  /*6b90*/  STL.S16 [R1+0xe8], R14 ;  /* 0x0000e80e01007387 */ /* 0x000fe80000100600 */
[----:B------:R-:W-:Y:S04]  /*6ba0*/  STL.S16 [R1+0xe4], R13 ;  /* 0x0000e40d01007387 */ /* 0x000fe80000100600 */
[----:B------:R-:W-:Y:S04]  /*6bb0*/  STL.S16 [R1+0xe0], R3 ;  /* 0x0000e00301007387 */ /* 0x000fe80000100600 */
[----:B------:R-:W-:Y:S04]  /*6bc0*/  STL.S16 [R1+0x1d8], R2 ;  /* 0x0001d80201007387 */ /* 0x000fe80000100600 */
[----:B------:R-:W-:Y:S04]  /*6bd0*/  STL [R1+0x1f40], R19 ;  /* 0x001f401301007387 */ /* 0x000fe80000100800 */
[----:B------:R-:W-:Y:S04]  /*6be0*/  STL [R1+0x127c], R0 ;  /* 0x00127c0001007387 */ /* 0x000fe80000100800 */
[----:B------:R-:W-:Y:S04]  /*6bf0*/  STL [R1+0x1f44], R23 ;  /* 0x001f441701007387 */ /* 0x000fe80000100800 */
[----:B------:R0:W-:Y:S04]  /*6c00*/  STL [R1+0x21c8], R23 ;  /* 0x0021c81701007387 */ /* 0x0001e80000100800 */
[----:B0-----:R-:W2:Y:S01]  /*6c10*/  LDL.LU R23, [R1+0xec] ;  /* 0x0000ec0001177983 */ /* 0x001ea20000300800 */
[----:B------:R-:W-:-:S02]  /*6c20*/  SEL R27, R48, R9, !P0 ;  /* 0x00000009301b7207 */ /* 0x000fc40004000000 */
[C---:B------:R-:W-:Y:S02]  /*6c30*/  SEL R31, R48.reuse, R8, !P0 ;  /* 0x00000008301f7207 */ /* 0x040fe40004000000 */
[C---:B------:R-:W-:Y:S01]  /*6c40*/  SEL R45, R48.reuse, R7, !P0 ;  /* 0x00000007302d7207 */ /* 0x040fe20004000000 */
[----:B------:R-:W-:Y:S01]  /*6c50*/  STL [R1+0x1f48], R27 ;  /* 0x001f481b01007387 */ /* 0x000fe20000100800 */
[C---:B------:R-:W-:Y:S02]  /*6c60*/  SEL R40, R48.reuse, R6, !P0 ;  /* 0x0000000630287207 */ /* 0x040fe40004000000 */
[----:B------:R-:W-:Y:S01]  /*6c70*/  SEL R41, R48, R5, !P0 ;  /* 0x0000000530297207 */ /* 0x000fe20004000000 */
[----:B------:R-:W-:Y:S04]  /*6c80*/  STL [R1+0x222c], R27 ;  /* 0x00222c1b01007387 */ /* 0x000fe80000100800 */
[----:B------:R-:W-:Y:S04]  /*6c90*/  STL [R1+0x1f4c], R31 ;  /* 0x001f4c1f01007387 */ /* 0x000fe80000100800 */
[----:B------:R-:W-:Y:S04]  /*6ca0*/  STL [R1+0x2230], R31 ;  /* 0x0022301f01007387 */ /* 0x000fe80000100800 */
[----:B------:R-:W-:Y:S01]  /*6cb0*/  STL [R1+0x1f50], R45 ;  /* 0x001f502d01007387 */ /* 0x000fe20000100800 */
[----:B------:R-:W-:-:S03]  /*6cc0*/  IMAD R18, R164, 0x3, RZ ;  /* 0x00000003a4127824 */ /* 0x000fc600078e02ff */
[----:B------:R-:W-:Y:S01]  /*6cd0*/  STL [R1+0x2234], R45 ;  /* 0x0022342d01007387 */ /* 0x000fe20000100800 */
[----:B------:R-:W-:-:S03]  /*6ce0*/  IMAD R2, R164, 0x72, RZ ;  /* 0x00000072a4027824 */ /* 0x000fc600078e02ff */
[----:B------:R-:W-:Y:S01]  /*6cf0*/  STL [R1+0x1f54], R40 ;  /* 0x001f542801007387 */ /* 0x000fe20000100800 */
[----:B------:R-:W-:-:S03]  /*6d00*/  SEL R0, R48, R4, !P0 ;  /* 0x0000000430007207 */ /* 0x000fc60004000000 */
[----:B------:R-:W-:Y:S01]  /*6d10*/  STL [R1+0x1f58], R41 ;  /* 0x001f582901007387 */ /* 0x000fe20000100800 */
[----:B------:R-:W-:-:S03]  /*6d20*/  SEL R20, R48, R12, !P0 ;  /* 0x0000000c30147207 */ /* 0x000fc60004000000 */
[----:B------:R-:W-:Y:S01]  /*6d30*/  STL.64 [R1+0x2170], R40 ;  /* 0x0021702801007387 */ /* 0x000fe20000100a00 */
[----:B------:R-:W-:-:S03]  /*6d40*/  IMAD.WIDE R6, R18, 0x2, R56 ;  /* 0x0000000212067825 */ /* 0x000fc600078e0238 */
[----:B------:R-:W-:Y:S01]  /*6d50*/  STL.64 [R1+0x2190], R40 ;  /* 0x0021902801007387 */ /* 0x000fe20000100a00 */
[----:B------:R-:W-:-:S03]  /*6d60*/  IMAD.WIDE R16, R2, 0x2, R56 ;  /* 0x0000000202107825 */ /* 0x000fc600078e0238 */
[----:B------:R0:W-:Y:S01]  /*6d70*/  STL.64 [R1+0x21b0], R40 ;  /* 0x0021b02801007387 */ /* 0x0001e20000100a00 */
[----:B------:R-:W-:-:S03]  /*6d80*/  IMAD R3, R164, 0x7a, RZ ;  /* 0x0000007aa4037824 */ /* 0x000fc600078e02ff */
[----:B------:R-:W-:Y:S04]  /*6d90*/  STL [R1+0x1278], R0 ;  /* 0x0012780001007387 */ /* 0x000fe80000100800 */
[----:B------:R-:W-:Y:S01]  /*6da0*/  STL [R1+0x1f5c], R20 ;  /* 0x001f5c1401007387 */ /* 0x000fe20000100800 */
[----:B0-----:R-:W-:-:S03]  /*6db0*/  IMAD R40, R164, 0xb, RZ ;  /* 0x0000000ba4287824 */ /* 0x001fc600078e02ff */
[----:B------:R-:W-:Y:S01]  /*6dc0*/  STL [R1+0x2238], R20 ;  /* 0x0022381401007387 */ /* 0x000fe20000100800 */
[----:B------:R-:W-:-:S03]  /*6dd0*/  IMAD.WIDE R28, R40, 0x2, R56 ;  /* 0x00000002281c7825 */ /* 0x000fc600078e0238 */
[----:B------:R-:W-:Y:S04]  /*6de0*/  STL.64 [R1+0xd30], R6 ;  /* 0x000d300601007387 */ /* 0x000fe80000100a00 */
[----:B------:R-:W-:Y:S01]  /*6df0*/  STL [R1+0x1dcc], R16 ;  /* 0x001dcc1001007387 */ /* 0x000fe20000100800 */
[----:B------:R-:W-:-:S03]  /*6e00*/  IMAD.WIDE R14, R3, 0x2, R56 ;  /* 0x00000002030e7825 */ /* 0x000fc600078e0238 */
[----:B------:R-:W-:Y:S01]  /*6e10*/  STL [R1+0x1f60], R16 ;  /* 0x001f601001007387 */ /* 0x000fe20000100800 */
[----:B------:R-:W-:-:S03]  /*6e20*/  PRMT R139, RZ, 0x7610, R139 ;  /* 0x00007610ff8b7816 */ /* 0x000fc6000000008b */
[----:B------:R-:W-:Y:S04]  /*6e30*/  STL.64 [R1+0xc30], R28 ;  /* 0x000c301c01007387 */ /* 0x000fe80000100a00 */
[----:B------:R-:W-:Y:S04]  /*6e40*/  STL [R1+0x1dc8], R17 ;  /* 0x001dc81101007387 */ /* 0x000fe80000100800 */
[----:B------:R-:W-:Y:S04]  /*6e50*/  STL [R1+0x1f64], R17 ;  /* 0x001f641101007387 */ /* 0x000fe80000100800 */
[----:B------:R-:W-:Y:S01]  /*6e60*/  STL.64 [R1+0x2178], R16 ;  /* 0x0021781001007387 */ /* 0x000fe20000100a00 */
[----:B------:R-:W-:-:S03]  /*6e70*/  IMAD.WIDE R12, R2, 0x2, R54 ;  /* 0x00000002020c7825 */ /* 0x000fc600078e0236 */
[----:B------:R-:W-:Y:S04]  /*6e80*/  STL.64 [R1+0x21a0], R16 ;  /* 0x0021a01001007387 */ /* 0x000fe80000100a00 */
[----:B------:R-:W-:Y:S01]  /*6e90*/  STL [R1+0x1dd4], R14 ;  /* 0x001dd40e01007387 */ /* 0x000fe20000100800 */
[----:B------:R-:W-:-:S03]  /*6ea0*/  IMAD.WIDE R36, R18, 0x2, R54 ;  /* 0x0000000212247825 */ /* 0x000fc600078e0236 */
[----:B------:R-:W-:Y:S04]  /*6eb0*/  STL [R1+0x1dd0], R15 ;  /* 0x001dd00f01007387 */ /* 0x000fe80000100800 */
[----:B------:R-:W-:Y:S04]  /*6ec0*/  STL [R1+0x1f68], R15 ;  /* 0x001f680f01007387 */ /* 0x000fe80000100800 */
[----:B------:R-:W3:Y:S04]  /*6ed0*/  @!P5 LDG.E.U16 R139, desc[UR6][R14.64] ;  /* 0x000000060e8bd981 */ /* 0x000ee8000c1e1500 */
[----:B------:R0:W-:Y:S01]  /*6ee0*/  STL.64 [R1+0x21a8], R14 ;  /* 0x0021a80e01007387 */ /* 0x0001e20000100a00 */
[----:B------:R-:W-:-:S06]  /*6ef0*/  PRMT R86, RZ, 0x7610, R86 ;  /* 0x00007610ff567816 */ /* 0x000fcc0000000056 */
[----:B------:R-:W4:Y:S04]  /*6f00*/  @!P2 LDG.E.U16 R86, desc[UR6][R12.64] ;  /* 0x000000060c56a981 */ /* 0x000f28000c1e1500 */
[----:B0-----:R-:W3:Y:S04]  /*6f10*/  LDL.LU R14, [R1+0xe4] ;  /* 0x0000e400010e7983 */ /* 0x001ee80000300800 */
[----:B------:R-:W3:Y:S04]  /*6f20*/  LDL.LU R15, [R1+0xe0] ;  /* 0x0000e000010f7983 */ /* 0x000ee80000300800 */
[----:B------:R-:W3:Y:S04]  /*6f30*/  LDL.LU R41, [R1+0x1d8] ;  /* 0x0001d80001297983 */ /* 0x000ee80000300800 */
[----:B------:R-:W-:Y:S04]  /*6f40*/  STL [R1+0x1ddc], R12 ;  /* 0x001ddc0c01007387 */ /* 0x000fe80000100800 */
[----:B------:R-:W-:Y:S04]  /*6f50*/  STL [R1+0x1dd8], R13 ;  /* 0x001dd80d01007387 */ /* 0x000fe80000100800 */
[----:B------:R-:W-:Y:S04]  /*6f60*/  STL.64 [R1+0xd28], R36 ;  /* 0x000d282401007387 */ /* 0x000fe80000100a00 */
[----:B------:R-:W-:Y:S04]  /*6f70*/  STL.64 [R1+0x20c0], R12 ;  /* 0x0020c00c01007387 */ /* 0x000fe80000100a00 */
[----:B------:R-:W-:Y:S04]  /*6f80*/  STL.64 [R1+0x2100], R12 ;  /* 0x0021000c01007387 */ /* 0x000fe80000100a00 */
[----:B------:R-:W-:Y:S04]  /*6f90*/  STL [R1+0x2120], R12 ;  /* 0x0021200c01007387 */ /* 0x000fe80000100800 */
[----:B------:R-:W-:Y:S04]  /*6fa0*/  STL.64 [R1+0x2140], R12 ;  /* 0x0021400c01007387 */ /* 0x000fe80000100a00 */
[----:B------:R-:W-:Y:S04]  /*6fb0*/  STL.64 [R1+0x2160], R12 ;  /* 0x0021600c01007387 */ /* 0x000fe80000100a00 */
[----:B------:R0:W-:Y:S01]  /*6fc0*/  STL.64 [R1+0x2180], R12 ;  /* 0x0021800c01007387 */ /* 0x0001e20000100a00 */
[----:B------:R-:W-:Y:S01]  /*6fd0*/  PRMT R138, RZ, 0x7610, R138 ;  /* 0x00007610ff8a7816 */ /* 0x000fe2000000008a */
[C---:B------:R-:W-:Y:S01]  /*6fe0*/  IMAD.WIDE R10, R2.reuse, 0x2, R52 ;  /* 0x00000002020a7825 */ /* 0x040fe200078e0234 */
[----:B------:R-:W-:Y:S01]  /*6ff0*/  PRMT R137, RZ, 0x7610, R137 ;  /* 0x00007610ff897816 */ /* 0x000fe20000000089 */
[----:B0-----:R-:W4:Y:S01]  /*7000*/  LDL.LU R13, [R1+0xe8] ;  /* 0x0000e800010d7983 */ /* 0x001f220000300800 */
[----:B------:R-:W-:Y:S01]  /*7010*/  PRMT R136, RZ, 0x7610, R136 ;  /* 0x00007610ff887816 */ /* 0x000fe20000000088 */
[----:B------:R-:W-:Y:S01]  /*7020*/  IMAD.WIDE R8, R2, 0x2, R50 ;  /* 0x0000000202087825 */ /* 0x000fe200078e0232 */
[----:B------:R-:W-:-:S03]  /*7030*/  SEL R34, R48, R60, !P0 ;  /* 0x0000003c30227207 */ /* 0x000fc60004000000 */
[----:B------:R-:W-:Y:S01]  /*7040*/  IMAD.WIDE R4, R3, 0x2, R52 ;  /* 0x0000000203047825 */ /* 0x000fe200078e0234 */
[----:B------:R-:W-:Y:S02]  /*7050*/  PRMT R87, RZ, 0x7610, R87 ;  /* 0x00007610ff577816 */ /* 0x000fe40000000057 */
[----:B------:R-:W-:Y:S01]  /*7060*/  PRMT R85, RZ, 0x7610, R85 ;  /* 0x00007610ff557816 */ /* 0x000fe20000000055 */
[C---:B------:R-:W-:Y:S01]  /*7070*/  VIADD R60, R163.reuse, 0xfffffffb ;  /* 0xfffffffba33c7836 */ /* 0x040fe20000000000 */
[----:B------:R-:W-:Y:S01]  /*7080*/  PRMT R84, RZ, 0x7610, R84 ;  /* 0x00007610ff547816 */ /* 0x000fe20000000054 */
[----:B------:R-:W-:Y:S01]  /*7090*/  VIADD R0, R163, 0xfffffff8 ;  /* 0xfffffff8a3007836 */ /* 0x000fe20000000000 */
[----:B------:R-:W4:Y:S04]  /*70a0*/  @!P5 LDG.E.U16 R137, desc[UR6][R4.64] ;  /* 0x000000060489d981 */ /* 0x000f28000c1e1500 */
[----:B------:R-:W4:Y:S04]  /*70b0*/  @!P2 LDG.E.U16 R87, desc[UR6][R16.64] ;  /* 0x000000061057a981 */ /* 0x000f28000c1e1500 */
[----:B------:R-:W4:Y:S04]  /*70c0*/  @!P2 LDG.E.U16 R85, desc[UR6][R10.64] ;  /* 0x000000060a55a981 */ /* 0x000f28000c1e1500 */
[----:B------:R-:W4:Y:S01]  /*70d0*/  @!P2 LDG.E.U16 R84, desc[UR6][R8.64] ;  /* 0x000000060854a981 */ /* 0x000f22000c1e1500 */
[----:B------:R-:W-:Y:S01]  /*70e0*/  ISETP.GE.U32.AND P2, PT, R0, 0x7fffff79, PT ;  /* 0x7fffff790000780c */ /* 0x000fe20003f46070 */
[----:B------:R-:W-:Y:S01]  /*70f0*/  IMAD.SHL.U32 R0, R164, 0x4, RZ ;  /* 0x00000004a4007824 */ /* 0x000fe200078e00ff */
[----:B------:R-:W-:-:S02]  /*7100*/  PRMT R142, RZ, 0x7610, R142 ;  /* 0x00007610ff8e7816 */ /* 0x000fc4000000008e */
[----:B------:R-:W-:Y:S01]  /*7110*/  PRMT R143, RZ, 0x7610, R143 ;  /* 0x00007610ff8f7816 */ /* 0x000fe2000000008f */
[----:B------:R-:W-:-:S04]  /*7120*/  IMAD.WIDE R144, R0, 0x2, R52 ;  /* 0x0000000200907825 */ /* 0x000fc800078e0234 */
[--C-:B------:R-:W-:Y:S01]  /*7130*/  IMAD.WIDE R146, R0, 0x2, R54.reuse ;  /* 0x0000000200927825 */ /* 0x100fe200078e0236 */
[----:B--2---:R0:W2:Y:S03]  /*7140*/  @!P6 LDG.E.U16 R23, desc[UR6][R6.64] ;  /* 0x000000060617e981 */ /* 0x0040a6000c1e1500 */
[----:B0-----:R-:W-:-:S04]  /*7150*/  IMAD.WIDE R6, R3, 0x2, R54 ;  /* 0x0000000203067825 */ /* 0x001fc800078e0236 */
[----:B------:R-:W-:Y:S01]  /*7160*/  IMAD.WIDE R2, R3, 0x2, R50 ;  /* 0x0000000203027825 */ /* 0x000fe200078e0232 */
[----:B------:R-:W2:Y:S04]  /*7170*/  @!P5 LDG.E.U16 R138, desc[UR6][R6.64] ;  /* 0x00000006068ad981 */ /* 0x000ea8000c1e1500 */
[----:B------:R-:W2:Y:S01]  /*7180*/  @!P5 LDG.E.U16 R136, desc[UR6][R2.64] ;  /* 0x000000060288d981 */ /* 0x000ea2000c1e1500 */
[----:B------:R-:W-:-:S13]  /*7190*/  ISETP.GE.U32.AND P5, PT, R60, 0x7fffff7c, PT ;  /* 0x7fffff7c3c00780c */ /* 0x000fda0003fa6070 */
[----:B------:R-:W2:Y:S04]  /*71a0*/  @!P5 LDG.E.U16 R142, desc[UR6][R144.64] ;  /* 0x00000006908ed981 */ /* 0x000ea8000c1e1500 */
[----:B------:R-:W2:Y:S04]  /*71b0*/  @!P5 LDG.E.U16 R143, desc[UR6][R146.64] ;  /* 0x00000006928fd981 */ /* 0x000ea8000c1e1500 */
[----:B------:R-:W-:Y:S04]  /*71c0*/  STL [R1+0x1de4], R10 ;  /* 0x001de40a01007387 */ /* 0x000fe80000100800 */
[----:B------:R-:W-:Y:S04]  /*71d0*/  STL [R1+0x1de0], R11 ;  /* 0x001de00b01007387 */ /* 0x000fe80000100800 */
[----:B------:R-:W-:Y:S04]  /*71e0*/  STL.64 [R1+0x20c8], R10 ;  /* 0x0020c80a01007387 */ /* 0x000fe80000100a00 */
[----:B------:R-:W-:Y:S04]  /*71f0*/  STL.64 [R1+0x20e0], R10 ;  /* 0x0020e00a01007387 */ /* 0x000fe80000100a00 */
[----:B------:R-:W-:Y:S01]  /*7200*/  STL.64 [R1+0x2110], R10 ;  /* 0x0021100a01007387 */ /* 0x000fe20000100a00 */
[----:B------:R-:W-:-:S03]  /*7210*/  IMAD.WIDE R24, R18, 0x2, R52 ;  /* 0x0000000212187825 */ /* 0x000fc600078e0234 */
[----:B------:R-:W-:Y:S04]  /*7220*/  STL.64 [R1+0x2130], R10 ;  /* 0x0021300a01007387 */ /* 0x000fe80000100a00 */
[----:B------:R-:W-:Y:S01]  /*7230*/  STL.64 [R1+0x2150], R10 ;  /* 0x0021500a01007387 */ /* 0x000fe20000100a00 */
[----:B------:R-:W-:-:S03]  /*7240*/  IMAD.WIDE R18, R18, 0x2, R50 ;  /* 0x0000000212127825 */ /* 0x000fc600078e0232 */
[----:B------:R-:W-:Y:S04]  /*7250*/  STL.64 [R1+0x2188], R10 ;  /* 0x0021880a01007387 */ /* 0x000fe80000100a00 */
[----:B------:R-:W-:Y:S04]  /*7260*/  STL [R1+0x1dec], R8 ;  /* 0x001dec0801007387 */ /* 0x000fe80000100800 */
[----:B------:R-:W-:Y:S04]  /*7270*/  STL [R1+0x1de8], R9 ;  /* 0x001de80901007387 */ /* 0x000fe80000100800 */
[----:B------:R-:W-:Y:S04]  /*7280*/  STL.64 [R1+0x20d0], R8 ;  /* 0x0020d00801007387 */ /* 0x000fe80000100a00 */
[----:B------:R-:W-:Y:S04]  /*7290*/  STL.64 [R1+0x21b8], R8 ;  /* 0x0021b80801007387 */ /* 0x000fe80000100a00 */
[----:B------:R-:W-:Y:S04]  /*72a0*/  STL [R1+0x1df4], R6 ;  /* 0x001df40601007387 */ /* 0x000fe80000100800 */
[----:B------:R0:W-:Y:S04]  /*72b0*/  STL.64 [R1+0xd20], R24 ;  /* 0x000d201801007387 */ /* 0x0001e80000100a00 */
[----:B------:R-:W-:Y:S04]  /*72c0*/  STL [R1+0x1df0], R7 ;  /* 0x001df00701007387 */ /* 0x000fe80000100800 */
[----:B------:R1:W-:Y:S04]  /*72d0*/  STL.64 [R1+0xd18], R18 ;  /* 0x000d181201007387 */ /* 0x0003e80000100a00 */
[----:B------:R-:W-:Y:S04]  /*72e0*/  STL.64 [R1+0x20d8], R6 ;  /* 0x0020d80601007387 */ /* 0x000fe80000100a00 */
[----:B------:R-:W-:Y:S04]  /*72f0*/  STL.64 [R1+0x20f0], R6 ;  /* 0x0020f00601007387 */ /* 0x000fe80000100a00 */
[----:B------:R-:W-:Y:S04]  /*7300*/  STL.64 [R1+0x2198], R6 ;  /* 0x0021980601007387 */ /* 0x000fe80000100a00 */
[----:B------:R-:W-:Y:S04]  /*7310*/  STL [R1+0x1dfc], R4 ;  /* 0x001dfc0401007387 */ /* 0x000fe80000100800 */
[----:B------:R-:W-:Y:S04]  /*7320*/  STL [R1+0x1df8], R5 ;  /* 0x001df80501007387 */ /* 0x000fe80000100800 */
[----:B------:R-:W-:Y:S04]  /*7330*/  STL.64 [R1+0x20e8], R4 ;  /* 0x0020e80401007387 */ /* 0x000fe80000100a00 */
[----:B------:R-:W-:Y:S01]  /*7340*/  STL.64 [R1+0x2108], R4 ;  /* 0x0021080401007387 */ /* 0x000fe20000100a00 */
[----:B------:R-:W-:-:S03]  /*7350*/  PRMT R49, RZ, 0x7610, R49 ;  /* 0x00007610ff317816 */ /* 0x000fc60000000031 */
[----:B------:R-:W-:Y:S01]  /*7360*/  STL.64 [R1+0x2128], R4 ;  /* 0x0021280401007387 */ /* 0x000fe20000100a00 */
[----:B------:R-:W-:-:S03]  /*7370*/  IMAD.WIDE R32, R40, 0x2, R54 ;  /* 0x0000000228207825 */ /* 0x000fc600078e0236 */
[----:B------:R-:W-:Y:S04]  /*7380*/  STL.64 [R1+0x2148], R4 ;  /* 0x0021480401007387 */ /* 0x000fe80000100a00 */
[----:B------:R-:W-:Y:S04]  /*7390*/  STL.64 [R1+0x2168], R4 ;  /* 0x0021680401007387 */ /* 0x000fe80000100a00 */
[----:B------:R-:W-:Y:S01]  /*73a0*/  STL [R1+0x1e04], R2 ;  /* 0x001e040201007387 */ /* 0x000fe20000100800 */
[----:B------:R-:W-:-:S03]  /*73b0*/  PRMT R165, RZ, 0x7610, R165 ;  /* 0x00007610ffa57816 */ /* 0x000fc600000000a5 */
[----:B------:R-:W-:Y:S04]  /*73c0*/  STL [R1+0x1e00], R3 ;  /* 0x001e000301007387 */ /* 0x000fe80000100800 */
[----:B------:R-:W-:Y:S04]  /*73d0*/  STL.64 [R1+0x20f8], R2 ;  /* 0x0020f80201007387 */ /* 0x000fe80000100a00 */
[----:B------:R-:W-:Y:S04]  /*73e0*/  STL.64 [R1+0x2118], R2 ;  /* 0x0021180201007387 */ /* 0x000fe80000100a00 */
[----:B---3--:R0:W3:Y:S04]  /*73f0*/  @!P6 LDG.E.U16 R14, desc[UR6][R24.64] ;  /* 0x00000006180ee981 */ /* 0x0080e8000c1e1500 */
[----:B------:R-:W-:Y:S04]  /*7400*/  STL.64 [R1+0x2138], R2 ;  /* 0x0021380201007387 */ /* 0x000fe80000100a00 */
[----:B------:R1:W3:Y:S01]  /*7410*/  @!P6 LDG.E.U16 R15, desc[UR6][R18.64] ;  /* 0x00000006120fe981 */ /* 0x0002e2000c1e1500 */
[----:B0-----:R-:W-:-:S03]  /*7420*/  SEL R24, R48, R79, !P0 ;  /* 0x0000004f30187207 */ /* 0x001fc60004000000 */
[----:B------:R-:W-:Y:S04]  /*7430*/  STL.64 [R1+0x2158], R2 ;  /* 0x0021580201007387 */ /* 0x000fe80000100a00 */
[----:B------:R0:W3:Y:S01]  /*7440*/  @!P4 LDG.E.U16 R41, desc[UR6][R28.64] ;  /* 0x000000061c29c981 */ /* 0x0000e2000c1e1500 */
[----:B-1----:R-:W-:-:S03]  /*7450*/  IMAD.WIDE R18, R40, 0x2, R52 ;  /* 0x0000000228127825 */ /* 0x002fc600078e0234 */
[----:B------:R1:W-:Y:S01]  /*7460*/  STL.64 [R1+0xc28], R32 ;  /* 0x000c282001007387 */ /* 0x0003e20000100a00 */
[----:B------:R-:W-:-:S03]  /*7470*/  SEL R44, R48, R75, !P0 ;  /* 0x0000004b302c7207 */ /* 0x000fc60004000000 */
[----:B------:R1:W3:Y:S01]  /*7480*/  @!P4 LDG.E.U16 R49, desc[UR6][R32.64] ;  /* 0x000000062031c981 */ /* 0x0002e2000c1e1500 */
[----:B0-----:R-:W-:-:S03]  /*7490*/  SEL R28, R48, R78, !P0 ;  /* 0x0000004e301c7207 */ /* 0x001fc60004000000 */
[----:B----4-:R0:W4:Y:S01]  /*74a0*/  @!P6 LDG.E.U16 R13, desc[UR6][R36.64] ;  /* 0x00000006240de981 */ /* 0x010122000c1e1500 */
[----:B------:R-:W-:-:S03]  /*74b0*/  SEL R46, R48, R74, !P0 ;  /* 0x0000004a302e7207 */ /* 0x000fc60004000000 */
[----:B------:R-:W-:Y:S01]  /*74c0*/  STL [R1+0x1f6c], R24 ;  /* 0x001f6c1801007387 */ /* 0x000fe20000100800 */
[----:B-1----:R-:W-:-:S03]  /*74d0*/  SEL R32, R48, R77, !P0 ;  /* 0x0000004d30207207 */ /* 0x002fc60004000000 */
[----:B------:R1:W-:Y:S01]  /*74e0*/  STL.64 [R1+0xc20], R18 ;  /* 0x000c201201007387 */ /* 0x0003e20000100a00 */
[----:B0-----:R-:W-:-:S03]  /*74f0*/  SEL R36, R48, R76, !P0 ;  /* 0x0000004c30247207 */ /* 0x001fc60004000000 */
[----:B------:R1:W3:Y:S01]  /*7500*/  @!P4 LDG.E.U16 R165, desc[UR6][R18.64] ;  /* 0x0000000612a5c981 */ /* 0x0002e2000c1e1500 */
[----:B------:R-:W-:-:S03]  /*7510*/  SEL R21, R48, R72, !P0 ;  /* 0x0000004830157207 */ /* 0x000fc60004000000 */
[----:B------:R-:W-:Y:S01]  /*7520*/  STL [R1+0x1f74], R28 ;  /* 0x001f741c01007387 */ /* 0x000fe20000100800 */
[----:B------:R-:W-:-:S03]  /*7530*/  SEL R25, R48, R71, !P0 ;  /* 0x0000004730197207 */ /* 0x000fc60004000000 */
[----:B------:R-:W-:Y:S01]  /*7540*/  STL [R1+0x1f78], R32 ;  /* 0x001f782001007387 */ /* 0x000fe20000100800 */
[----:B-1----:R-:W-:-:S03]  /*7550*/  SEL R19, R48, R73, !P0 ;  /* 0x0000004930137207 */ /* 0x002fc60004000000 */
[----:B------:R-:W-:Y:S01]  /*7560*/  STL [R1+0x1f7c], R36 ;  /* 0x001f7c2401007387 */ /* 0x000fe20000100800 */
[C---:B------:R-:W-:Y:S02]  /*7570*/  SEL R29, R48.reuse, R70, !P0 ;  /* 0x00000046301d7207 */ /* 0x040fe40004000000 */
[C---:B------:R-:W-:Y:S01]  /*7580*/  SEL R33, R48.reuse, R69, !P0 ;  /* 0x0000004530217207 */ /* 0x040fe20004000000 */
[----:B------:R-:W-:Y:S01]  /*7590*/  STL [R1+0x1f80], R44 ;  /* 0x001f802c01007387 */ /* 0x000fe20000100800 */
[----:B------:R-:W-:-:S03]  /*75a0*/  SEL R37, R48, R68, !P0 ;  /* 0x0000004430257207 */ /* 0x000fc60004000000 */
        /* <DEDUP_REMOVED lines=15> */
[C---:B------:R-:W-:Y:S01]  /*76a0*/  SEL R42, R48.reuse, R58, !P0 ;  /* 0x0000003a302a7207 */ /* 0x040fe20004000000 */
[----:B------:R-:W-:Y:S02]  /*76b0*/  VIADD R59, R163, 0xfffffffa ;  /* 0xfffffffaa33b7836 */ /* 0x000fe40000000000 */
[----:B------:R-:W-:Y:S01]  /*76c0*/  STL [R1+0x1fa4], R47 ;  /* 0x001fa42f01007387 */ /* 0x000fe20000100800 */
[----:B------:R-:W-:-:S03]  /*76d0*/  SEL R48, R48, R64, !P0 ;  /* 0x0000004030307207 */ /* 0x000fc60004000000 */
[----:B------:R-:W-:Y:S01]  /*76e0*/  STL [R1+0x1fa8], R18 ;  /* 0x001fa81201007387 */ /* 0x000fe20000100800 */
[----:B------:R-:W-:Y:S01]  /*76f0*/  PRMT R148, RZ, 0x7610, R148 ;  /* 0x00007610ff947816 */ /* 0x000fe20000000094 */
[C---:B------:R-:W-:Y:S01]  /*7700*/  IMAD.WIDE R150, R0.reuse, 0x2, R56 ;  /* 0x0000000200967825 */ /* 0x040fe200078e0238 */
[----:B------:R-:W-:Y:S01]  /*7710*/  PRMT R45, RZ, 0x7610, R45 ;  /* 0x00007610ff2d7816 */ /* 0x000fe2000000002d */
[----:B------:R-:W-:Y:S02]  /*7720*/  STL [R1+0x1fac], R22 ;  /* 0x001fac1601007387 */ /* 0x000fe40000100800 */
[----:B------:R-:W-:Y:S02]  /*7730*/  IMAD.WIDE R140, R0, 0x2, R50 ;  /* 0x00000002008c7825 */ /* 0x000fe400078e0232 */
[----:B------:R-:W-:Y:S02]  /*7740*/  STL [R1+0x1fb0], R26 ;  /* 0x001fb01a01007387 */ /* 0x000fe40000100800 */
[----:B------:R-:W-:-:S02]  /*7750*/  VIADD R0, R163, 0xfffffff3 ;  /* 0xfffffff3a3007836 */ /* 0x000fc40000000000 */
[----:B------:R-:W-:Y:S01]  /*7760*/  STL [R1+0x1fb4], R30 ;  /* 0x001fb41e01007387 */ /* 0x000fe20000100800 */
[----:B------:R-:W-:-:S03]  /*7770*/  ISETP.GE.U32.AND P6, PT, R59, 0x7fffff7b, PT ;  /* 0x7fffff7b3b00780c */ /* 0x000fc60003fc6070 */
[----:B------:R-:W-:Y:S01]  /*7780*/  STL [R1+0x1fb8], R34 ;  /* 0x001fb82201007387 */ /* 0x000fe20000100800 */
[----:B------:R-:W-:-:S03]  /*7790*/  VIADD R58, R163, 0xfffffff9 ;  /* 0xfffffff9a33a7836 */ /* 0x000fc60000000000 */
[----:B------:R-:W-:Y:S04]  /*77a0*/  STL [R1+0x1fbc], R38 ;  /* 0x001fbc2601007387 */ /* 0x000fe80000100800 */
[----:B------:R-:W-:Y:S04]  /*77b0*/  STL [R1+0x1fc0], R42 ;  /* 0x001fc02a01007387 */ /* 0x000fe80000100800 */
[----:B------:R-:W-:Y:S04]  /*77c0*/  STL [R1+0x1fc4], R48 ;  /* 0x001fc43001007387 */ /* 0x000fe80000100800 */
[----:B------:R-:W-:Y:S04]  /*77d0*/  STL.64 [R1+0xd10], R150 ;  /* 0x000d109601007387 */ /* 0x000fe80000100a00 */
[----:B------:R-:W3:Y:S04]  /*77e0*/  @!P5 LDG.E.U16 R148, desc[UR6][R150.64] ;  /* 0x000000069694d981 */ /* 0x000ee8000c1e1500 */
[----:B------:R0:W4:Y:S01]  /*77f0*/  @!P5 LDG.E.U16 R45, desc[UR6][R140.64] ;  /* 0x000000068c2dd981 */ /* 0x000122000c1e1500 */
[----:B------:R-:W-:Y:S01]  /*7800*/  ISETP.GE.U32.AND P5, PT, R0, 0x7fffff74, PT ;  /* 0x7fffff740000780c */ /* 0x000fe20003fa6070 */
[----:B------:R-:W-:-:S02]  /*7810*/  IMAD R0, R164, 0x5, RZ ;  /* 0x00000005a4007824 */ /* 0x000fc400078e02ff */
[----:B------:R-:W-:Y:S01]  /*7820*/  STL.64 [R1+0xd08], R146 ;  /* 0x000d089201007387 */ /* 0x000fe20000100a00 */
[----:B------:R-:W-:-:S03]  /*7830*/  ISETP.GE.U32.AND P0, PT, R58, 0x7fffff7a, PT ;  /* 0x7fffff7a3a00780c */ /* 0x000fc60003f06070 */
[----:B------:R1:W-:Y:S01]  /*7840*/  STL.64 [R1+0xd00], R144 ;  /* 0x000d009001007387 */ /* 0x0003e20000100a00 */
[----:B------:R-:W-:-:S03]  /*7850*/  PRMT R39, RZ, 0x7610, R39 ;  /* 0x00007610ff277816 */ /* 0x000fc60000000027 */
[----:B------:R0:W-:Y:S01]  /*7860*/  STL.64 [R1+0xcf8], R140 ;  /* 0x000cf88c01007387 */ /* 0x0001e20000100a00 */
[----:B------:R-:W-:Y:S01]  /*7870*/  PRMT R35, RZ, 0x7610, R35 ;  /* 0x00007610ff237816 */ /* 0x000fe20000000023 */
[C---:B------:R-:W-:Y:S01]  /*7880*/  IMAD.WIDE R58, R0.reuse, 0x2, R50 ;  /* 0x00000002003a7825 */ /* 0x040fe200078e0232 */
[----:B------:R-:W-:Y:S02]  /*7890*/  PRMT R31, RZ, 0x7610, R31 ;  /* 0x00007610ff1f7816 */ /* 0x000fe4000000001f */
[----:B------:R-:W-:Y:S01]  /*78a0*/  PRMT R27, RZ, 0x7610, R27 ;  /* 0x00007610ff1b7816 */ /* 0x000fe2000000001b */
[----:B-1----:R-:W-:-:S05]  /*78b0*/  IMAD.WIDE R144, R0, 0x2, R56 ;  /* 0x0000000200907825 */ /* 0x002fca00078e0238 */
[----:B------:R-:W4:Y:S01]  /*78c0*/  @!P6 LDG.E.U16 R27, desc[UR6][R58.64] ;  /* 0x000000063a1be981 */ /* 0x000f22000c1e1500 */
[----:B0-----:R-:W-:-:S03]  /*78d0*/  IMAD.WIDE R140, R0, 0x2, R52 ;  /* 0x00000002008c7825 */ /* 0x001fc600078e0234 */
[----:B------:R0:W4:Y:S04]  /*78e0*/  @!P6 LDG.E.U16 R39, desc[UR6][R144.64] ;  /* 0x000000069027e981 */ /* 0x000128000c1e1500 */
[----:B------:R-:W4:Y:S04]  /*78f0*/  @!P6 LDG.E.U16 R31, desc[UR6][R140.64] ;  /* 0x000000068c1fe981 */ /* 0x000f28000c1e1500 */
[----:B--2---:R-:W-:Y:S04]  /*7900*/  STL [R1+0x1234], R142 ;  /* 0x0012348e01007387 */ /* 0x004fe80000100800 */
[----:B------:R1:W-:Y:S02]  /*7910*/  STL [R1+0x1238], R143 ;  /* 0x0012388f01007387 */ /* 0x0003e40000100800 */
[----:B-1----:R-:W-:-:S04]  /*7920*/  IMAD.WIDE R142, R0, 0x2, R54 ;  /* 0x00000002008e7825 */ /* 0x002fc800078e0236 */
[----:B------:R-:W-:Y:S01]  /*7930*/  VIADD R0, R163, 0xfffffff2 ;  /* 0xfffffff2a3007836 */ /* 0x000fe20000000000 */
[----:B------:R1:W2:Y:S04]  /*7940*/  @!P6 LDG.E.U16 R35, desc[UR6][R142.64] ;  /* 0x000000068e23e981 */ /* 0x0002a8000c1e1500 */
[----:B------:R-:W-:Y:S01]  /*7950*/  ISETP.GE.U32.AND P6, PT, R0, 0x7fffff73, PT ;  /* 0x7fffff730000780c */ /* 0x000fe20003fc6070 */
[----:B------:R-:W-:Y:S01]  /*7960*/  IMAD R0, R164, 0x6, RZ ;  /* 0x00000006a4007824 */ /* 0x000fe200078e02ff */
[----:B------:R0:W-:Y:S01]  /*7970*/  STL.64 [R1+0xcf0], R144 ;  /* 0x000cf09001007387 */ /* 0x0001e20000100a00 */
[----:B------:R-:W-:Y:S02]  /*7980*/  PRMT R46, RZ, 0x7610, R46 ;  /* 0x00007610ff2e7816 */ /* 0x000fe4000000002e */
[----:B------:R-:W-:Y:S01]  /*7990*/  PRMT R44, RZ, 0x7610, R44 ;  /* 0x00007610ff2c7816 */ /* 0x000fe2000000002c */
[----:B------:R1:W-:Y:S01]  /*79a0*/  STL.64 [R1+0xce8], R142 ;  /* 0x000ce88e01007387 */ /* 0x0003e20000100a00 */
[----:B------:R-:W-:-:S03]  /*79b0*/  PRMT R36, RZ, 0x7610, R36 ;  /* 0x00007610ff247816 */ /* 0x000fc60000000024 */
[----:B------:R1:W-:Y:S01]  /*79c0*/  STL.64 [R1+0xce0], R140 ;  /* 0x000ce08c01007387 */ /* 0x0003e20000100a00 */
[----:B0-----:R-:W-:-:S03]  /*79d0*/  IMAD.WIDE R144, R0, 0x2, R56 ;  /* 0x0000000200907825 */ /* 0x001fc600078e0238 */
[----:B------:R0:W-:Y:S01]  /*79e0*/  STL.64 [R1+0xcd8], R58 ;  /* 0x000cd83a01007387 */ /* 0x0001e20000100a00 */
[----:B------:R-:W-:Y:S01]  /*79f0*/  PRMT R32, RZ, 0x7610, R32 ;  /* 0x00007610ff207816 */ /* 0x000fe20000000020 */
[C---:B-1----:R-:W-:Y:S02]  /*7a00*/  IMAD.WIDE R142, R0.reuse, 0x2, R54 ;  /* 0x00000002008e7825 */ /* 0x042fe400078e0236 */
[----:B------:R-:W2:Y:S02]  /*7a10*/  @!P0 LDG.E.U16 R46, desc[UR6][R144.64] ;  /* 0x00000006902e8981 */ /* 0x000ea4000c1e1500 */
[C---:B------:R-:W-:Y:S02]  /*7a20*/  IMAD.WIDE R140, R0.reuse, 0x2, R52 ;  /* 0x00000002008c7825 */ /* 0x040fe400078e0234 */
[----:B------:R-:W2:Y:S02]  /*7a30*/  @!P0 LDG.E.U16 R44, desc[UR6][R142.64] ;  /* 0x000000068e2c8981 */ /* 0x000ea4000c1e1500 */
[----:B0-----:R-:W-:-:S02]  /*7a40*/  IMAD.WIDE R58, R0, 0x2, R50 ;  /* 0x00000002003a7825 */ /* 0x001fc400078e0232 */
[----:B------:R-:W2:Y:S04]  /*7a50*/  @!P0 LDG.E.U16 R36, desc[UR6][R140.64] ;  /* 0x000000068c248981 */ /* 0x000ea8000c1e1500 */
[----:B------:R0:W2:Y:S01]  /*7a60*/  @!P0 LDG.E.U16 R32, desc[UR6][R58.64] ;  /* 0x000000063a208981 */ /* 0x0000a2000c1e1500 */
[----:B------:R-:W-:Y:S02]  /*7a70*/  PRMT R12, RZ, 0x7610, R12 ;  /* 0x00007610ff0c7816 */ /* 0x000fe4000000000c */
[----:B------:R-:W-:Y:S02]  /*7a80*/  PRMT R20, RZ, 0x7610, R20 ;  /* 0x00007610ff147816 */ /* 0x000fe40000000014 */
[----:B------:R-:W-:Y:S02]  /*7a90*/  PRMT R9, RZ, 0x7610, R9 ;  /* 0x00007610ff097816 */ /* 0x000fe40000000009 */
[----:B------:R-:W-:Y:S01]  /*7aa0*/  PRMT R8, RZ, 0x7610, R8 ;  /* 0x00007610ff087816 */ /* 0x000fe20000000008 */
[----:B------:R-:W-:Y:S01]  /*7ab0*/  VIADD R0, R163, 0xfffffff1 ;  /* 0xfffffff1a3007836 */ /* 0x000fe20000000000 */
[----:B---3--:R-:W-:Y:S04]  /*7ac0*/  STL [R1+0x123c], R148 ;  /* 0x00123c9401007387 */ /* 0x008fe80000100800 */
[----:B------:R-:W-:Y:S04]  /*7ad0*/  STL.64 [R1+0xcd0], R144 ;  /* 0x000cd09001007387 */ /* 0x000fe80000100a00 */
[----:B----4-:R-:W-:Y:S04]  /*7ae0*/  STL [R1+0x1230], R45 ;  /* 0x0012302d01007387 */ /* 0x010fe80000100800 */
[----:B------:R-:W-:Y:S04]  /*7af0*/  STL.64 [R1+0xcc8], R142 ;  /* 0x000cc88e01007387 */ /* 0x000fe80000100a00 */
[----:B------:R-:W-:Y:S04]  /*7b00*/  STL.64 [R1+0xcc0], R140 ;  /* 0x000cc08c01007387 */ /* 0x000fe80000100a00 */
[----:B--2---:R-:W-:Y:S04]  /*7b10*/  STL [R1+0x1fc8], R46 ;  /* 0x001fc82e01007387 */ /* 0x004fe80000100800 */
[----:B------:R0:W-:Y:S04]  /*7b20*/  STL.64 [R1+0xcb8], R58 ;  /* 0x000cb83a01007387 */ /* 0x0001e80000100a00 */
[----:B------:R-:W-:Y:S04]  /*7b30*/  STL [R1+0x1fcc], R44 ;  /* 0x001fcc2c01007387 */ /* 0x000fe80000100800 */
[----:B------:R-:W-:Y:S01]  /*7b40*/  STL [R1+0x1fd0], R36 ;  /* 0x001fd02401007387 */ /* 0x000fe20000100800 */
[----:B0-----:R-:W-:-:S03]  /*7b50*/  IMAD R58, R164, 0x7, RZ ;  /* 0x00000007a43a7824 */ /* 0x001fc600078e02ff */
[----:B------:R0:W-:Y:S01]  /*7b60*/  STL [R1+0x124c], R39 ;  /* 0x00124c2701007387 */ /* 0x0001e20000100800 */
[----:B------:R-:W-:-:S03]  /*7b70*/  IMAD.WIDE R144, R58, 0x2, R54 ;  /* 0x000000023a907825 */ /* 0x000fc600078e0236 */
[----:B------:R-:W-:Y:S01]  /*7b80*/  STL [R1+0x1fd4], R32 ;  /* 0x001fd42001007387 */ /* 0x000fe20000100800 */
[----:B------:R-:W-:-:S03]  /*7b90*/  IMAD.WIDE R146, R58, 0x2, R56 ;  /* 0x000000023a927825 */ /* 0x000fc600078e0238 */
[----:B------:R1:W-:Y:S04]  /*7ba0*/  STL [R1+0x1248], R35 ;  /* 0x0012482301007387 */ /* 0x0003e80000100800 */
[----:B------:R-:W2:Y:S04]  /*7bb0*/  LDL.LU R161, [R1+0x2e8] ;  /* 0x0002e80001a17983 */ /* 0x000ea80000300800 */
[----:B------:R-:W3:Y:S04]  /*7bc0*/  @!P2 LDG.E.U16 R12, desc[UR6][R144.64] ;  /* 0x00000006900ca981 */ /* 0x000ee8000c1e1500 */
[----:B------:R-:W4:Y:S04]  /*7bd0*/  @!P2 LDG.E.U16 R20, desc[UR6][R146.64] ;  /* 0x000000069214a981 */ /* 0x000f28000c1e1500 */
[----:B------:R-:W3:Y:S04]  /*7be0*/  LDL.LU R153, [R1+0x2e4] ;  /* 0x0002e40001997983 */ /* 0x000ee80000300800 */
[----:B------:R-:W4:Y:S04]  /*7bf0*/  LDL.LU R154, [R1+0x2e0] ;  /* 0x0002e000019a7983 */ /* 0x000f280000300800 */
[----:B------:R-:W-:Y:S01]  /*7c00*/  STL [R1+0x1244], R31 ;  /* 0x0012441f01007387 */ /* 0x000fe20000100800 */
[----:B------:R-:W-:-:S03]  /*7c10*/  IMAD.WIDE R142, R58, 0x2, R52 ;  /* 0x000000023a8e7825 */ /* 0x000fc600078e0234 */
[----:B------:R-:W4:Y:S04]  /*7c20*/  LDL.LU R155, [R1+0x2dc] ;  /* 0x0002dc00019b7983 */ /* 0x000f280000300800 */
[----:B------:R-:W-:Y:S01]  /*7c30*/  STL [R1+0x1240], R27 ;  /* 0x0012401b01007387 */ /* 0x000fe20000100800 */
[----:B------:R-:W-:-:S03]  /*7c40*/  IMAD.WIDE R140, R58, 0x2, R50 ;  /* 0x000000023a8c7825 */ /* 0x000fc600078e0232 */
[----:B------:R-:W4:Y:S04]  /*7c50*/  LDL.LU R156, [R1+0x2d8] ;  /* 0x0002d800019c7983 */ /* 0x000f280000300800 */
[----:B------:R-:W4:Y:S04]  /*7c60*/  LDL.LU R157, [R1+0x2d4] ;  /* 0x0002d400019d7983 */ /* 0x000f280000300800 */
[----:B------:R-:W4:Y:S04]  /*7c70*/  LDL.LU R158, [R1+0x2d0] ;  /* 0x0002d000019e7983 */ /* 0x000f280000300800 */
[----:B------:R-:W4:Y:S04]  /*7c80*/  LDL.LU R159, [R1+0x2cc] ;  /* 0x0002cc00019f7983 */ /* 0x000f280000300800 */
[----:B------:R-:W4:Y:S04]  /*7c90*/  LDL.LU R160, [R1+0x2c8] ;  /* 0x0002c80001a07983 */ /* 0x000f280000300800 */
[----:B------:R-:W4:Y:S01]  /*7ca0*/  LDL.LU R162, [R1+0x2c4] ;  /* 0x0002c40001a27983 */ /* 0x000f220000300800 */
[----:B------:R-:W-:-:S03]  /*7cb0*/  VIADD R59, R163, 0xfffffff0 ;  /* 0xfffffff0a33b7836 */ /* 0x000fc60000000000 */
[----:B------:R-:W-:Y:S04]  /*7cc0*/  STL.64 [R1+0xcb0], R146 ;  /* 0x000cb09201007387 */ /* 0x000fe80000100a00 */
[----:B------:R-:W4:Y:S04]  /*7cd0*/  @!P2 LDG.E.U16 R9, desc[UR6][R142.64] ;  /* 0x000000068e09a981 */ /* 0x000f28000c1e1500 */
[----:B------:R-:W-:Y:S04]  /*7ce0*/  STL.64 [R1+0xca8], R144 ;  /* 0x000ca89001007387 */ /* 0x000fe80000100a00 */
[----:B------:R-:W-:Y:S04]  /*7cf0*/  STL.64 [R1+0xca0], R142 ;  /* 0x000ca08e01007387 */ /* 0x000fe80000100a00 */
[----:B------:R-:W4:Y:S04]  /*7d00*/  @!P2 LDG.E.U16 R8, desc[UR6][R140.64] ;  /* 0x000000068c08a981 */ /* 0x000f28000c1e1500 */
[----:B------:R-:W-:Y:S04]  /*7d10*/  STL.64 [R1+0xc98], R140 ;  /* 0x000c988c01007387 */ /* 0x000fe80000100a00 */
[----:B------:R-:W4:Y:S01]  /*7d20*/  LDL.LU R163, [R1+0x2c0] ;  /* 0x0002c00001a37983 */ /* 0x000f220000300800 */
[----:B0-----:R-:W0:Y:S01]  /*7d30*/  S2R R39, SR_TID.X ;  /* 0x0000000000277919 */ /* 0x001e220000002100 */
[----:B------:R-:W-:Y:S01]  /*7d40*/  ISETP.GE.U32.AND P0, PT, R0, 0x7fffff72, PT ;  /* 0x7fffff720000780c */ /* 0x000fe20003f06070 */
[----:B------:R-:W-:-:S04]  /*7d50*/  @!UP0 UIADD3 UR8, UPT, UPT, -UR9, 0x100000, URZ ;  /* 0x0010000009088890 */ /* 0x000fc8000fffe1ff */
[----:B------:R-:W-:Y:S02]  /*7d60*/  @!UP0 USHF.L.U32 UR9, UR8, 0xb, URZ ;  /* 0x0000000b08098899 */ /* 0x000fe400080006ff */
[----:B------:R-:W-:Y:S01]  /*7d70*/  @!UP0 USHF.L.U32 UR8, UR8, 0x1, URZ ;  /* 0x0000000108088899 */ /* 0x000fe200080006ff */
[----:B------:R-:W-:-:S11]  /*7d80*/  VOTEU.ALL UP0, P1 ;  /* 0x0000000000ff7886 */ /* 0x000fd60000800000 */
[----:B------:R0:W2:Y:S02]  /*7d90*/  @!UP0 SYNCS.EXCH.64 URZ, [UR76+0x44008], UR8 ;  /* 0x044008084cff85b2 */ /* 0x0000a40008000100 */
[C---:B0-----:R-:W-:Y:S01]  /*7da0*/  IMAD.SHL.U32 R0, R39.reuse, 0x2, RZ ;  /* 0x0000000227007824 */ /* 0x041fe200078e00ff */
[----:B-1----:R-:W-:-:S04]  /*7db0*/  LOP3.LUT R35, R39, 0x40, RZ, 0xc0, !PT ;  /* 0x0000004027237812 */ /* 0x002fc800078ec0ff */
[----:B------:R-:W-:-:S05]  /*7dc0*/  LOP3.LUT R39, R0, 0x7e, RZ, 0xc0, !PT ;  /* 0x0000007e00277812 */ /* 0x000fca00078ec0ff */
[----:B------:R-:W-:-:S05]  /*7dd0*/  IMAD R0, R35, 0x100, R39 ;  /* 0x0000010023007824 */ /* 0x000fca00078e0227 */
[----:B--2---:R0:W-:Y:S04]  /*7de0*/  STS.U16 [R0+UR76], R161 ;  /* 0x000000a100007988 */ /* 0x0041e8000800044c */
[----:B0-----:R-:W2:Y:S04]  /*7df0*/  LDL.LU R161, [R1+0x2bc] ;  /* 0x0002bc0001a17983 */ /* 0x001ea80000300800 */
[----:B---3--:R0:W-:Y:S04]  /*7e00*/  STL [R1+0x1268], R12 ;  /* 0x0012680c01007387 */ /* 0x0081e80000100800 */
[----:B0-----:R-:W3:Y:S04]  /*7e10*/  LDL.LU R12, [R1+0x2b8] ;  /* 0x0002b800010c7983 */ /* 0x001ee80000300800 */
[----:B----4-:R0:W-:Y:S04]  /*7e20*/  STL [R1+0x126c], R20 ;  /* 0x00126c1401007387 */ /* 0x0101e80000100800 */
[----:B0-----:R-:W4:Y:S04]  /*7e30*/  LDL.LU R20, [R1+0x2b4] ;  /* 0x0002b40001147983 */ /* 0x001f280000300800 */
[----:B------:R-:W3:Y:S04]  /*7e40*/  LDL.LU R45, [R1+0x2b0] ;  /* 0x0002b000012d7983 */ /* 0x000ee80000300800 */
        /* <DEDUP_REMOVED lines=13> */
[----:B------:R0:W-:Y:S04]  /*7f20*/  STS.U16 [R0+UR76+0x8800], R162 ;  /* 0x008800a200007988 */ /* 0x0001e8000800044c */
[----:B------:R-:W-:Y:S04]  /*7f30*/  STL [R1+0x1264], R9 ;  /* 0x0012640901007387 */ /* 0x000fe80000100800 */
[----:B0-----:R-:W3:Y:S04]  /*7f40*/  LDL.LU R162, [R1+0x218] ;  /* 0x0002180001a27983 */ /* 0x001ee80000300800 */
[----:B------:R-:W-:Y:S04]  /*7f50*/  STL [R1+0x1260], R8 ;  /* 0x0012600801007387 */ /* 0x000fe80000100800 */
[----:B------:R-:W4:Y:S04]  /*7f60*/  LDL.LU R151, [R1+0x214] ;  /* 0x0002140001977983 */ /* 0x000f280000300800 */
[----:B------:R0:W-:Y:S04]  /*7f70*/  STS.U16 [R0+UR76+0x10800], R163 ;  /* 0x010800a300007988 */ /* 0x0001e8000800044c */
[----:B------:R-:W4:Y:S04]  /*7f80*/  LDL.LU R152, [R1+0x210] ;  /* 0x0002100001987983 */ /* 0x000f280000300800 */
[----:B0-----:R-:W4:Y:S04]  /*7f90*/  LDL.LU R163, [R1+0x20c] ;  /* 0x00020c0001a37983 */ /* 0x001f280000300800 */
[----:B------:R0:W-:Y:S04]  /*7fa0*/  STS.U16 [R0+UR76+0x8000], R153 ;  /* 0x0080009900007988 */ /* 0x0001e8000800044c */
[----:B------:R1:W-:Y:S04]  /*7fb0*/  STS.U16 [R0+UR76+0x10000], R154 ;  /* 0x0100009a00007988 */ /* 0x0003e8000800044c */
[----:B------:R1:W-:Y:S04]  /*7fc0*/  STS.U16 [R0+UR76+0x18000], R155 ;  /* 0x0180009b00007988 */ /* 0x0003e8000800044c */
[----:B0-----:R-:W4:Y:S04]  /*7fd0*/  LDL.LU R153, [R1+0x208] ;  /* 0x0002080001997983 */ /* 0x001f280000300800 */
[----:B-1----:R-:W4:Y:S04]  /*7fe0*/  LDL.LU R154, [R1+0x204] ;  /* 0x00020400019a7983 */ /* 0x002f280000300800 */
[----:B------:R0:W-:Y:S04]  /*7ff0*/  STS.U16 [R0+UR76+0x400], R156 ;  /* 0x0004009c00007988 */ /* 0x0001e8000800044c */
[----:B------:R-:W4:Y:S04]  /*8000*/  LDL.LU R155, [R1+0x200] ;  /* 0x00020000019b7983 */ /* 0x000f280000300800 */
[----:B------:R1:W-:Y:S04]  /*8010*/  STS.U16 [R0+UR76+0x8400], R157 ;  /* 0x0084009d00007988 */ /* 0x0003e8000800044c */
[----:B0-----:R-:W4:Y:S04]  /*8020*/  LDL.LU R156, [R1+0x1fc] ;  /* 0x0001fc00019c7983 */ /* 0x001f280000300800 */
[----:B------:R0:W-:Y:S04]  /*8030*/  STS.U16 [R0+UR76+0x10400], R158 ;  /* 0x0104009e00007988 */ /* 0x0001e8000800044c */
[----:B-1----:R-:W4:Y:S04]  /*8040*/  LDL.LU R157, [R1+0x1f8] ;  /* 0x0001f800019d7983 */ /* 0x002f280000300800 */
[----:B------:R1:W-:Y:S04]  /*8050*/  STS.U16 [R0+UR76+0x18400], R159 ;  /* 0x0184009f00007988 */ /* 0x0003e8000800044c */
[----:B0-----:R-:W4:Y:S04]  /*8060*/  LDL.LU R158, [R1+0x1f4] ;  /* 0x0001f400019e7983 */ /* 0x001f280000300800 */
[----:B------:R0:W-:Y:S04]  /*8070*/  STS.U16 [R0+UR76+0x800], R160 ;  /* 0x000800a000007988 */ /* 0x0001e8000800044c */
[----:B-1----:R-:W4:Y:S04]  /*8080*/  LDL.LU R159, [R1+0x1f0] ;  /* 0x0001f000019f7983 */ /* 0x002f280000300800 */
[----:B0-----:R-:W4:Y:S04]  /*8090*/  LDL.LU R160, [R1+0x1ec] ;  /* 0x0001ec0001a07983 */ /* 0x001f280000300800 */
[----:B--2---:R0:W-:Y:S04]  /*80a0*/  STS.U16 [R0+UR76+0x18800], R161 ;  /* 0x018800a100007988 */ /* 0x0041e8000800044c */
[----:B0-----:R-:W2:Y:S04]  /*80b0*/  LDL.LU R161, [R1+0x1e8] ;  /* 0x0001e80001a17983 */ /* 0x001ea80000300800 */
[----:B---3--:R0:W-:Y:S04]  /*80c0*/  STS.U16 [R0+UR76+0x1c00], R162 ;  /* 0x001c00a200007988 */ /* 0x0081e8000800044c */
[----:B0-----:R-:W3:Y:S04]  /*80d0*/  LDL.LU R162, [R1+0x1e4] ;  /* 0x0001e40001a27983 */ /* 0x001ee80000300800 */
[----:B----4-:R0:W-:Y:S04]  /*80e0*/  STS.U16 [R0+UR76+0x19c00], R163 ;  /* 0x019c00a300007988 */ /* 0x0101e8000800044c */
        /* <DEDUP_REMOVED lines=52> */
[----:B--2---:R1:W-:Y:S04]  /*8430*/  STS.U16 [R0+UR76+0x2800], R161 ;  /* 0x002800a100007988 */ /* 0x0043e8000800044c */
[----:B0-----:R-:W2:Y:S04]  /*8440*/  LDL.LU R160, [R1+0xcc] ;  /* 0x0000cc0001a07983 */ /* 0x001ea80000300800 */
[----:B-1----:R-:W2:Y:S04]  /*8450*/  LDL.LU R161, [R1+0xc8] ;  /* 0x0000c80001a17983 */ /* 0x002ea80000300800 */
[----:B---3--:R0:W-:Y:S04]  /*8460*/  STS.U16 [R0+UR76+0xa800], R162 ;  /* 0x00a800a200007988 */ /* 0x0081e8000800044c */
[----:B0-----:R-:W3:Y:S04]  /*8470*/  LDL.LU R162, [R1+0xc4] ;  /* 0x0000c40001a27983 */ /* 0x001ee80000300800 */
[----:B----4-:R0:W-:Y:S04]  /*8480*/  STS.U16 [R0+UR76+0x12800], R163 ;  /* 0x012800a300007988 */ /* 0x0101e8000800044c */
[----:B0-----:R-:W4:Y:S01]  /*8490*/  LDL.LU R163, [R1+0xc0] ;  /* 0x0000c00001a37983 */ /* 0x001f220000300800 */
[----:B------:R-:W-:-:S03]  /*84a0*/  LOP3.LUT R9, R0, 0x10, RZ, 0x3c, !PT ;  /* 0x0000001000097812 */ /* 0x000fc600078e3cff */
[----:B------:R-:W-:Y:S04]  /*84b0*/  STS.U16 [R0+UR76+0x1a800], R12 ;  /* 0x01a8000c00007988 */ /* 0x000fe8000800044c */
        /* <DEDUP_REMOVED lines=23> */
[----:B------:R0:W-:Y:S04]  /*8630*/  STS.U16 [R9+UR76+0x18480], R159 ;  /* 0x0184809f09007988 */ /* 0x0001e8000800044c */
[----:B--2---:R1:W-:Y:S04]  /*8640*/  STS.U16 [R9+UR76+0x880], R160 ;  /* 0x000880a009007988 */ /* 0x0043e8000800044c */
[----:B0-----:R-:W2:Y:S04]  /*8650*/  LDL.LU R159, [R1+0x10c] ;  /* 0x00010c00019f7983 */ /* 0x001ea80000300800 */
[----:B------:R0:W-:Y:S04]  /*8660*/  STS.U16 [R9+UR76+0x8880], R161 ;  /* 0x008880a109007988 */ /* 0x0001e8000800044c */
[----:B-1----:R-:W2:Y:S04]  /*8670*/  LDL.LU R160, [R1+0x108] ;  /* 0x0001080001a07983 */ /* 0x002ea80000300800 */
[----:B0-----:R-:W2:Y:S04]  /*8680*/  LDL.LU R161, [R1+0x104] ;  /* 0x0001040001a17983 */ /* 0x001ea80000300800 */
[----:B---3--:R0:W-:Y:S04]  /*8690*/  STS.U16 [R9+UR76+0x10880], R162 ;  /* 0x010880a209007988 */ /* 0x0081e8000800044c */
[----:B0-----:R-:W3:Y:S04]  /*86a0*/  LDL.LU R162, [R1+0x100] ;  /* 0x0001000001a27983 */ /* 0x001ee80000300800 */
[----:B----4-:R0:W-:Y:S04]  /*86b0*/  STS.U16 [R9+UR76+0x18880], R163 ;  /* 0x018880a309007988 */ /* 0x0101e8000800044c */
[----:B0-----:R-:W4:Y:S04]  /*86c0*/  LDL.LU R163, [R1+0xfc] ;  /* 0x0000fc0001a37983 */ /* 0x001f280000300800 */
        /* <DEDUP_REMOVED lines=31> */
[----:B------:R-:W4:Y:S04]  /*88c0*/  LDL.LU R20, [R1+0xf8] ;  /* 0x0000f80001147983 */ /* 0x000f280000300800 */
        /* <DEDUP_REMOVED lines=33> */
[----:B------:R-:W4:Y:S01]  /*8ae0*/  LDL.LU R153, [R1+0x34] ;  /* 0x0000340001997983 */ /* 0x000f220000300800 */
[----:B------:R-:W-:-:S03]  /*8af0*/  LOP3.LUT R8, R0, 0x20, RZ, 0x3c, !PT ;  /* 0x0000002000087812 */ /* 0x000fc600078e3cff */
        /* <DEDUP_REMOVED lines=8> */
[----:B--2---:R0:W-:Y:S04]  /*8b80*/  STS.U16 [R9+UR76+0x80], R159 ;  /* 0x0000809f09007988 */ /* 0x0041e8000800044c */
[----:B------:R-:W2:Y:S04]  /*8b90*/  LDL.LU R158, [R1+0x20] ;  /* 0x00002000019e7983 */ /* 0x000ea80000300800 */
[----:B------:R1:W-:Y:S04]  /*8ba0*/  STS.U16 [R9+UR76+0x8080], R160 ;  /* 0x008080a009007988 */ /* 0x0003e8000800044c */
[----:B0-----:R-:W2:Y:S04]  /*8bb0*/  LDL.LU R159, [R1+0x1c] ;  /* 0x00001c00019f7983 */ /* 0x001ea80000300800 */
[----:B------:R0:W-:Y:S04]  /*8bc0*/  STS.U16 [R9+UR76+0x10080], R161 ;  /* 0x010080a109007988 */ /* 0x0001e8000800044c */
[----:B-1----:R-:W2:Y:S04]  /*8bd0*/  LDL.LU R160, [R1+0x18] ;  /* 0x0000180001a07983 */ /* 0x002ea80000300800 */
[----:B---3--:R1:W-:Y:S04]  /*8be0*/  STS.U16 [R9+UR76+0x18080], R162 ;  /* 0x018080a209007988 */ /* 0x0083e8000800044c */
[----:B0-----:R-:W3:Y:S04]  /*8bf0*/  LDL.LU R161, [R1+0x14] ;  /* 0x0000140001a17983 */ /* 0x001ee80000300800 */
[----:B----4-:R0:W-:Y:S04]  /*8c00*/  STS.U16 [R8+UR76+0x100], R163 ;  /* 0x000100a308007988 */ /* 0x0101e8000800044c */
[----:B-1----:R-:W4:Y:S04]  /*8c10*/  LDL.LU R162, [R1+0x10] ;  /* 0x0000100001a27983 */ /* 0x002f280000300800 */
[----:B0-----:R-:W4:Y:S04]  /*8c20*/  LDL.LU R163, [R1+0xc] ;  /* 0x00000c0001a37983 */ /* 0x001f280000300800 */
[----:B------:R-:W4:Y:S04]  /*8c30*/  LDL.LU R58, [R1+0x8] ;  /* 0x00000800013a7983 */ /* 0x000f280000300800 */
[----:B------:R-:W4:Y:S04]  /*8c40*/  LDL.LU R9, [R1+0x4] ;  /* 0x0000040001097983 */ /* 0x000f280000300800 */
[----:B------:R-:W4:Y:S04]  /*8c50*/  LDL.LU R12, [R1] ;  /* 0x00000000010c7983 */ /* 0x000f280000300800 */
[----:B------:R0:W-:Y:S04]  /*8c60*/  STS.U16 [R8+UR76+0x8100], R20 ;  /* 0x0081001408007988 */ /* 0x0001e8000800044c */
        /* <DEDUP_REMOVED lines=42> */
[----:B--2---:R0:W-:Y:S04]  /*8f10*/  STS.U16 [R8+UR76+0x19500], R158 ;  /* 0x0195009e08007988 */ /* 0x0041e8000800044c */
[----:B-1----:R-:W2:Y:S04]  /*8f20*/  LDL.LU R157, [R1+0x21e4] ;  /* 0x0021e400019d7983 */ /* 0x002ea80000300800 */
        /* <DEDUP_REMOVED lines=8> */
[----:B------:R1:W-:Y:S04]  /*8fb0*/  STS.U16 [R8+UR76+0x1d00], R163 ;  /* 0x001d00a308007988 */ /* 0x0003e8000800044c */
[----:B0-----:R-:W2:Y:S04]  /*8fc0*/  LDL.LU R162, [R1+0x21d0] ;  /* 0x0021d00001a27983 */ /* 0x001ea80000300800 */
[----:B-1----:R-:W2:Y:S04]  /*8fd0*/  LDL.LU R163, [R1+0x21cc] ;  /* 0x0021cc0001a37983 */ /* 0x002ea80000300800 */
[----:B------:R-:W-:Y:S04]  /*8fe0*/  STS.U16 [R8+UR76+0x9d00], R58 ;  /* 0x009d003a08007988 */ /* 0x000fe8000800044c */
[----:B------:R-:W-:Y:S04]  /*8ff0*/  STS.U16 [R8+UR76+0x11d00], R9 ;  /* 0x011d000908007988 */ /* 0x000fe8000800044c */
[----:B------:R0:W-:Y:S02]  /*9000*/  STS.U16 [R8+UR76+0x19d00], R12 ;  /* 0x019d000c08007988 */ /* 0x0001e4000800044c */
[----:B0-----:R-:W-:-:S02]  /*9010*/  LOP3.LUT R12, R0, 0x30, RZ, 0x3c, !PT ;  /* 0x00000030000c7812 */ /* 0x001fc400078e3cff */
[----:B------:R-:W-:Y:S02]  /*9020*/  PRMT R17, RZ, 0x7610, R17 ;  /* 0x00007610ff117816 */ /* 0x000fe40000000011 */
[----:B------:R-:W-:Y:S02]  /*9030*/  PRMT R16, RZ, 0x7610, R16 ;  /* 0x00007610ff107816 */ /* 0x000fe40000000010 */
[----:B------:R-:W-:Y:S02]  /*9040*/  PRMT R10, RZ, 0x7610, R10 ;  /* 0x00007610ff0a7816 */ /* 0x000fe4000000000a */
[----:B------:R-:W-:Y:S01]  /*9050*/  PRMT R11, RZ, 0x7610, R11 ;  /* 0x00007610ff0b7816 */ /* 0x000fe2000000000b */
[----:B--2---:R0:W-:Y:S04]  /*9060*/  STS.U16 [R8+UR76+0x2100], R163 ;  /* 0x002100a308007988 */ /* 0x0041e8000800044c */
[----:B------:R-:W-:Y:S04]  /*9070*/  STS.U16 [R8+UR76+0xa100], R162 ;  /* 0x00a100a208007988 */ /* 0x000fe8000800044c */
[----:B----4-:R-:W-:Y:S01]  /*9080*/  STS.U16 [R8+UR76+0x12100], R161 ;  /* 0x012100a108007988 */ /* 0x010fe2000800044c */
[----:B0-----:R-:W0:Y:S03]  /*9090*/  LDC R163, c[0x0][0x3a0] ;  /* 0x0000e800ffa37b82 */ /* 0x001e260000000800 */
[----:B---3--:R-:W-:Y:S04]  /*90a0*/  STS.U16 [R8+UR76+0x1a100], R160 ;  /* 0x01a100a008007988 */ /* 0x008fe8000800044c */
        /* <DEDUP_REMOVED lines=19> */
[----:B------:R-:W-:Y:S04]  /*91e0*/  STS.U16 [R8+UR76+0x1b500], R140 ;  /* 0x01b5008c08007988 */ /* 0x000fe8000800044c */
[----:B------:R-:W-:Y:S04]  /*91f0*/  STS.U16 [R8+UR76+0x3900], R87 ;  /* 0x0039005708007988 */ /* 0x000fe8000800044c */
[----:B------:R-:W-:Y:S04]  /*9200*/  STS.U16 [R8+UR76+0xb900], R86 ;  /* 0x00b9005608007988 */ /* 0x000fe8000800044c */
[----:B------:R-:W-:Y:S04]  /*9210*/  STS.U16 [R8+UR76+0x13900], R85 ;  /* 0x0139005508007988 */ /* 0x000fe8000800044c */
[----:B------:R-:W-:Y:S01]  /*9220*/  STS.U16 [R8+UR76+0x1b900], R84 ;  /* 0x01b9005408007988 */ /* 0x000fe2000800044c */
[----:B-1----:R-:W-:-:S03]  /*9230*/  PRMT R141, RZ, 0x7610, R141 ;  /* 0x00007610ff8d7816 */ /* 0x002fc6000000008d */
[----:B------:R-:W-:Y:S04]  /*9240*/  STS.U16 [R8+UR76+0x3d00], R139 ;  /* 0x003d008b08007988 */ /* 0x000fe8000800044c */
[----:B------:R-:W-:Y:S01]  /*9250*/  STS.U16 [R8+UR76+0xbd00], R138 ;  /* 0x00bd008a08007988 */ /* 0x000fe2000800044c */
[----:B0-----:R-:W-:-:S03]  /*9260*/  VIADD R58, R163, 0xffffffec ;  /* 0xffffffeca33a7836 */ /* 0x001fc60000000000 */
[----:B------:R-:W-:Y:S04]  /*9270*/  STS.U16 [R8+UR76+0x13d00], R137 ;  /* 0x013d008908007988 */ /* 0x000fe8000800044c */
[----:B------:R0:W-:Y:S04]  /*9280*/  STS.U16 [R8+UR76+0x1bd00], R136 ;  /* 0x01bd008808007988 */ /* 0x0001e8000800044c */
[----:B------:R1:W-:Y:S01]  /*9290*/  STS.U16 [R12+UR76+0x180], R23 ;  /* 0x000180170c007988 */ /* 0x0003e2000800044c */
[----:B0-----:R-:W-:-:S03]  /*92a0*/  IMAD.WIDE R8, R40, 0x2, R50 ;  /* 0x0000000228087825 */ /* 0x001fc600078e0232 */
[----:B------:R-:W-:Y:S04]  /*92b0*/  STS.U16 [R12+UR76+0x8180], R13 ;  /* 0x0081800d0c007988 */ /* 0x000fe8000800044c */
[----:B------:R-:W-:Y:S04]  /*92c0*/  STS.U16 [R12+UR76+0x10180], R14 ;  /* 0x0101800e0c007988 */ /* 0x000fe8000800044c */
[----:B------:R0:W2:Y:S01]  /*92d0*/  @!P4 LDG.E.U16 R141, desc[UR6][R8.64] ;  /* 0x00000006088dc981 */ /* 0x0000a2000c1e1500 */
[----:B------:R-:W-:Y:S01]  /*92e0*/  ISETP.GE.U32.AND P4, PT, R58, 0x7fffff6d, PT ;  /* 0x7fffff6d3a00780c */ /* 0x000fe20003f86070 */
[----:B------:R-:W-:-:S02]  /*92f0*/  IMAD R58, R164, 0xc, RZ ;  /* 0x0000000ca43a7824 */ /* 0x000fc400078e02ff */
[----:B------:R-:W-:Y:S04]  /*9300*/  STS.U16 [R12+UR76+0x18180], R15 ;  /* 0x0181800f0c007988 */ /* 0x000fe8000800044c */
[----:B------:R3:W-:Y:S04]  /*9310*/  STS.U16 [R12+UR76+0x580], R41 ;  /* 0x000580290c007988 */ /* 0x0007e8000800044c */
[----:B-1----:R-:W4:Y:S04]  /*9320*/  LDL.LU R23, [R1+0x21c8] ;  /* 0x0021c80001177983 */ /* 0x002f280000300800 */
[----:B------:R1:W-:Y:S01]  /*9330*/  STS.U16 [R12+UR76+0x8580], R49 ;  /* 0x008580310c007988 */ /* 0x0003e2000800044c */
[----:B---3--:R-:W-:-:S03]  /*9340*/  IMAD.WIDE R40, R58, 0x2, R54 ;  /* 0x000000023a287825 */ /* 0x008fc600078e0236 */
[----:B------:R3:W-:Y:S01]  /*9350*/  STS.U16 [R12+UR76+0x10580], R165 ;  /* 0x010580a50c007988 */ /* 0x0007e2000800044c */
[----:B------:R-:W-:-:S03]  /*9360*/  IMAD.WIDE R14, R58, 0x2, R52 ;  /* 0x000000023a0e7825 */ /* 0x000fc600078e0234 */
[----:B------:R-:W2:Y:S04]  /*9370*/  @!P5 LDG.E.U16 R16, desc[UR6][R40.64] ;  /* 0x000000062810d981 */ /* 0x000ea8000c1e1500 */
[----:B-1----:R-:W4:Y:S04]  /*9380*/  LDL.LU R49, [R1+0x21c4] ;  /* 0x0021c40001317983 */ /* 0x002f280000300800 */
[----:B------:R0:W-:Y:S04]  /*9390*/  STL.64 [R1+0xc18], R8 ;  /* 0x000c180801007387 */ /* 0x0001e80000100a00 */
[----:B---3--:R-:W3:Y:S04]  /*93a0*/  LDL.LU R165, [R1+0x21c0] ;  /* 0x0021c00001a57983 */ /* 0x008ee80000300800 */
[----:B------:R-:W-:Y:S01]  /*93b0*/  STL [R1+0x20ac], R35 ;  /* 0x0020ac2301007387 */ /* 0x000fe20000100800 */
[----:B0-----:R-:W-:-:S03]  /*93c0*/  IMAD.WIDE R8, R58, 0x2, R56 ;  /* 0x000000023a087825 */ /* 0x001fc600078e0238 */
[----:B------:R-:W-:Y:S04]  /*93d0*/  STL [R1+0x20a8], R39 ;  /* 0x0020a82701007387 */ /* 0x000fe80000100800 */
[----:B------:R0:W-:Y:S04]  /*93e0*/  STL.64 [R1+0xc10], R8 ;  /* 0x000c100801007387 */ /* 0x0001e80000100a00 */
[----:B------:R1:W-:Y:S04]  /*93f0*/  STL.64 [R1+0xc08], R40 ;  /* 0x000c082801007387 */ /* 0x0003e80000100a00 */
[----:B------:R-:W3:Y:S01]  /*9400*/  @!P5 LDG.E.U16 R17, desc[UR6][R8.64] ;  /* 0x000000060811d981 */ /* 0x000ee2000c1e1500 */
[----:B------:R-:W-:-:S03]  /*9410*/  IMAD.WIDE R12, R58, 0x2, R50 ;  /* 0x000000023a0c7825 */ /* 0x000fc600078e0232 */
[----:B------:R1:W4:Y:S04]  /*9420*/  @!P5 LDG.E.U16 R11, desc[UR6][R14.64] ;  /* 0x000000060e0bd981 */ /* 0x000328000c1e1500 */
[----:B------:R1:W4:Y:S04]  /*9430*/  @!P5 LDG.E.U16 R10, desc[UR6][R12.64] ;  /* 0x000000060c0ad981 */ /* 0x000328000c1e1500 */
[----:B0-----:R-:W4:Y:S04]  /*9440*/  LDL.LU.64 R8, [R1+0x21b8] ;  /* 0x0021b80001087983 */ /* 0x001f280000300a00 */
[----:B------:R0:W-:Y:S04]  /*9450*/  STL.64 [R1+0xc00], R14 ;  /* 0x000c000e01007387 */ /* 0x0001e80000100a00 */
[----:B-1----:R-:W4:Y:S01]  /*9460*/  LDL.LU.64 R40, [R1+0x21b0] ;  /* 0x0021b00001287983 */ /* 0x002f220000300a00 */
[----:B------:R-:W-:-:S03]  /*9470*/  VIADD R58, R163, 0xffffffeb ;  /* 0xffffffeba33a7836 */ /* 0x000fc60000000000 */
[----:B------:R1:W-:Y:S02]  /*9480*/  STL.64 [R1+0xbf8], R12 ;  /* 0x000bf80c01007387 */ /* 0x0003e40000100a00 */
[----:B------:R-:W-:Y:S01]  /*9490*/  ISETP.GE.U32.AND P5, PT, R58, 0x7fffff6c, PT ;  /* 0x7fffff6c3a00780c */ /* 0x000fe20003fa6070 */
[----:B------:R-:W-:-:S04]  /*94a0*/  IMAD R58, R164, 0xd, RZ ;  /* 0x0000000da43a7824 */ /* 0x000fc800078e02ff */
[C---:B0-----:R-:W-:Y:S01]  /*94b0*/  IMAD.WIDE R14, R58.reuse, 0x2, R56 ;  /* 0x000000023a0e7825 */ /* 0x041fe200078e0238 */
[----:B------:R-:W-:Y:S02]  /*94c0*/  PRMT R6, RZ, 0x7610, R6 ;  /* 0x00007610ff067816 */ /* 0x000fe40000000006 */
[----:B------:R-:W-:Y:S01]  /*94d0*/  PRMT R7, RZ, 0x7610, R7 ;  /* 0x00007610ff077816 */ /* 0x000fe20000000007 */
[----:B-1----:R-:W-:-:S05]  /*94e0*/  IMAD.WIDE R12, R58, 0x2, R52 ;  /* 0x000000023a0c7825 */ /* 0x002fca00078e0234 */
[----:B------:R0:W4:Y:S04]  /*94f0*/  @!P6 LDG.E.U16 R7, desc[UR6][R12.64] ;  /* 0x000000060c07e981 */ /* 0x000128000c1e1500 */
[----:B--2---:R-:W-:Y:S04]  /*9500*/  STL [R1+0x1034], R16 ;  /* 0x0010341001007387 */ /* 0x004fe80000100800 */
[----:B---3--:R1:W-:Y:S02]  /*9510*/  STL [R1+0x1038], R17 ;  /* 0x0010381101007387 */ /* 0x0083e40000100800 */
[----:B-1----:R-:W-:Y:S01]  /*9520*/  IMAD.WIDE R16, R58, 0x2, R54 ;  /* 0x000000023a107825 */ /* 0x002fe200078e0236 */
[----:B----4-:R-:W-:-:S02]  /*9530*/  PRMT R40, RZ, 0x7610, R40 ;  /* 0x00007610ff287816 */ /* 0x010fc40000000028 */
[----:B------:R-:W-:-:S04]  /*9540*/  PRMT R41, RZ, 0x7610, R41 ;  /* 0x00007610ff297816 */ /* 0x000fc80000000029 */
[----:B------:R-:W2:Y:S04]  /*9550*/  @!P6 LDG.E.U16 R40, desc[UR6][R16.64] ;  /* 0x000000061028e981 */ /* 0x000ea8000c1e1500 */
[----:B------:R-:W3:Y:S04]  /*9560*/  @!P6 LDG.E.U16 R41, desc[UR6][R14.64] ;  /* 0x000000060e29e981 */ /* 0x000ee8000c1e1500 */
[----:B------:R-:W-:Y:S04]  /*9570*/  STL [R1+0x102c], R10 ;  /* 0x00102c0a01007387 */ /* 0x000fe80000100800 */
[----:B------:R1:W-:Y:S04]  /*9580*/  STL [R1+0x1030], R11 ;  /* 0x0010300b01007387 */ /* 0x0003e80000100800 */
[----:B------:R4:W-:Y:S01]  /*9590*/  STL.64 [R1+0xbf0], R14 ;  /* 0x000bf00e01007387 */ /* 0x0009e20000100a00 */
[----:B-1----:R-:W-:-:S03]  /*95a0*/  IMAD.WIDE R10, R58, 0x2, R50 ;  /* 0x000000023a0a7825 */ /* 0x002fc600078e0232 */
[----:B------:R1:W-:Y:S04]  /*95b0*/  STL.64 [R1+0xbe8], R16 ;  /* 0x000be81001007387 */ /* 0x0003e80000100a00 */
[----:B------:R0:W3:Y:S04]  /*95c0*/  @!P6 LDG.E.U16 R6, desc[UR6][R10.64] ;  /* 0x000000060a06e981 */ /* 0x0000e8000c1e1500 */
[----:B----4-:R-:W4:Y:S01]  /*95d0*/  LDL.LU.64 R14, [R1+0x21a8] ;  /* 0x0021a800010e7983 */ /* 0x010f220000300a00 */
[----:B------:R-:W-:-:S03]  /*95e0*/  VIADD R58, R163, 0xffffffea ;  /* 0xffffffeaa33a7836 */ /* 0x000fc60000000000 */
[----:B------:R0:W-:Y:S02]  /*95f0*/  STL.64 [R1+0xbe0], R12 ;  /* 0x000be00c01007387 */ /* 0x0001e40000100a00 */
[----:B------:R-:W-:Y:S01]  /*9600*/  ISETP.GE.U32.AND P6, PT, R58, 0x7fffff6b, PT ;  /* 0x7fffff6b3a00780c */ /* 0x000fe20003fc6070 */
[----:B------:R-:W-:Y:S01]  /*9610*/  IMAD R58, R164, 0xe, RZ ;  /* 0x0000000ea43a7824 */ /* 0x000fe200078e02ff */
[----:B-1----:R-:W4:Y:S01]  /*9620*/  LDL.LU.64 R16, [R1+0x21a0] ;  /* 0x0021a00001107983 */ /* 0x002f220000300a00 */
[----:B------:R-:W-:-:S03]  /*9630*/  PRMT R28, RZ, 0x7610, R28 ;  /* 0x00007610ff1c7816 */ /* 0x000fc6000000001c */
[----:B------:R1:W-:Y:S01]  /*9640*/  STL.64 [R1+0xbd8], R10 ;  /* 0x000bd80a01007387 */ /* 0x0003e20000100a00 */
[----:B------:R-:W-:Y:S02]  /*9650*/  PRMT R165, RZ, 0x7610, R165 ;  /* 0x00007610ffa57816 */ /* 0x000fe400000000a5 */
[----:B------:R-:W-:Y:S01]  /*9660*/  PRMT R24, RZ, 0x7610, R24 ;  /* 0x00007610ff187816 */ /* 0x000fe20000000018 */
[----:B0-----:R-:W-:-:S05]  /*9670*/  IMAD.WIDE R12, R58, 0x2, R54 ;  /* 0x000000023a0c7825 */ /* 0x001fca00078e0236 */
[----:B------:R-:W4:Y:S01]  /*9680*/  @!P0 LDG.E.U16 R165, desc[UR6][R12.64] ;  /* 0x000000060ca58981 */ /* 0x000f22000c1e1500 */
[----:B-1----:R-:W-:-:S05]  /*9690*/  IMAD.WIDE R10, R58, 0x2, R52 ;  /* 0x000000023a0a7825 */ /* 0x002fca00078e0234 */
[----:B------:R-:W4:Y:S04]  /*96a0*/  @!P0 LDG.E.U16 R24, desc[UR6][R10.64] ;  /* 0x000000060a188981 */ /* 0x000f28000c1e1500 */
[----:B--2---:R-:W-:Y:S04]  /*96b0*/  STL [R1+0x1024], R40 ;  /* 0x0010242801007387 */ /* 0x004fe80000100800 */
[----:B---3--:R0:W-:Y:S02]  /*96c0*/  STL [R1+0x1028], R41 ;  /* 0x0010282901007387 */ /* 0x0081e40000100800 */
[----:B0-----:R-:W-:-:S05]  /*96d0*/  IMAD.WIDE R40, R58, 0x2, R56 ;  /* 0x000000023a287825 */ /* 0x001fca00078e0238 */
[----:B------:R0:W2:Y:S04]  /*96e0*/  @!P0 LDG.E.U16 R28, desc[UR6][R40.64] ;  /* 0x00000006281c8981 */ /* 0x0000a8000c1e1500 */
[----:B------:R-:W-:Y:S01]  /*96f0*/  STL [R1+0x101c], R6 ;  /* 0x00101c0601007387 */ /* 0x000fe20000100800 */
[----:B----4-:R-:W-:-:S03]  /*9700*/  PRMT R15, RZ, 0x7610, R15 ;  /* 0x00007610ff0f7816 */ /* 0x010fc6000000000f */
[----:B------:R1:W-:Y:S02]  /*9710*/  STL [R1+0x1020], R7 ;  /* 0x0010200701007387 */ /* 0x0003e40000100800 */
[----:B-1----:R-:W-:-:S05]  /*9720*/  IMAD.WIDE R6, R58, 0x2, R50 ;  /* 0x000000023a067825 */ /* 0x002fca00078e0232 */
[----:B------:R1:W3:Y:S01]  /*9730*/  @!P0 LDG.E.U16 R15, desc[UR6][R6.64] ;  /* 0x00000006060f8981 */ /* 0x0002e2000c1e1500 */
[----:B------:R-:W-:Y:S01]  /*9740*/  VIADD R58, R163, 0xffffffe9 ;  /* 0xffffffe9a33a7836 */ /* 0x000fe20000000000 */
[----:B------:R-:W-:Y:S02]  /*9750*/  ISETP.GE.U32.AND P2, PT, R59, 0x7fffff71, PT ;  /* 0x7fffff713b00780c */ /* 0x000fe40003f46070 */
[----:B------:R0:W-:Y:S02]  /*9760*/  STL.64 [R1+0xbd0], R40 ;  /* 0x000bd02801007387 */ /* 0x0001e40000100a00 */
[----:B------:R-:W-:Y:S01]  /*9770*/  ISETP.GE.U32.AND P0, PT, R58, 0x7fffff6a, PT ;  /* 0x7fffff6a3a00780c */ /* 0x000fe20003f06070 */
[----:B------:R-:W-:Y:S01]  /*9780*/  IMAD R58, R164, 0xf, RZ ;  /* 0x0000000fa43a7824 */ /* 0x000fe200078e02ff */
[----:B------:R4:W-:Y:S01]  /*9790*/  STL.64 [R1+0xbc8], R12 ;  /* 0x000bc80c01007387 */ /* 0x0009e20000100a00 */
[----:B------:R-:W-:-:S03]  /*97a0*/  PRMT R16, RZ, 0x7610, R16 ;  /* 0x00007610ff107816 */ /* 0x000fc60000000010 */
[----:B------:R1:W-:Y:S01]  /*97b0*/  STL.64 [R1+0xbc0], R10 ;  /* 0x000bc00a01007387 */ /* 0x0003e20000100a00 */
[----:B------:R-:W-:Y:S02]  /*97c0*/  PRMT R17, RZ, 0x7610, R17 ;  /* 0x00007610ff117816 */ /* 0x000fe40000000011 */
[----:B------:R-:W-:Y:S01]  /*97d0*/  PRMT R8, RZ, 0x7610, R8 ;  /* 0x00007610ff087816 */ /* 0x000fe20000000008 */
[----:B0-----:R-:W-:Y:S01]  /*97e0*/  IMAD.WIDE R40, R58, 0x2, R54 ;  /* 0x000000023a287825 */ /* 0x001fe200078e0236 */
[----:B------:R-:W-:-:S03]  /*97f0*/  PRMT R9, RZ, 0x7610, R9 ;  /* 0x00007610ff097816 */ /* 0x000fc60000000009 */
[C---:B----4-:R-:W-:Y:S01]  /*9800*/  IMAD.WIDE R12, R58.reuse, 0x2, R52 ;  /* 0x000000023a0c7825 */ /* 0x050fe200078e0234 */
[----:B------:R-:W4:Y:S03]  /*9810*/  @!P2 LDG.E.U16 R16, desc[UR6][R40.64] ;  /* 0x000000062810a981 */ /* 0x000f26000c1e1500 */
[C---:B-1----:R-:W-:Y:S01]  /*9820*/  IMAD.WIDE R10, R58.reuse, 0x2, R50 ;  /* 0x000000023a0a7825 */ /* 0x042fe200078e0232 */
[----:B------:R0:W4:Y:S04]  /*9830*/  @!P2 LDG.E.U16 R9, desc[UR6][R12.64] ;  /* 0x000000060c09a981 */ /* 0x000128000c1e1500 */
[----:B------:R1:W4:Y:S04]  /*9840*/  @!P2 LDG.E.U16 R8, desc[UR6][R10.64] ;  /* 0x000000060a08a981 */ /* 0x000328000c1e1500 */
[----:B--2---:R-:W-:Y:S04]  /*9850*/  STL [R1+0x1fd8], R28 ;  /* 0x001fd81c01007387 */ /* 0x004fe80000100800 */
[----:B------:R2:W-:Y:S02]  /*9860*/  STL.64 [R1+0xbb8], R6 ;  /* 0x000bb80601007387 */ /* 0x0005e40000100a00 */
[----:B--2---:R-:W-:-:S05]  /*9870*/  IMAD.WIDE R6, R58, 0x2, R56 ;  /* 0x000000023a067825 */ /* 0x004fca00078e0238 */
[----:B------:R-:W2:Y:S04]  /*9880*/  @!P2 LDG.E.U16 R17, desc[UR6][R6.64] ;  /* 0x000000060611a981 */ /* 0x000ea8000c1e1500 */
[----:B------:R-:W-:Y:S04]  /*9890*/  STL [R1+0x1fdc], R165 ;  /* 0x001fdca501007387 */ /* 0x000fe80000100800 */
[----:B------:R-:W-:Y:S04]  /*98a0*/  STL [R1+0x1fe0], R24 ;  /* 0x001fe01801007387 */ /* 0x000fe80000100800 */
[----:B---3--:R-:W-:Y:S04]  /*98b0*/  STL [R1+0x1fe4], R15 ;  /* 0x001fe40f01007387 */ /* 0x008fe80000100800 */
[----:B------:R3:W-:Y:S04]  /*98c0*/  STL.64 [R1+0xbb0], R6 ;  /* 0x000bb00601007387 */ /* 0x0007e80000100a00 */
[----:B------:R0:W-:Y:S04]  /*98d0*/  STL.64 [R1+0xba8], R40 ;  /* 0x000ba82801007387 */ /* 0x0001e80000100a00 */
[----:B---3--:R-:W3:Y:S04]  /*98e0*/  LDL.LU.64 R6, [R1+0x2198] ;  /* 0x0021980001067983 */ /* 0x008ee80000300a00 */
[----:B------:R1:W-:Y:S04]  /*98f0*/  STL.64 [R1+0xba0], R12 ;  /* 0x000ba00c01007387 */ /* 0x0003e80000100a00 */
[----:B0-----:R-:W3:Y:S01]  /*9900*/  LDL.LU.64 R40, [R1+0x2190] ;  /* 0x0021900001287983 */ /* 0x001ee20000300a00 */
[----:B------:R-:W-:-:S03]  /*9910*/  VIADD R58, R163, 0xffffffe8 ;  /* 0xffffffe8a33a7836 */ /* 0x000fc60000000000 */
[----:B------:R0:W-:Y:S02]  /*9920*/  STL.64 [R1+0xb98], R10 ;  /* 0x000b980a01007387 */ /* 0x0001e40000100a00 */
[----:B------:R-:W-:Y:S01]  /*9930*/  ISETP.GE.U32.AND P2, PT, R58, 0x7fffff69, PT ;  /* 0x7fffff693a00780c */ /* 0x000fe20003f46070 */
[----:B------:R-:W-:Y:S01]  /*9940*/  IMAD R58, R164, 0x13, RZ ;  /* 0x00000013a43a7824 */ /* 0x000fe200078e02ff */
[----:B----4-:R-:W-:Y:S01]  /*9950*/  STL [R1+0x1228], R16 ;  /* 0x0012281001007387 */ /* 0x010fe20000100800 */
[----:B------:R-:W-:Y:S02]  /*9960*/  PRMT R142, RZ, 0x7610, R142 ;  /* 0x00007610ff8e7816 */ /* 0x000fe4000000008e */
[----:B------:R-:W-:Y:S01]  /*9970*/  PRMT R143, RZ, 0x7610, R143 ;  /* 0x00007610ff8f7816 */ /* 0x000fe2000000008f */
[C---:B-1----:R-:W-:Y:S01]  /*9980*/  IMAD.WIDE R12, R58.reuse, 0x2, R54 ;  /* 0x000000023a0c7825 */ /* 0x042fe200078e0236 */
[----:B------:R-:W-:Y:S02]  /*9990*/  PRMT R144, RZ, 0x7610, R144 ;  /* 0x00007610ff907816 */ /* 0x000fe40000000090 */
[----:B------:R-:W-:Y:S01]  /*99a0*/  PRMT R145, RZ, 0x7610, R145 ;  /* 0x00007610ff917816 */ /* 0x000fe20000000091 */
[C---:B0-----:R-:W-:Y:S01]  /*99b0*/  IMAD.WIDE R10, R58.reuse, 0x2, R52 ;  /* 0x000000023a0a7825 */ /* 0x041fe200078e0234 */
[----:B------:R-:W4:Y:S04]  /*99c0*/  @!P4 LDG.E.U16 R143, desc[UR6][R12.64] ;  /* 0x000000060c8fc981 */ /* 0x000f28000c1e1500 */
[----:B------:R-:W4:Y:S04]  /*99d0*/  @!P4 LDG.E.U16 R144, desc[UR6][R10.64] ;  /* 0x000000060a90c981 */ /* 0x000f28000c1e1500 */
[----:B--2---:R0:W-:Y:S04]  /*99e0*/  STL [R1+0x122c], R17 ;  /* 0x00122c1101007387 */ /* 0x0041e80000100800 */
[----:B------:R-:W-:Y:S04]  /*99f0*/  STL [R1+0x1220], R8 ;  /* 0x0012200801007387 */ /* 0x000fe80000100800 */
[----:B------:R1:W-:Y:S01]  /*9a00*/  STL [R1+0x1224], R9 ;  /* 0x0012240901007387 */ /* 0x0003e20000100800 */
[----:B0-----:R-:W-:-:S05]  /*9a10*/  IMAD.WIDE R16, R58, 0x2, R56 ;  /* 0x000000023a107825 */ /* 0x001fca00078e0238 */
[----:B------:R0:W2:Y:S01]  /*9a20*/  @!P4 LDG.E.U16 R142, desc[UR6][R16.64] ;  /* 0x00000006108ec981 */ /* 0x0000a2000c1e1500 */
[----:B-1----:R-:W-:-:S04]  /*9a30*/  IMAD.WIDE R8, R58, 0x2, R50 ;  /* 0x000000023a087825 */ /* 0x002fc800078e0232 */
[----:B------:R-:W-:Y:S01]  /*9a40*/  VIADD R58, R163, 0xffffffe4 ;  /* 0xffffffe4a33a7836 */ /* 0x000fe20000000000 */
[----:B------:R1:W2:Y:S04]  /*9a50*/  @!P4 LDG.E.U16 R145, desc[UR6][R8.64] ;  /* 0x000000060891c981 */ /* 0x0002a8000c1e1500 */
[----:B------:R-:W-:Y:S01]  /*9a60*/  ISETP.GE.U32.AND P4, PT, R58, 0x7fffff65, PT ;  /* 0x7fffff653a00780c */ /* 0x000fe20003f86070 */
[----:B------:R-:W-:Y:S01]  /*9a70*/  IMAD R58, R164, 0x14, RZ ;  /* 0x00000014a43a7824 */ /* 0x000fe200078e02ff */
[----:B------:R0:W-:Y:S04]  /*9a80*/  STL.64 [R1+0xb30], R16 ;  /* 0x000b301001007387 */ /* 0x0001e80000100a00 */
[----:B------:R1:W-:Y:S01]  /*9a90*/  STL.64 [R1+0xb28], R12 ;  /* 0x000b280c01007387 */ /* 0x0003e20000100a00 */
[----:B---3--:R-:W-:-:S03]  /*9aa0*/  PRMT R41, RZ, 0x7610, R41 ;  /* 0x00007610ff297816 */ /* 0x008fc60000000029 */
[----:B------:R3:W-:Y:S01]  /*9ab0*/  STL.64 [R1+0xb20], R10 ;  /* 0x000b200a01007387 */ /* 0x0007e20000100a00 */
[----:B------:R-:W-:Y:S01]  /*9ac0*/  PRMT R40, RZ, 0x7610, R40 ;  /* 0x00007610ff287816 */ /* 0x000fe20000000028 */
[C---:B0-----:R-:W-:Y:S02]  /*9ad0*/  IMAD.WIDE R16, R58.reuse, 0x2, R52 ;  /* 0x000000023a107825 */ /* 0x041fe400078e0234 */
[----:B------:R0:W-:Y:S02]  /*9ae0*/  STL.64 [R1+0xb18], R8 ;  /* 0x000b180801007387 */ /* 0x0001e40000100a00 */
[----:B-1----:R-:W-:-:S04]  /*9af0*/  IMAD.WIDE R12, R58, 0x2, R54 ;  /* 0x000000023a0c7825 */ /* 0x002fc800078e0236 */
[----:B---3--:R-:W-:Y:S01]  /*9b00*/  IMAD.WIDE R10, R58, 0x2, R56 ;  /* 0x000000023a0a7825 */ /* 0x008fe200078e0238 */
[----:B------:R-:W-:Y:S01]  /*9b10*/  PRMT R6, RZ, 0x7610, R6 ;  /* 0x00007610ff067816 */ /* 0x000fe20000000006 */
[----:B------:R-:W3:Y:S01]  /*9b20*/  @!P5 LDG.E.U16 R40, desc[UR6][R12.64] ;  /* 0x000000060c28d981 */ /* 0x000ee2000c1e1500 */
[----:B------:R-:W-:-:S03]  /*9b30*/  PRMT R7, RZ, 0x7610, R7 ;  /* 0x00007610ff077816 */ /* 0x000fc60000000007 */
[----:B------:R1:W-:Y:S01]  /*9b40*/  STL.64 [R1+0xb10], R10 ;  /* 0x000b100a01007387 */ /* 0x0003e20000100a00 */
[----:B0-----:R-:W-:-:S03]  /*9b50*/  IMAD.WIDE R8, R58, 0x2, R50 ;  /* 0x000000023a087825 */ /* 0x001fc600078e0232 */
[----:B------:R0:W-:Y:S04]  /*9b60*/  STL.64 [R1+0xb08], R12 ;  /* 0x000b080c01007387 */ /* 0x0001e80000100a00 */
[----:B------:R-:W2:Y:S04]  /*9b70*/  @!P5 LDG.E.U16 R41, desc[UR6][R10.64] ;  /* 0x000000060a29d981 */ /* 0x000ea8000c1e1500 */
[----:B------:R-:W4:Y:S04]  /*9b80*/  @!P5 LDG.E.U16 R6, desc[UR6][R8.64] ;  /* 0x000000060806d981 */ /* 0x000f28000c1e1500 */
[----:B------:R0:W4:Y:S04]  /*9b90*/  @!P5 LDG.E.U16 R7, desc[UR6][R16.64] ;  /* 0x000000061007d981 */ /* 0x000128000c1e1500 */
[----:B-1----:R-:W4:Y:S04]  /*9ba0*/  LDL.LU.64 R10, [R1+0x2188] ;  /* 0x00218800010a7983 */ /* 0x002f280000300a00 */
[----:B------:R1:W-:Y:S04]  /*9bb0*/  STL.64 [R1+0xb00], R16 ;  /* 0x000b001001007387 */ /* 0x0003e80000100a00 */
[----:B0-----:R-:W4:Y:S01]  /*9bc0*/  LDL.LU.64 R12, [R1+0x2180] ;  /* 0x00218000010c7983 */ /* 0x001f220000300a00 */
[----:B------:R-:W-:-:S05]  /*9bd0*/  VIADD R58, R163, 0xffffffe3 ;  /* 0xffffffe3a33a7836 */ /* 0x000fca0000000000 */
[----:B------:R-:W-:Y:S01]  /*9be0*/  ISETP.GE.U32.AND P5, PT, R58, 0x7fffff64, PT ;  /* 0x7fffff643a00780c */ /* 0x000fe20003fa6070 */
[----:B------:R-:W-:Y:S01]  /*9bf0*/  IMAD R58, R164, 0x15, RZ ;  /* 0x00000015a43a7824 */ /* 0x000fe200078e02ff */
[----:B------:R0:W-:Y:S03]  /*9c00*/  STL.64 [R1+0xaf8], R8 ;  /* 0x000af80801007387 */ /* 0x0001e60000100a00 */
[C---:B-1----:R-:W-:Y:S01]  /*9c10*/  IMAD.WIDE R16, R58.reuse, 0x2, R56 ;  /* 0x000000023a107825 */ /* 0x042fe200078e0238 */
[----:B------:R-:W-:Y:S02]  /*9c20*/  PRMT R4, RZ, 0x7610, R4 ;  /* 0x00007610ff047816 */ /* 0x000fe40000000004 */
[----:B------:R-:W-:Y:S01]  /*9c30*/  PRMT R5, RZ, 0x7610, R5 ;  /* 0x00007610ff057816 */ /* 0x000fe20000000005 */
[----:B0-----:R-:W-:-:S05]  /*9c40*/  IMAD.WIDE R8, R58, 0x2, R52 ;  /* 0x000000023a087825 */ /* 0x001fca00078e0234 */
[----:B------:R0:W4:Y:S04]  /*9c50*/  @!P6 LDG.E.U16 R5, desc[UR6][R8.64] ;  /* 0x000000060805e981 */ /* 0x000128000c1e1500 */
[----:B---3--:R-:W-:Y:S04]  /*9c60*/  STL [R1+0xf34], R40 ;  /* 0x000f342801007387 */ /* 0x008fe80000100800 */
[----:B--2---:R1:W-:Y:S04]  /*9c70*/  STL [R1+0xf38], R41 ;  /* 0x000f382901007387 */ /* 0x0043e80000100800 */
[----:B----4-:R-:W-:Y:S01]  /*9c80*/  STL [R1+0xf2c], R6 ;  /* 0x000f2c0601007387 */ /* 0x010fe20000100800 */
[----:B-1----:R-:W-:-:S03]  /*9c90*/  IMAD.WIDE R40, R58, 0x2, R54 ;  /* 0x000000023a287825 */ /* 0x002fc600078e0236 */
[----:B------:R-:W-:Y:S04]  /*9ca0*/  STL [R1+0xf30], R7 ;  /* 0x000f300701007387 */ /* 0x000fe80000100800 */
[----:B------:R1:W-:Y:S01]  /*9cb0*/  STL.64 [R1+0xaf0], R16 ;  /* 0x000af01001007387 */ /* 0x0003e20000100a00 */
[----:B------:R-:W-:Y:S02]  /*9cc0*/  PRMT R13, RZ, 0x7610, R13 ;  /* 0x00007610ff0d7816 */ /* 0x000fe4000000000d */
[----:B------:R-:W-:Y:S01]  /*9cd0*/  PRMT R12, RZ, 0x7610, R12 ;  /* 0x00007610ff0c7816 */ /* 0x000fe2000000000c */
[----:B------:R2:W-:Y:S04]  /*9ce0*/  STL.64 [R1+0xae8], R40 ;  /* 0x000ae82801007387 */ /* 0x0005e80000100a00 */
[----:B------:R-:W3:Y:S04]  /*9cf0*/  @!P6 LDG.E.U16 R13, desc[UR6][R16.64] ;  /* 0x00000006100de981 */ /* 0x000ee8000c1e1500 */
[----:B------:R-:W4:Y:S04]  /*9d00*/  @!P6 LDG.E.U16 R12, desc[UR6][R40.64] ;  /* 0x00000006280ce981 */ /* 0x000f28000c1e1500 */
[----:B-1----:R-:W3:Y:S01]  /*9d10*/  LDL.LU.64 R16, [R1+0x2178] ;  /* 0x0021780001107983 */ /* 0x002ee20000300a00 */
[----:B------:R-:W-:-:S03]  /*9d20*/  IMAD.WIDE R6, R58, 0x2, R50 ;  /* 0x000000023a067825 */ /* 0x000fc600078e0232 */
[----:B------:R0:W-:Y:S04]  /*9d30*/  STL.64 [R1+0xae0], R8 ;  /* 0x000ae00801007387 */ /* 0x0001e80000100a00 */
[----:B------:R1:W3:Y:S04]  /*9d40*/  @!P6 LDG.E.U16 R4, desc[UR6][R6.64] ;  /* 0x000000060604e981 */ /* 0x0002e8000c1e1500 */
[----:B--2---:R-:W2:Y:S01]  /*9d50*/  LDL.LU.64 R40, [R1+0x2170] ;  /* 0x0021700001287983 */ /* 0x004ea20000300a00 */
[----:B------:R-:W-:-:S03]  /*9d60*/  VIADD R58, R163, 0xffffffe2 ;  /* 0xffffffe2a33a7836 */ /* 0x000fc60000000000 */
[----:B------:R1:W-:Y:S02]  /*9d70*/  STL.64 [R1+0xad8], R6 ;  /* 0x000ad80601007387 */ /* 0x0003e40000100a00 */
[----:B------:R-:W-:Y:S01]  /*9d80*/  ISETP.GE.U32.AND P6, PT, R58, 0x7fffff63, PT ;  /* 0x7fffff633a00780c */ /* 0x000fe20003fc6070 */
[----:B------:R-:W-:Y:S01]  /*9d90*/  IMAD R58, R164, 0x16, RZ ;  /* 0x00000016a43a7824 */ /* 0x000fe200078e02ff */
[----:B------:R-:W-:-:S03]  /*9da0*/  PRMT R20, RZ, 0x7610, R20 ;  /* 0x00007610ff147816 */ /* 0x000fc60000000014 */
[----:B0-----:R-:W-:-:S04]  /*9db0*/  IMAD.WIDE R8, R58, 0x2, R54 ;  /* 0x000000023a087825 */ /* 0x001fc800078e0236 */
[----:B-1----:R-:W-:-:S05]  /*9dc0*/  IMAD.WIDE R6, R58, 0x2, R52 ;  /* 0x000000023a067825 */ /* 0x002fca00078e0234 */
[----:B------:R-:W2:Y:S04]  /*9dd0*/  @!P0 LDG.E.U16 R20, desc[UR6][R6.64] ;  /* 0x0000000606148981 */ /* 0x000ea8000c1e1500 */
[----:B----4-:R-:W-:Y:S04]  /*9de0*/  STL [R1+0x1014], R12 ;  /* 0x0010140c01007387 */ /* 0x010fe80000100800 */
[----:B---3--:R0:W-:Y:S01]  /*9df0*/  STL [R1+0x1018], R13 ;  /* 0x0010180d01007387 */ /* 0x0081e20000100800 */
[----:B------:R-:W-:Y:S01]  /*9e00*/  PRMT R17, RZ, 0x7610, R17 ;  /* 0x00007610ff117816 */ /* 0x000fe20000000011 */
[----:B0-----:R-:W-:-:S05]  /*9e10*/  IMAD.WIDE R12, R58, 0x2, R56 ;  /* 0x000000023a0c7825 */ /* 0x001fca00078e0238 */
[----:B------:R0:W3:Y:S01]  /*9e20*/  @!P0 LDG.E.U16 R17, desc[UR6][R12.64] ;  /* 0x000000060c118981 */ /* 0x0000e2000c1e1500 */
[----:B------:R-:W-:Y:S02]  /*9e30*/  PRMT R16, RZ, 0x7610, R16 ;  /* 0x00007610ff107816 */ /* 0x000fe40000000010 */
[----:B--2---:R-:W-:Y:S01]  /*9e40*/  PRMT R41, RZ, 0x7610, R41 ;  /* 0x00007610ff297816 */ /* 0x004fe20000000029 */
[----:B------:R-:W-:Y:S04]  /*9e50*/  STL [R1+0x100c], R4 ;  /* 0x00100c0401007387 */ /* 0x000fe80000100800 */
[----:B------:R1:W-:Y:S04]  /*9e60*/  STL [R1+0x1010], R5 ;  /* 0x0010100501007387 */ /* 0x0003e80000100800 */
[----:B------:R2:W4:Y:S01]  /*9e70*/  @!P0 LDG.E.U16 R16, desc[UR6][R8.64] ;  /* 0x0000000608108981 */ /* 0x000522000c1e1500 */
[----:B-1----:R-:W-:-:S05]  /*9e80*/  IMAD.WIDE R4, R58, 0x2, R50 ;  /* 0x000000023a047825 */ /* 0x002fca00078e0232 */
[----:B------:R1:W4:Y:S01]  /*9e90*/  @!P0 LDG.E.U16 R41, desc[UR6][R4.64] ;  /* 0x0000000604298981 */ /* 0x000322000c1e1500 */
[----:B------:R-:W-:-:S03]  /*9ea0*/  VIADD R58, R163, 0xffffffe1 ;  /* 0xffffffe1a33a7836 */ /* 0x000fc60000000000 */
        /* <DEDUP_REMOVED lines=10> */
[C---:B--2---:R-:W-:Y:S01]  /*9f50*/  IMAD.WIDE R8, R58.reuse, 0x2, R52 ;  /* 0x000000023a087825 */ /* 0x044fe200078e0234 */
[----:B------:R-:W2:Y:S03]  /*9f60*/  @!P2 LDG.E.U16 R10, desc[UR6][R12.64] ;  /* 0x000000060c0aa981 */ /* 0x000ea6000c1e1500 */
[C---:B-1----:R-:W-:Y:S01]  /*9f70*/  IMAD.WIDE R6, R58.reuse, 0x2, R50 ;  /* 0x000000023a067825 */ /* 0x042fe200078e0232 */
[----:B------:R0:W2:Y:S04]  /*9f80*/  @!P2 LDG.E.U16 R3, desc[UR6][R8.64] ;  /* 0x000000060803a981 */ /* 0x0000a8000c1e1500 */
[----:B------:R1:W2:Y:S04]  /*9f90*/  @!P2 LDG.E.U16 R2, desc[UR6][R6.64] ;  /* 0x000000060602a981 */ /* 0x0002a8000c1e1500 */
[----:B---3--:R-:W-:Y:S04]  /*9fa0*/  STL [R1+0x1fe8], R17 ;  /* 0x001fe81101007387 */ /* 0x008fe80000100800 */
[----:B------:R3:W-:Y:S02]  /*9fb0*/  STL.64 [R1+0xab8], R4 ;  /* 0x000ab80401007387 */ /* 0x0007e40000100a00 */
[----:B---3--:R-:W-:-:S05]  /*9fc0*/  IMAD.WIDE R4, R58, 0x2, R56 ;  /* 0x000000023a047825 */ /* 0x008fca00078e0238 */
[----:B------:R-:W3:Y:S04]  /*9fd0*/  @!P2 LDG.E.U16 R11, desc[UR6][R4.64] ;  /* 0x00000006040ba981 */ /* 0x000ee8000c1e1500 */
[----:B----4-:R-:W-:Y:S04]  /*9fe0*/  STL [R1+0x1fec], R16 ;  /* 0x001fec1001007387 */ /* 0x010fe80000100800 */
[----:B------:R-:W-:Y:S04]  /*9ff0*/  STL [R1+0x1ff0], R20 ;  /* 0x001ff01401007387 */ /* 0x000fe80000100800 */
[----:B------:R-:W-:Y:S04]  /*a000*/  STL [R1+0x1ff4], R41 ;  /* 0x001ff42901007387 */ /* 0x000fe80000100800 */
[----:B------:R4:W-:Y:S04]  /*a010*/  STL.64 [R1+0xab0], R4 ;  /* 0x000ab00401007387 */ /* 0x0009e80000100a00 */
[----:B------:R0:W-:Y:S04]  /*a020*/  STL.64 [R1+0xaa8], R12 ;  /* 0x000aa80c01007387 */ /* 0x0001e80000100a00 */
[----:B----4-:R-:W4:Y:S04]  /*a030*/  LDL.LU.64 R4, [R1+0x2168] ;  /* 0x0021680001047983 */ /* 0x010f280000300a00 */
[----:B------:R1:W-:Y:S04]  /*a040*/  STL.64 [R1+0xaa0], R8 ;  /* 0x000aa00801007387 */ /* 0x0003e80000100a00 */
[----:B0-----:R-:W4:Y:S01]  /*a050*/  LDL.LU.64 R12, [R1+0x2160] ;  /* 0x00216000010c7983 */ /* 0x001f220000300a00 */
[----:B------:R-:W-:-:S03]  /*a060*/  VIADD R58, R163, 0xffffffe0 ;  /* 0xffffffe0a33a7836 */ /* 0x000fc60000000000 */
[----:B------:R0:W-:Y:S02]  /*a070*/  STL.64 [R1+0xa98], R6 ;  /* 0x000a980601007387 */ /* 0x0001e40000100a00 */
[----:B------:R-:W-:Y:S01]  /*a080*/  ISETP.GE.U32.AND P2, PT, R58, 0x7fffff61, PT ;  /* 0x7fffff613a00780c */ /* 0x000fe20003f46070 */
[----:B------:R-:W-:Y:S01]  /*a090*/  IMAD R58, R164, 0x1b, RZ ;  /* 0x0000001ba43a7824 */ /* 0x000fe200078e02ff */
[----:B--2---:R-:W-:Y:S01]  /*a0a0*/  STL [R1+0x1218], R10 ;  /* 0x0012180a01007387 */ /* 0x004fe20000100800 */
[----:B------:R-:W-:Y:S02]  /*a0b0*/  PRMT R146, RZ, 0x7610, R146 ;  /* 0x00007610ff927816 */ /* 0x000fe40000000092 */
[----:B------:R-:W-:Y:S01]  /*a0c0*/  PRMT R155, RZ, 0x7610, R155 ;  /* 0x00007610ff9b7816 */ /* 0x000fe2000000009b */
[C---:B-1----:R-:W-:Y:S01]  /*a0d0*/  IMAD.WIDE R8, R58.reuse, 0x2, R54 ;  /* 0x000000023a087825 */ /* 0x042fe200078e0236 */
[----:B------:R-:W-:Y:S02]  /*a0e0*/  PRMT R156, RZ, 0x7610, R156 ;  /* 0x00007610ff9c7816 */ /* 0x000fe4000000009c */
[----:B------:R-:W-:Y:S01]  /*a0f0*/  PRMT R157, RZ, 0x7610, R157 ;  /* 0x00007610ff9d7816 */ /* 0x000fe2000000009d */
[C---:B0-----:R-:W-:Y:S01]  /*a100*/  IMAD.WIDE R6, R58.reuse, 0x2, R52 ;  /* 0x000000023a067825 */ /* 0x041fe200078e0234 */
[----:B------:R-:W2:Y:S04]  /*a110*/  @!P4 LDG.E.U16 R155, desc[UR6][R8.64] ;  /* 0x00000006089bc981 */ /* 0x000ea8000c1e1500 */
[----:B------:R-:W2:Y:S04]  /*a120*/  @!P4 LDG.E.U16 R156, desc[UR6][R6.64] ;  /* 0x00000006069cc981 */ /* 0x000ea8000c1e1500 */
[----:B---3--:R0:W-:Y:S04]  /*a130*/  STL [R1+0x121c], R11 ;  /* 0x00121c0b01007387 */ /* 0x0081e80000100800 */
[----:B------:R-:W-:Y:S04]  /*a140*/  STL [R1+0x1210], R2 ;  /* 0x0012100201007387 */ /* 0x000fe80000100800 */
[----:B------:R1:W-:Y:S01]  /*a150*/  STL [R1+0x1214], R3 ;  /* 0x0012140301007387 */ /* 0x0003e20000100800 */
[----:B0-----:R-:W-:-:S05]  /*a160*/  IMAD.WIDE R10, R58, 0x2, R56 ;  /* 0x000000023a0a7825 */ /* 0x001fca00078e0238 */
[----:B------:R0:W3:Y:S01]  /*a170*/  @!P4 LDG.E.U16 R146, desc[UR6][R10.64] ;  /* 0x000000060a92c981 */ /* 0x0000e2000c1e1500 */
[----:B-1----:R-:W-:-:S04]  /*a180*/  IMAD.WIDE R2, R58, 0x2, R50 ;  /* 0x000000023a027825 */ /* 0x002fc800078e0232 */
[----:B------:R-:W-:Y:S01]  /*a190*/  VIADD R58, R163, 0xffffffdc ;  /* 0xffffffdca33a7836 */ /* 0x000fe20000000000 */
[----:B------:R1:W2:Y:S04]  /*a1a0*/  @!P4 LDG.E.U16 R157, desc[UR6][R2.64] ;  /* 0x00000006029dc981 */ /* 0x0002a8000c1e1500 */
[----:B------:R-:W-:Y:S01]  /*a1b0*/  ISETP.GE.U32.AND P4, PT, R58, 0x7fffff5d, PT ;  /* 0x7fffff5d3a00780c */ /* 0x000fe20003f86070 */
[----:B------:R0:W-:Y:S01]  /*a1c0*/  STL.64 [R1+0xa30], R10 ;  /* 0x000a300a01007387 */ /* 0x0001e20000100a00 */
[----:B------:R-:W-:-:S03]  /*a1d0*/  IMAD R58, R164, 0x1c, RZ ;  /* 0x0000001ca43a7824 */ /* 0x000fc600078e02ff */
[----:B------:R1:W-:Y:S01]  /*a1e0*/  STL.64 [R1+0xa28], R8 ;  /* 0x000a280801007387 */ /* 0x0003e20000100a00 */
[----:B----4-:R-:W-:-:S03]  /*a1f0*/  PRMT R4, RZ, 0x7610, R4 ;  /* 0x00007610ff047816 */ /* 0x010fc60000000004 */
[----:B------:R4:W-:Y:S01]  /*a200*/  STL.64 [R1+0xa20], R6 ;  /* 0x000a200601007387 */ /* 0x0009e20000100a00 */
[----:B------:R-:W-:-:S03]  /*a210*/  PRMT R13, RZ, 0x7610, R13 ;  /* 0x00007610ff0d7816 */ /* 0x000fc6000000000d */
[----:B------:R4:W-:Y:S01]  /*a220*/  STL.64 [R1+0xa18], R2 ;  /* 0x000a180201007387 */ /* 0x0009e20000100a00 */
[----:B------:R-:W-:Y:S01]  /*a230*/  PRMT R5, RZ, 0x7610, R5 ;  /* 0x00007610ff057816 */ /* 0x000fe20000000005 */
[----:B0-----:R-:W-:Y:S01]  /*a240*/  IMAD.WIDE R10, R58, 0x2, R54 ;  /* 0x000000023a0a7825 */ /* 0x001fe200078e0236 */
[----:B------:R-:W-:-:S03]  /*a250*/  PRMT R12, RZ, 0x7610, R12 ;  /* 0x00007610ff0c7816 */ /* 0x000fc6000000000c */
[----:B-1----:R-:W-:-:S03]  /*a260*/  IMAD.WIDE R8, R58, 0x2, R52 ;  /* 0x000000023a087825 */ /* 0x002fc600078e0234 */
[----:B------:R-:W2:Y:S01]  /*a270*/  @!P5 LDG.E.U16 R12, desc[UR6][R10.64] ;  /* 0x000000060a0cd981 */ /* 0x000ea2000c1e1500 */
[----:B----4-:R-:W-:-:S03]  /*a280*/  IMAD.WIDE R6, R58, 0x2, R50 ;  /* 0x000000023a067825 */ /* 0x010fc600078e0232 */
[----:B------:R0:W4:Y:S01]  /*a290*/  @!P5 LDG.E.U16 R5, desc[UR6][R8.64] ;  /* 0x000000060805d981 */ /* 0x000122000c1e1500 */
[----:B------:R-:W-:-:S03]  /*a2a0*/  IMAD.WIDE R2, R58, 0x2, R56 ;  /* 0x000000023a027825 */ /* 0x000fc600078e0238 */
[----:B------:R1:W2:Y:S04]  /*a2b0*/  @!P5 LDG.E.U16 R4, desc[UR6][R6.64] ;  /* 0x000000060604d981 */ /* 0x0002a8000c1e1500 */
[----:B------:R0:W-:Y:S04]  /*a2c0*/  STL.64 [R1+0xa10], R2 ;  /* 0x000a100201007387 */ /* 0x0001e80000100a00 */
[----:B------:R0:W-:Y:S04]  /*a2d0*/  STL.64 [R1+0xa08], R10 ;  /* 0x000a080a01007387 */ /* 0x0001e80000100a00 */
[----:B------:R-:W3:Y:S04]  /*a2e0*/  @!P5 LDG.E.U16 R13, desc[UR6][R2.64] ;  /* 0x00000006020dd981 */ /* 0x000ee8000c1e1500 */
[----:B0-----:R-:W3:Y:S04]  /*a2f0*/  LDL.LU.64 R2, [R1+0x2158] ;  /* 0x0021580001027983 */ /* 0x001ee80000300a00 */
[----:B------:R0:W-:Y:S04]  /*a300*/  STL.64 [R1+0xa00], R8 ;  /* 0x000a000801007387 */ /* 0x0001e80000100a00 */
[----:B------:R-:W3:Y:S01]  /*a310*/  LDL.LU.64 R10, [R1+0x2150] ;  /* 0x00215000010a7983 */ /* 0x000ee20000300a00 */
[----:B------:R-:W-:-:S03]  /*a320*/  VIADD R58, R163, 0xffffffdb ;  /* 0xffffffdba33a7836 */ /* 0x000fc60000000000 */
[----:B------:R1:W-:Y:S02]  /*a330*/  STL.64 [R1+0x9f8], R6 ;  /* 0x0009f80601007387 */ /* 0x0003e40000100a00 */
[----:B------:R-:W-:Y:S01]  /*a340*/  ISETP.GE.U32.AND P5, PT, R58, 0x7fffff5c, PT ;  /* 0x7fffff5c3a00780c */ /* 0x000fe20003fa6070 */
[----:B------:R-:W-:-:S04]  /*a350*/  IMAD R58, R164, 0x1d, RZ ;  /* 0x0000001da43a7824 */ /* 0x000fc800078e02ff */
[----:B0-----:R-:W-:-:S04]  /*a360*/  IMAD.WIDE R8, R58, 0x2, R52 ;  /* 0x000000023a087825 */ /* 0x001fc800078e0234 */
[C---:B-1----:R-:W-:Y:S01]  /*a370*/  IMAD.WIDE R6, R58.reuse, 0x2, R50 ;  /* 0x000000023a067825 */ /* 0x042fe200078e0232 */
[----:B--2---:R-:W-:Y:S04]  /*a380*/  STL [R1+0xf1c], R4 ;  /* 0x000f1c0401007387 */ /* 0x004fe80000100800 */
[----:B----4-:R0:W-:Y:S04]  /*a390*/  STL [R1+0xf20], R5 ;  /* 0x000f200501007387 */ /* 0x0101e80000100800 */
[----:B------:R-:W-:Y:S04]  /*a3a0*/  STL [R1+0xf24], R12 ;  /* 0x000f240c01007387 */ /* 0x000fe80000100800 */
[----:B---3--:R1:W-:Y:S01]  /*a3b0*/  STL [R1+0xf28], R13 ;  /* 0x000f280d01007387 */ /* 0x0083e20000100800 */
[----:B0-----:R-:W-:-:S04]  /*a3c0*/  IMAD.WIDE R4, R58, 0x2, R56 ;  /* 0x000000023a047825 */ /* 0x001fc800078e0238 */
[----:B-1----:R-:W-:Y:S01]  /*a3d0*/  IMAD.WIDE R12, R58, 0x2, R54 ;  /* 0x000000023a0c7825 */ /* 0x002fe200078e0236 */
[----:B------:R-:W-:Y:S02]  /*a3e0*/  PRMT R10, RZ, 0x7610, R10 ;  /* 0x00007610ff0a7816 */ /* 0x000fe4000000000a */
[----:B------:R-:W-:-:S04]  /*a3f0*/  PRMT R11, RZ, 0x7610, R11 ;  /* 0x00007610ff0b7816 */ /* 0x000fc8000000000b */
[----:B------:R-:W2:Y:S04]  /*a400*/  @!P6 LDG.E.U16 R10, desc[UR6][R12.64] ;  /* 0x000000060c0ae981 */ /* 0x000ea8000c1e1500 */
[----:B------:R-:W3:Y:S01]  /*a410*/  @!P6 LDG.E.U16 R11, desc[UR6][R4.64] ;  /* 0x00000006040be981 */ /* 0x000ee2000c1e1500 */
[----:B------:R-:W-:Y:S02]  /*a420*/  PRMT R2, RZ, 0x7610, R2 ;  /* 0x00007610ff027816 */ /* 0x000fe40000000002 */
[----:B------:R-:W-:-:S04]  /*a430*/  PRMT R3, RZ, 0x7610, R3 ;  /* 0x00007610ff037816 */ /* 0x000fc80000000003 */
[----:B------:R-:W4:Y:S04]  /*a440*/  @!P6 LDG.E.U16 R2, desc[UR6][R6.64] ;  /* 0x000000060602e981 */ /* 0x000f28000c1e1500 */
[----:B------:R0:W4:Y:S01]  /*a450*/  @!P6 LDG.E.U16 R3, desc[UR6][R8.64] ;  /* 0x000000060803e981 */ /* 0x000122000c1e1500 */
[----:B------:R-:W-:-:S03]  /*a460*/  VIADD R58, R163, 0xffffffda ;  /* 0xffffffdaa33a7836 */ /* 0x000fc60000000000 */
[----:B------:R1:W-:Y:S02]  /*a470*/  STL.64 [R1+0x9f0], R4 ;  /* 0x0009f00401007387 */ /* 0x0003e40000100a00 */
[----:B------:R-:W-:Y:S02]  /*a480*/  ISETP.GE.U32.AND P6, PT, R58, 0x7fffff5b, PT ;  /* 0x7fffff5b3a00780c */ /* 0x000fe40003fc6070 */
[----:B------:R0:W-:Y:S01]  /*a490*/  STL.64 [R1+0x9e8], R12 ;  /* 0x0009e80c01007387 */ /* 0x0001e20000100a00 */
[----:B------:R-:W-:Y:S01]  /*a4a0*/  IMAD R58, R164, 0x1e, RZ ;  /* 0x0000001ea43a7824 */ /* 0x000fe200078e02ff */
[----:B------:R-:W-:Y:S02]  /*a4b0*/  PRMT R40, RZ, 0x7610, R40 ;  /* 0x00007610ff287816 */ /* 0x000fe40000000028 */
[----:B-1----:R-:W4:Y:S04]  /*a4c0*/  LDL.LU.64 R4, [R1+0x2148] ;  /* 0x0021480001047983 */ /* 0x002f280000300a00 */
        /* <DEDUP_REMOVED lines=11> */
[----:B---3--:R0:W-:Y:S02]  /*a580*/  STL [R1+0x1008], R11 ;  /* 0x0010080b01007387 */ /* 0x0081e40000100800 */
[----:B0-----:R-:W-:-:S05]  /*a590*/  IMAD.WIDE R10, R58, 0x2, R56 ;  /* 0x000000023a0a7825 */ /* 0x001fca00078e0238 */
[----:B------:R0:W2:Y:S04]  /*a5a0*/  @!P0 LDG.E.U16 R40, desc[UR6][R10.64] ;  /* 0x000000060a288981 */ /* 0x0000a8000c1e1500 */
[----:B----4-:R-:W-:Y:S04]  /*a5b0*/  STL [R1+0xffc], R2 ;  /* 0x000ffc0201007387 */ /* 0x010fe80000100800 */
[----:B------:R1:W-:Y:S02]  /*a5c0*/  STL [R1+0x1000], R3 ;  /* 0x0010000301007387 */ /* 0x0003e40000100800 */
[----:B-1----:R-:W-:-:S05]  /*a5d0*/  IMAD.WIDE R2, R58, 0x2, R50 ;  /* 0x000000023a027825 */ /* 0x002fca00078e0232 */
[----:B------:R1:W3:Y:S01]  /*a5e0*/  @!P0 LDG.E.U16 R27, desc[UR6][R2.64] ;  /* 0x00000006021b8981 */ /* 0x0002e2000c1e1500 */
        /* <DEDUP_REMOVED lines=25> */
[----:B---3--:R-:W3:Y:S01]  /*a780*/  LDL.LU.64 R2, [R1+0x2138] ;  /* 0x0021380001027983 */ /* 0x008ee20000300a00 */
[----:B------:R-:W-:-:S03]  /*a790*/  VIADD R58, R163, 0xffffffd8 ;  /* 0xffffffd8a33a7836 */ /* 0x000fc60000000000 */
[----:B------:R1:W-:Y:S02]  /*a7a0*/  STL.64 [R1+0x9a0], R8 ;  /* 0x0009a00801007387 */ /* 0x0003e40000100a00 */
[----:B------:R-:W-:Y:S02]  /*a7b0*/  ISETP.GE.U32.AND P2, PT, R58, 0x7fffff59, PT ;  /* 0x7fffff593a00780c */ /* 0x000fe40003f46070 */
[----:B0-----:R-:W3:Y:S01]  /*a7c0*/  LDL.LU.64 R10, [R1+0x2130] ;  /* 0x00213000010a7983 */ /* 0x001ee20000300a00 */
[----:B------:R-:W-:-:S03]  /*a7d0*/  IMAD R58, R164, 0x23, RZ ;  /* 0x00000023a43a7824 */ /* 0x000fc600078e02ff */
[----:B------:R0:W-:Y:S01]  /*a7e0*/  STL.64 [R1+0x998], R6 ;  /* 0x0009980601007387 */ /* 0x0001e20000100a00 */
[----:B------:R-:W-:-:S03]  /*a7f0*/  PRMT R158, RZ, 0x7610, R158 ;  /* 0x00007610ff9e7816 */ /* 0x000fc6000000009e */
[----:B----4-:R-:W-:Y:S01]  /*a800*/  STL [R1+0x1208], R12 ;  /* 0x0012080c01007387 */ /* 0x010fe20000100800 */
[----:B------:R-:W-:Y:S01]  /*a810*/  PRMT R159, RZ, 0x7610, R159 ;  /* 0x00007610ff9f7816 */ /* 0x000fe2000000009f */
[C---:B-1----:R-:W-:Y:S01]  /*a820*/  IMAD.WIDE R8, R58.reuse, 0x2, R54 ;  /* 0x000000023a087825 */ /* 0x042fe200078e0236 */
[----:B------:R-:W-:Y:S02]  /*a830*/  PRMT R160, RZ, 0x7610, R160 ;  /* 0x00007610ffa07816 */ /* 0x000fe400000000a0 */
[----:B------:R-:W-:Y:S02]  /*a840*/  PRMT R161, RZ, 0x7610, R161 ;  /* 0x00007610ffa17816 */ /* 0x000fe400000000a1 */
[----:B------:R1:W4:Y:S01]  /*a850*/  @!P4 LDG.E.U16 R159, desc[UR6][R8.64] ;  /* 0x00000006089fc981 */ /* 0x000322000c1e1500 */
[----:B0-----:R-:W-:-:S05]  /*a860*/  IMAD.WIDE R6, R58, 0x2, R52 ;  /* 0x000000023a067825 */ /* 0x001fca00078e0234 */
[----:B------:R0:W4:Y:S04]  /*a870*/  @!P4 LDG.E.U16 R160, desc[UR6][R6.64] ;  /* 0x0000000606a0c981 */ /* 0x000128000c1e1500 */
[----:B--2---:R2:W-:Y:S04]  /*a880*/  STL [R1+0x120c], R13 ;  /* 0x00120c0d01007387 */ /* 0x0045e80000100800 */
[----:B------:R-:W-:Y:S04]  /*a890*/  STL [R1+0x1200], R4 ;  /* 0x0012000401007387 */ /* 0x000fe80000100800 */
[----:B------:R0:W-:Y:S01]  /*a8a0*/  STL [R1+0x1204], R5 ;  /* 0x0012040501007387 */ /* 0x0001e20000100800 */
[----:B--2---:R-:W-:-:S05]  /*a8b0*/  IMAD.WIDE R12, R58, 0x2, R56 ;  /* 0x000000023a0c7825 */ /* 0x004fca00078e0238 */
[----:B------:R2:W4:Y:S01]  /*a8c0*/  @!P4 LDG.E.U16 R158, desc[UR6][R12.64] ;  /* 0x000000060c9ec981 */ /* 0x000522000c1e1500 */
[----:B0-----:R-:W-:-:S04]  /*a8d0*/  IMAD.WIDE R4, R58, 0x2, R50 ;  /* 0x000000023a047825 */ /* 0x001fc800078e0232 */
[----:B------:R-:W-:Y:S01]  /*a8e0*/  VIADD R58, R163, 0xffffffd4 ;  /* 0xffffffd4a33a7836 */ /* 0x000fe20000000000 */
[----:B------:R0:W4:Y:S04]  /*a8f0*/  @!P4 LDG.E.U16 R161, desc[UR6][R4.64] ;  /* 0x0000000604a1c981 */ /* 0x000128000c1e1500 */
[----:B------:R-:W-:Y:S01]  /*a900*/  ISETP.GE.U32.AND P4, PT, R58, 0x7fffff55, PT ;  /* 0x7fffff553a00780c */ /* 0x000fe20003f86070 */
[----:B------:R-:W-:Y:S01]  /*a910*/  IMAD R58, R164, 0x24, RZ ;  /* 0x00000024a43a7824 */ /* 0x000fe200078e02ff */
[----:B------:R-:W-:Y:S01]  /*a920*/  STL.64 [R1+0x930], R12 ;  /* 0x0009300c01007387 */ /* 0x000fe20000100a00 */
[----:B---3--:R-:W-:-:S03]  /*a930*/  PRMT R2, RZ, 0x7610, R2 ;  /* 0x00007610ff027816 */ /* 0x008fc60000000002 */
[----:B------:R1:W-:Y:S01]  /*a940*/  STL.64 [R1+0x928], R8 ;  /* 0x0009280801007387 */ /* 0x0003e20000100a00 */
[----:B------:R-:W-:-:S03]  /*a950*/  PRMT R3, RZ, 0x7610, R3 ;  /* 0x00007610ff037816 */ /* 0x000fc60000000003 */
[----:B------:R3:W-:Y:S01]  /*a960*/  STL.64 [R1+0x920], R6 ;  /* 0x0009200601007387 */ /* 0x0007e20000100a00 */
[----:B-1----:R-:W-:-:S04]  /*a970*/  IMAD.WIDE R8, R58, 0x2, R52 ;  /* 0x000000023a087825 */ /* 0x002fc800078e0234 */
[C---:B---3--:R-:W-:Y:S01]  /*a980*/  IMAD.WIDE R6, R58.reuse, 0x2, R50 ;  /* 0x000000023a067825 */ /* 0x048fe200078e0232 */
[----:B------:R-:W3:Y:S04]  /*a990*/  @!P5 LDG.E.U16 R3, desc[UR6][R8.64] ;  /* 0x000000060803d981 */ /* 0x000ee8000c1e1500 */
[----:B------:R-:W3:Y:S01]  /*a9a0*/  @!P5 LDG.E.U16 R2, desc[UR6][R6.64] ;  /* 0x000000060602d981 */ /* 0x000ee2000c1e1500 */
[----:B------:R-:W-:Y:S01]  /*a9b0*/  PRMT R140, RZ, 0x7610, R140 ;  /* 0x00007610ff8c7816 */ /* 0x000fe2000000008c */
[C---:B--2---:R-:W-:Y:S01]  /*a9c0*/  IMAD.WIDE R12, R58.reuse, 0x2, R54 ;  /* 0x000000023a0c7825 */ /* 0x044fe200078e0236 */
[----:B------:R-:W-:Y:S01]  /*a9d0*/  PRMT R11, RZ, 0x7610, R11 ;  /* 0x00007610ff0b7816 */ /* 0x000fe2000000000b */
[----:B------:R0:W-:Y:S05]  /*a9e0*/  STL.64 [R1+0x918], R4 ;  /* 0x0009180401007387 */ /* 0x0001ea0000100a00 */
[----:B------:R1:W2:Y:S01]  /*a9f0*/  @!P5 LDG.E.U16 R11, desc[UR6][R12.64] ;  /* 0x000000060c0bd981 */ /* 0x0002a2000c1e1500 */
[----:B0-----:R-:W-:-:S04]  /*aa00*/  IMAD.WIDE R4, R58, 0x2, R56 ;  /* 0x000000023a047825 */ /* 0x001fc800078e0238 */
[----:B------:R-:W-:Y:S01]  /*aa10*/  VIADD R58, R163, 0xffffffd3 ;  /* 0xffffffd3a33a7836 */ /* 0x000fe20000000000 */
[----:B------:R-:W2:Y:S04]  /*aa20*/  @!P5 LDG.E.U16 R140, desc[UR6][R4.64] ;  /* 0x00000006048cd981 */ /* 0x000ea8000c1e1500 */
[----:B------:R0:W-:Y:S01]  /*aa30*/  STL.64 [R1+0x910], R4 ;  /* 0x0009100401007387 */ /* 0x0001e20000100a00 */
[----:B------:R-:W-:Y:S01]  /*aa40*/  ISETP.GE.U32.AND P5, PT, R58, 0x7fffff54, PT ;  /* 0x7fffff543a00780c */ /* 0x000fe20003fa6070 */
[----:B------:R-:W-:Y:S02]  /*aa50*/  IMAD R58, R164, 0x25, RZ ;  /* 0x00000025a43a7824 */ /* 0x000fe400078e02ff */
[----:B------:R1:W-:Y:S01]  /*aa60*/  STL.64 [R1+0x908], R12 ;  /* 0x0009080c01007387 */ /* 0x0003e20000100a00 */
[----:B------:R-:W-:-:S02]  /*aa70*/  PRMT R27, RZ, 0x7610, R27 ;  /* 0x00007610ff1b7816 */ /* 0x000fc4000000001b */
[----:B------:R-:W-:Y:S01]  /*aa80*/  PRMT R31, RZ, 0x7610, R31 ;  /* 0x00007610ff1f7816 */ /* 0x000fe2000000001f */
[----:B0-----:R-:W2:Y:S01]  /*aa90*/  LDL.LU.64 R4, [R1+0x2128] ;  /* 0x0021280001047983 */ /* 0x001ea20000300a00 */
[----:B------:R-:W-:-:S03]  /*aaa0*/  PRMT R45, RZ, 0x7610, R45 ;  /* 0x00007610ff2d7816 */ /* 0x000fc6000000002d */
[----:B------:R0:W-:Y:S01]  /*aab0*/  STL.64 [R1+0x900], R8 ;  /* 0x0009000801007387 */ /* 0x0001e20000100a00 */
[----:B------:R-:W-:-:S03]  /*aac0*/  PRMT R10, RZ, 0x7610, R10 ;  /* 0x00007610ff0a7816 */ /* 0x000fc6000000000a */
[----:B------:R0:W-:Y:S01]  /*aad0*/  STL.64 [R1+0x8f8], R6 ;  /* 0x0008f80601007387 */ /* 0x0001e20000100a00 */
[----:B-1----:R-:W-:-:S05]  /*aae0*/  IMAD.WIDE R12, R58, 0x2, R56 ;  /* 0x000000023a0c7825 */ /* 0x002fca00078e0238 */
[----:B------:R-:W2:Y:S01]  /*aaf0*/  @!P6 LDG.E.U16 R10, desc[UR6][R12.64] ;  /* 0x000000060c0ae981 */ /* 0x000ea2000c1e1500 */
[----:B0-----:R-:W-:-:S04]  /*ab00*/  IMAD.WIDE R8, R58, 0x2, R54 ;  /* 0x000000023a087825 */ /* 0x001fc800078e0236 */
[----:B------:R-:W-:Y:S01]  /*ab10*/  IMAD.WIDE R6, R58, 0x2, R52 ;  /* 0x000000023a067825 */ /* 0x000fe200078e0234 */
[----:B------:R-:W2:Y:S04]  /*ab20*/  @!P6 LDG.E.U16 R27, desc[UR6][R8.64] ;  /* 0x00000006081be981 */ /* 0x000ea8000c1e1500 */
[----:B------:R-:W2:Y:S01]  /*ab30*/  @!P6 LDG.E.U16 R31, desc[UR6][R6.64] ;  /* 0x00000006061fe981 */ /* 0x000ea2000c1e1500 */
[----:B------:R-:W-:-:S03]  /*ab40*/  PRMT R23, RZ, 0x7610, R23 ;  /* 0x00007610ff177816 */ /* 0x000fc60000000017 */
[----:B---3--:R-:W-:Y:S04]  /*ab50*/  STL [R1+0xf0c], R2 ;  /* 0x000f0c0201007387 */ /* 0x008fe80000100800 */
[----:B------:R0:W-:Y:S02]  /*ab60*/  STL [R1+0xf10], R3 ;  /* 0x000f100301007387 */ /* 0x0001e40000100800 */
[----:B0-----:R-:W-:-:S04]  /*ab70*/  IMAD.WIDE R2, R58, 0x2, R50 ;  /* 0x000000023a027825 */ /* 0x001fc800078e0232 */
[----:B------:R-:W-:Y:S01]  /*ab80*/  VIADD R58, R163, 0xffffffd2 ;  /* 0xffffffd2a33a7836 */ /* 0x000fe20000000000 */
[----:B------:R0:W3:Y:S04]  /*ab90*/  @!P6 LDG.E.U16 R45, desc[UR6][R2.64] ;  /* 0x00000006022de981 */ /* 0x0000e8000c1e1500 */
[----:B------:R1:W-:Y:S01]  /*aba0*/  STL.64 [R1+0x8f0], R12 ;  /* 0x0008f00c01007387 */ /* 0x0003e20000100a00 */
[----:B------:R-:W-:Y:S01]  /*abb0*/  ISETP.GE.U32.AND P6, PT, R58, 0x7fffff53, PT ;  /* 0x7fffff533a00780c */ /* 0x000fe20003fc6070 */
[----:B------:R-:W-:Y:S02]  /*abc0*/  IMAD R58, R164, 0x26, RZ ;  /* 0x00000026a43a7824 */ /* 0x000fe400078e02ff */
[----:B------:R-:W-:Y:S04]  /*abd0*/  STL.64 [R1+0x8e8], R8 ;  /* 0x0008e80801007387 */ /* 0x000fe80000100a00 */
[----:B-1----:R-:W4:Y:S04]  /*abe0*/  LDL.LU R12, [R1+0x2120] ;  /* 0x00212000010c7983 */ /* 0x002f280000300800 */
[----:B------:R-:W-:Y:S04]  /*abf0*/  STL.64 [R1+0x8e0], R6 ;  /* 0x0008e00601007387 */ /* 0x000fe80000100a00 */
[----:B------:R0:W-:Y:S02]  /*ac00*/  STL.64 [R1+0x8d8], R2 ;  /* 0x0008d80201007387 */ /* 0x0001e40000100a00 */
[----:B0-----:R-:W-:-:S05]  /*ac10*/  IMAD.WIDE R2, R58, 0x2, R56 ;  /* 0x000000023a027825 */ /* 0x001fca00078e0238 */
[----:B------:R-:W4:Y:S04]  /*ac20*/  @!P0 LDG.E.U16 R23, desc[UR6][R2.64] ;  /* 0x0000000602178981 */ /* 0x000f28000c1e1500 */
[----:B--2---:R-:W-:Y:S04]  /*ac30*/  STL [R1+0x2008], R27 ;  /* 0x0020081b01007387 */ /* 0x004fe80000100800 */
[----:B------:R-:W-:Y:S01]  /*ac40*/  STL [R1+0x200c], R31 ;  /* 0x00200c1f01007387 */ /* 0x000fe20000100800 */
[----:B------:R-:W-:Y:S01]  /*ac50*/  PRMT R4, RZ, 0x7610, R4 ;  /* 0x00007610ff047816 */ /* 0x000fe20000000004 */
[----:B------:R-:W-:Y:S01]  /*ac60*/  IMAD.WIDE R8, R58, 0x2, R52 ;  /* 0x000000023a087825 */ /* 0x000fe200078e0234 */
[----:B------:R-:W-:-:S03]  /*ac70*/  PRMT R5, RZ, 0x7610, R5 ;  /* 0x00007610ff057816 */ /* 0x000fc60000000005 */
[----:B------:R-:W-:-:S03]  /*ac80*/  IMAD.WIDE R6, R58, 0x2, R50 ;  /* 0x000000023a067825 */ /* 0x000fc600078e0232 */
[----:B------:R-:W2:Y:S04]  /*ac90*/  @!P0 LDG.E.U16 R5, desc[UR6][R8.64] ;  /* 0x0000000608058981 */ /* 0x000ea8000c1e1500 */
[----:B------:R-:W2:Y:S04]  /*aca0*/  @!P0 LDG.E.U16 R4, desc[UR6][R6.64] ;  /* 0x0000000606048981 */ /* 0x000ea8000c1e1500 */
[----:B---3--:R-:W-:Y:S04]  /*acb0*/  STL [R1+0x2010], R45 ;  /* 0x0020102d01007387 */ /* 0x008fe80000100800 */
[----:B------:R-:W-:Y:S04]  /*acc0*/  STL [R1+0xf18], R140 ;  /* 0x000f188c01007387 */ /* 0x000fe80000100800 */
[----:B------:R-:W-:Y:S04]  /*acd0*/  STL [R1+0xf14], R11 ;  /* 0x000f140b01007387 */ /* 0x000fe80000100800 */
[----:B------:R0:W-:Y:S01]  /*ace0*/  STL [R1+0xff8], R10 ;  /* 0x000ff80a01007387 */ /* 0x0001e20000100800 */
[----:B----4-:R-:W-:-:S03]  /*acf0*/  PRMT R12, RZ, 0x7610, R12 ;  /* 0x00007610ff0c7816 */ /* 0x010fc6000000000c */
[----:B------:R1:W-:Y:S01]  /*ad00*/  STL.64 [R1+0x8d0], R2 ;  /* 0x0008d00201007387 */ /* 0x0003e20000100a00 */
[----:B0-----:R-:W-:-:S05]  /*ad10*/  IMAD.WIDE R10, R58, 0x2, R54 ;  /* 0x000000023a0a7825 */ /* 0x001fca00078e0236 */
[----:B------:R0:W-:Y:S04]  /*ad20*/  STL.64 [R1+0x8c8], R10 ;  /* 0x0008c80a01007387 */ /* 0x0001e80000100a00 */
[----:B-1----:R-:W3:Y:S04]  /*ad30*/  LDL.LU.64 R2, [R1+0x2118] ;  /* 0x0021180001027983 */ /* 0x002ee80000300a00 */
[----:B------:R-:W-:Y:S04]  /*ad40*/  STL.64 [R1+0x8c0], R8 ;  /* 0x0008c00801007387 */ /* 0x000fe80000100a00 */
[----:B------:R-:W4:Y:S04]  /*ad50*/  @!P0 LDG.E.U16 R12, desc[UR6][R10.64] ;  /* 0x000000060a0c8981 */ /* 0x000f28000c1e1500 */
[----:B------:R-:W-:Y:S04]  /*ad60*/  STL [R1+0x2014], R23 ;  /* 0x0020141701007387 */ /* 0x000fe80000100800 */
[----:B------:R1:W-:Y:S04]  /*ad70*/  STL.64 [R1+0x8b8], R6 ;  /* 0x0008b80601007387 */ /* 0x0003e80000100a00 */
[----:B0-----:R-:W4:Y:S01]  /*ad80*/  LDL.LU.64 R10, [R1+0x2110] ;  /* 0x00211000010a7983 */ /* 0x001f220000300a00 */
[----:B------:R-:W-:-:S05]  /*ad90*/  VIADD R58, R163, 0xffffffd1 ;  /* 0xffffffd1a33a7836 */ /* 0x000fca0000000000 */
[----:B------:R-:W-:Y:S01]  /*ada0*/  ISETP.GE.U32.AND P0, PT, R58, 0x7fffff52, PT ;  /* 0x7fffff523a00780c */ /* 0x000fe20003f06070 */
[----:B------:R-:W-:Y:S01]  /*adb0*/  IMAD R58, R164, 0x27, RZ ;  /* 0x00000027a43a7824 */ /* 0x000fe200078e02ff */
[----:B--2---:R-:W-:Y:S04]  /*adc0*/  STL [R1+0x1154], R4 ;  /* 0x0011540401007387 */ /* 0x004fe80000100800 */
[----:B------:R0:W-:Y:S01]  /*add0*/  STL [R1+0x1158], R5 ;  /* 0x0011580501007387 */ /* 0x0001e20000100800 */
[----:B-1----:R-:W-:-:S04]  /*ade0*/  IMAD.WIDE R6, R58, 0x2, R50 ;  /* 0x000000023a067825 */ /* 0x002fc800078e0232 */
[----:B------:R-:W-:-:S04]  /*adf0*/  IMAD.WIDE R8, R58, 0x2, R52 ;  /* 0x000000023a087825 */ /* 0x000fc800078e0234 */
[----:B0-----:R-:W-:Y:S01]  /*ae00*/  IMAD.WIDE R4, R58, 0x2, R56 ;  /* 0x000000023a047825 */ /* 0x001fe200078e0238 */
[----:B---3--:R-:W-:Y:S02]  /*ae10*/  PRMT R2, RZ, 0x7610, R2 ;  /* 0x00007610ff027816 */ /* 0x008fe40000000002 */
[----:B------:R-:W-:-:S04]  /*ae20*/  PRMT R3, RZ, 0x7610, R3 ;  /* 0x00007610ff037816 */ /* 0x000fc80000000003 */
[----:B------:R-:W2:Y:S04]  /*ae30*/  @!P2 LDG.E.U16 R2, desc[UR6][R6.64] ;  /* 0x000000060602a981 */ /* 0x000ea8000c1e1500 */
[----:B----4-:R0:W-:Y:S04]  /*ae40*/  STL [R1+0x115c], R12 ;  /* 0x00115c0c01007387 */ /* 0x0101e80000100800 */
[----:B------:R1:W3:Y:S01]  /*ae50*/  @!P2 LDG.E.U16 R3, desc[UR6][R8.64] ;  /* 0x000000060803a981 */ /* 0x0002e2000c1e1500 */
[----:B------:R-:W-:Y:S01]  /*ae60*/  PRMT R10, RZ, 0x7610, R10 ;  /* 0x00007610ff0a7816 */ /* 0x000fe2000000000a */
[----:B0-----:R-:W-:Y:S01]  /*ae70*/  IMAD.WIDE R12, R58, 0x2, R54 ;  /* 0x000000023a0c7825 */ /* 0x001fe200078e0236 */
[----:B------:R-:W-:-:S04]  /*ae80*/  PRMT R11, RZ, 0x7610, R11 ;  /* 0x00007610ff0b7816 */ /* 0x000fc8000000000b */
[----:B------:R-:W4:Y:S04]  /*ae90*/  @!P2 LDG.E.U16 R10, desc[UR6][R12.64] ;  /* 0x000000060c0aa981 */ /* 0x000f28000c1e1500 */
[----:B------:R-:W2:Y:S04]  /*aea0*/  @!P2 LDG.E.U16 R11, desc[UR6][R4.64] ;  /* 0x00000006040ba981 */ /* 0x000ea8000c1e1500 */
[----:B------:R0:W-:Y:S04]  /*aeb0*/  STL.64 [R1+0x8b0], R4 ;  /* 0x0008b00401007387 */ /* 0x0001e80000100a00 */
[----:B------:R1:W-:Y:S04]  /*aec0*/  STL.64 [R1+0x8a8], R12 ;  /* 0x0008a80c01007387 */ /* 0x0003e80000100a00 */
[----:B0-----:R-:W3:Y:S04]  /*aed0*/  LDL.LU.64 R4, [R1+0x2108] ;  /* 0x0021080001047983 */ /* 0x001ee80000300a00 */
[----:B------:R0:W-:Y:S04]  /*aee0*/  STL.64 [R1+0x8a0], R8 ;  /* 0x0008a00801007387 */ /* 0x0001e80000100a00 */
[----:B-1----:R-:W3:Y:S01]  /*aef0*/  LDL.LU.64 R12, [R1+0x2100] ;  /* 0x00210000010c7983 */ /* 0x002ee20000300a00 */
[----:B------:R-:W-:-:S03]  /*af00*/  VIADD R58, R163, 0xffffffd0 ;  /* 0xffffffd0a33a7836 */ /* 0x000fc60000000000 */
[----:B------:R1:W-:Y:S02]  /*af10*/  STL.64 [R1+0x898], R6 ;  /* 0x0008980601007387 */ /* 0x0003e40000100a00 */
[----:B------:R-:W-:Y:S01]  /*af20*/  ISETP.GE.U32.AND P2, PT, R58, 0x7fffff51, PT ;  /* 0x7fffff513a00780c */ /* 0x000fe20003f46070 */
[----:B------:R-:W-:Y:S01]  /*af30*/  IMAD R58, R164, 0x2b, RZ ;  /* 0x0000002ba43a7824 */ /* 0x000fe200078e02ff */
[----:B------:R-:W-:Y:S02]  /*af40*/  PRMT R162, RZ, 0x7610, R162 ;  /* 0x00007610ffa27816 */ /* 0x000fe400000000a2 */
[----:B------:R-:W-:Y:S01]  /*af50*/  PRMT R147, RZ, 0x7610, R147 ;  /* 0x00007610ff937816 */ /* 0x000fe20000000093 */
[C---:B0-----:R-:W-:Y:S01]  /*af60*/  IMAD.WIDE R8, R58.reuse, 0x2, R54 ;  /* 0x000000023a087825 */ /* 0x041fe200078e0236 */
[----:B------:R-:W-:Y:S02]  /*af70*/  PRMT R148, RZ, 0x7610, R148 ;  /* 0x00007610ff947816 */ /* 0x000fe40000000094 */
[----:B------:R-:W-:Y:S01]  /*af80*/  PRMT R149, RZ, 0x7610, R149 ;  /* 0x00007610ff957816 */ /* 0x000fe20000000095 */
[C---:B-1----:R-:W-:Y:S01]  /*af90*/  IMAD.WIDE R6, R58.reuse, 0x2, R52 ;  /* 0x000000023a067825 */ /* 0x042fe200078e0234 */
[----:B------:R-:W3:Y:S04]  /*afa0*/  @!P4 LDG.E.U16 R147, desc[UR6][R8.64] ;  /* 0x000000060893c981 */ /* 0x000ee8000c1e1500 */
[----:B------:R0:W3:Y:S04]  /*afb0*/  @!P4 LDG.E.U16 R148, desc[UR6][R6.64] ;  /* 0x000000060694c981 */ /* 0x0000e8000c1e1500 */
[----:B----4-:R-:W-:Y:S04]  /*afc0*/  STL [R1+0x11f8], R10 ;  /* 0x0011f80a01007387 */ /* 0x010fe80000100800 */
[----:B--2---:R1:W-:Y:S04]  /*afd0*/  STL [R1+0x11fc], R11 ;  /* 0x0011fc0b01007387 */ /* 0x0043e80000100800 */
[----:B------:R-:W-:Y:S04]  /*afe0*/  STL [R1+0x11f0], R2 ;  /* 0x0011f00201007387 */ /* 0x000fe80000100800 */
[----:B---3--:R2:W-:Y:S01]  /*aff0*/  STL [R1+0x11f4], R3 ;  /* 0x0011f40301007387 */ /* 0x0085e20000100800 */
[----:B-1----:R-:W-:-:S05]  /*b000*/  IMAD.WIDE R10, R58, 0x2, R56 ;  /* 0x000000023a0a7825 */ /* 0x002fca00078e0238 */
[----:B------:R-:W3:Y:S01]  /*b010*/  @!P4 LDG.E.U16 R162, desc[UR6][R10.64] ;  /* 0x000000060aa2c981 */ /* 0x000ee2000c1e1500 */
[----:B--2---:R-:W-:-:S04]  /*b020*/  IMAD.WIDE R2, R58, 0x2, R50 ;  /* 0x000000023a027825 */ /* 0x004fc800078e0232 */
[----:B------:R-:W-:Y:S01]  /*b030*/  VIADD R58, R163, 0xffffffcc ;  /* 0xffffffcca33a7836 */ /* 0x000fe20000000000 */
[----:B------:R1:W2:Y:S04]  /*b040*/  @!P4 LDG.E.U16 R149, desc[UR6][R2.64] ;  /* 0x000000060295c981 */ /* 0x0002a8000c1e1500 */
[----:B------:R-:W-:Y:S01]  /*b050*/  ISETP.GE.U32.AND P4, PT, R58, 0x7fffff4d, PT ;  /* 0x7fffff4d3a00780c */ /* 0x000fe20003f86070 */
[----:B------:R-:W-:Y:S01]  /*b060*/  IMAD R58, R164, 0x2c, RZ ;  /* 0x0000002ca43a7824 */ /* 0x000fe200078e02ff */
[----:B------:R-:W-:Y:S01]  /*b070*/  STL.64 [R1+0x830], R10 ;  /* 0x0008300a01007387 */ /* 0x000fe20000100a00 */
[----:B------:R-:W-:-:S03]  /*b080*/  PRMT R12, RZ, 0x7610, R12 ;  /* 0x00007610ff0c7816 */ /* 0x000fc6000000000c */
[----:B------:R-:W-:Y:S01]  /*b090*/  STL.64 [R1+0x828], R8 ;  /* 0x0008280801007387 */ /* 0x000fe20000100a00 */
[----:B------:R-:W-:-:S03]  /*b0a0*/  PRMT R13, RZ, 0x7610, R13 ;  /* 0x00007610ff0d7816 */ /* 0x000fc6000000000d */
[----:B------:R0:W-:Y:S04]  /*b0b0*/  STL.64 [R1+0x820], R6 ;  /* 0x0008200601007387 */ /* 0x0001e80000100a00 */
[----:B------:R1:W-:Y:S01]  /*b0c0*/  STL.64 [R1+0x818], R2 ;  /* 0x0008180201007387 */ /* 0x0003e20000100a00 */
[----:B------:R-:W-:Y:S01]  /*b0d0*/  PRMT R4, RZ, 0x7610, R4 ;  /* 0x00007610ff047816 */ /* 0x000fe20000000004 */
[----:B0-----:R-:W-:-:S04]  /*b0e0*/  IMAD.WIDE R6, R58, 0x2, R54 ;  /* 0x000000023a067825 */ /* 0x001fc800078e0236 */
[C---:B-1----:R-:W-:Y:S01]  /*b0f0*/  IMAD.WIDE R2, R58.reuse, 0x2, R56 ;  /* 0x000000023a027825 */ /* 0x042fe200078e0238 */
[----:B------:R-:W4:Y:S01]  /*b100*/  @!P5 LDG.E.U16 R12, desc[UR6][R6.64] ;  /* 0x00000006060cd981 */ /* 0x000f22000c1e1500 */
[----:B------:R-:W-:Y:S02]  /*b110*/  PRMT R5, RZ, 0x7610, R5 ;  /* 0x00007610ff057816 */ /* 0x000fe40000000005 */
[C---:B------:R-:W-:Y:S01]  /*b120*/  IMAD.WIDE R8, R58.reuse, 0x2, R50 ;  /* 0x000000023a087825 */ /* 0x040fe200078e0232 */
[----:B------:R-:W2:Y:S03]  /*b130*/  @!P5 LDG.E.U16 R13, desc[UR6][R2.64] ;  /* 0x00000006020dd981 */ /* 0x000ea6000c1e1500 */
[----:B------:R-:W-:Y:S01]  /*b140*/  IMAD.WIDE R10, R58, 0x2, R52 ;  /* 0x000000023a0a7825 */ /* 0x000fe200078e0234 */
[----:B------:R-:W3:Y:S04]  /*b150*/  @!P5 LDG.E.U16 R4, desc[UR6][R8.64] ;  /* 0x000000060804d981 */ /* 0x000ee8000c1e1500 */
[----:B------:R0:W3:Y:S01]  /*b160*/  @!P5 LDG.E.U16 R5, desc[UR6][R10.64] ;  /* 0x000000060a05d981 */ /* 0x0000e2000c1e1500 */
[----:B------:R-:W-:-:S03]  /*b170*/  VIADD R58, R163, 0xffffffcb ;  /* 0xffffffcba33a7836 */ /* 0x000fc60000000000 */
[----:B------:R1:W-:Y:S02]  /*b180*/  STL.64 [R1+0x810], R2 ;  /* 0x0008100201007387 */ /* 0x0003e40000100a00 */
[----:B------:R-:W-:Y:S02]  /*b190*/  ISETP.GE.U32.AND P5, PT, R58, 0x7fffff4c, PT ;  /* 0x7fffff4c3a00780c */ /* 0x000fe40003fa6070 */
[----:B------:R0:W-:Y:S01]  /*b1a0*/  STL.64 [R1+0x808], R6 ;  /* 0x0008080601007387 */ /* 0x0001e20000100a00 */
[----:B------:R-:W-:Y:S01]  /*b1b0*/  IMAD R58, R164, 0x2d, RZ ;  /* 0x0000002da43a7824 */ /* 0x000fe200078e02ff */
[----:B------:R-:W-:Y:S02]  /*b1c0*/  PRMT R40, RZ, 0x7610, R40 ;  /* 0x00007610ff287816 */ /* 0x000fe40000000028 */
[----:B-1----:R-:W3:Y:S04]  /*b1d0*/  LDL.LU.64 R2, [R1+0x20f8] ;  /* 0x0020f80001027983 */ /* 0x002ee80000300a00 */
[----:B------:R1:W-:Y:S04]  /*b1e0*/  STL.64 [R1+0x800], R10 ;  /* 0x0008000a01007387 */ /* 0x0003e80000100a00 */
[----:B0-----:R-:W3:Y:S04]  /*b1f0*/  LDL.LU.64 R6, [R1+0x20f0] ;  /* 0x0020f00001067983 */ /* 0x001ee80000300a00 */
[----:B------:R0:W-:Y:S01]  /*b200*/  STL.64 [R1+0x7f8], R8 ;  /* 0x0007f80801007387 */ /* 0x0001e20000100a00 */
[----:B------:R-:W-:-:S02]  /*b210*/  PRMT R41, RZ, 0x7610, R41 ;  /* 0x00007610ff297816 */ /* 0x000fc40000000029 */
[----:B------:R-:W-:Y:S01]  /*b220*/  PRMT R20, RZ, 0x7610, R20 ;  /* 0x00007610ff147816 */ /* 0x000fe20000000014 */
[----:B-1----:R-:W-:Y:S01]  /*b230*/  IMAD.WIDE R10, R58, 0x2, R54 ;  /* 0x000000023a0a7825 */ /* 0x002fe200078e0236 */
[----:B------:R-:W-:-:S04]  /*b240*/  PRMT R16, RZ, 0x7610, R16 ;  /* 0x00007610ff107816 */ /* 0x000fc80000000010 */
[----:B------:R-:W3:Y:S01]  /*b250*/  @!P6 LDG.E.U16 R41, desc[UR6][R10.64] ;  /* 0x000000060a29e981 */ /* 0x000ee2000c1e1500 */
[----:B0-----:R-:W-:-:S05]  /*b260*/  IMAD.WIDE R8, R58, 0x2, R52 ;  /* 0x000000023a087825 */ /* 0x001fca00078e0234 */
[----:B------:R-:W3:Y:S04]  /*b270*/  @!P6 LDG.E.U16 R20, desc[UR6][R8.64] ;  /* 0x000000060814e981 */ /* 0x000ee8000c1e1500 */
[----:B----4-:R-:W-:Y:S04]  /*b280*/  STL [R1+0xf04], R12 ;  /* 0x000f040c01007387 */ /* 0x010fe80000100800 */
[----:B--2---:R0:W-:Y:S04]  /*b290*/  STL [R1+0xf08], R13 ;  /* 0x000f080d01007387 */ /* 0x0041e80000100800 */
[----:B---3--:R-:W-:Y:S01]  /*b2a0*/  STL [R1+0xefc], R4 ;  /* 0x000efc0401007387 */ /* 0x008fe20000100800 */
[----:B0-----:R-:W-:-:S03]  /*b2b0*/  IMAD.WIDE R12, R58, 0x2, R56 ;  /* 0x000000023a0c7825 */ /* 0x001fc600078e0238 */
[----:B------:R0:W-:Y:S04]  /*b2c0*/  STL [R1+0xf00], R5 ;  /* 0x000f000501007387 */ /* 0x0001e80000100800 */
[----:B------:R1:W2:Y:S01]  /*b2d0*/  @!P6 LDG.E.U16 R40, desc[UR6][R12.64] ;  /* 0x000000060c28e981 */ /* 0x0002a2000c1e1500 */
[----:B0-----:R-:W-:-:S05]  /*b2e0*/  IMAD.WIDE R4, R58, 0x2, R50 ;  /* 0x000000023a047825 */ /* 0x001fca00078e0232 */
        /* <DEDUP_REMOVED lines=10> */
[----:B-1----:R-:W-:Y:S01]  /*b390*/  IMAD.WIDE R12, R58, 0x2, R52 ;  /* 0x000000023a0c7825 */ /* 0x002fe200078e0234 */
[----:B------:R-:W-:-:S03]  /*b3a0*/  PRMT R7, RZ, 0x7610, R7 ;  /* 0x00007610ff077816 */ /* 0x000fc60000000007 */
[----:B----4-:R-:W-:-:S03]  /*b3b0*/  IMAD.WIDE R10, R58, 0x2, R54 ;  /* 0x000000023a0a7825 */ /* 0x010fc600078e0236 */
[----:B------:R1:W4:Y:S01]  /*b3c0*/  @!P0 LDG.E.U16 R7, desc[UR6][R12.64] ;  /* 0x000000060c078981 */ /* 0x000322000c1e1500 */
[----:B0-----:R-:W-:-:S03]  /*b3d0*/  IMAD.WIDE R8, R58, 0x2, R50 ;  /* 0x000000023a087825 */ /* 0x001fc600078e0232 */
[----:B------:R-:W4:Y:S04]  /*b3e0*/  @!P0 LDG.E.U16 R132, desc[UR6][R10.64] ;  /* 0x000000060a848981 */ /* 0x000f28000c1e1500 */
[----:B------:R-:W4:Y:S04]  /*b3f0*/  @!P0 LDG.E.U16 R6, desc[UR6][R8.64] ;  /* 0x0000000608068981 */ /* 0x000f28000c1e1500 */
[----:B--2---:R-:W-:Y:S04]  /*b400*/  STL [R1+0x2018], R40 ;  /* 0x0020182801007387 */ /* 0x004fe80000100800 */
[----:B------:R0:W-:Y:S04]  /*b410*/  STL.64 [R1+0x7d8], R4 ;  /* 0x0007d80401007387 */ /* 0x0001e80000100a00 */
[----:B------:R-:W-:Y:S04]  /*b420*/  STL [R1+0x201c], R41 ;  /* 0x00201c2901007387 */ /* 0x000fe80000100800 */
[----:B------:R-:W-:Y:S01]  /*b430*/  STL [R1+0x2020], R20 ;  /* 0x0020201401007387 */ /* 0x000fe20000100800 */
[----:B0-----:R-:W-:-:S03]  /*b440*/  IMAD.WIDE R4, R58, 0x2, R56 ;  /* 0x000000023a047825 */ /* 0x001fc600078e0238 */
[----:B---3--:R-:W-:Y:S04]  /*b450*/  STL [R1+0x2024], R16 ;  /* 0x0020241001007387 */ /* 0x008fe80000100800 */
[----:B------:R0:W-:Y:S04]  /*b460*/  STL.64 [R1+0x7d0], R4 ;  /* 0x0007d00401007387 */ /* 0x0001e80000100a00 */
[----:B------:R2:W-:Y:S04]  /*b470*/  STL.64 [R1+0x7c8], R10 ;  /* 0x0007c80a01007387 */ /* 0x0005e80000100a00 */
[----:B------:R-:W3:Y:S04]  /*b480*/  @!P0 LDG.E.U16 R133, desc[UR6][R4.64] ;  /* 0x0000000604858981 */ /* 0x000ee8000c1e1500 */
[----:B0-----:R-:W3:Y:S04]  /*b490*/  LDL.LU.64 R4, [R1+0x20e8] ;  /* 0x0020e80001047983 */ /* 0x001ee80000300a00 */
[----:B------:R1:W-:Y:S04]  /*b4a0*/  STL.64 [R1+0x7c0], R12 ;  /* 0x0007c00c01007387 */ /* 0x0003e80000100a00 */
[----:B--2---:R-:W2:Y:S01]  /*b4b0*/  LDL.LU.64 R10, [R1+0x20e0] ;  /* 0x0020e000010a7983 */ /* 0x004ea20000300a00 */
[----:B------:R-:W-:Y:S01]  /*b4c0*/  VIADD R58, R163, 0xffffffc9 ;  /* 0xffffffc9a33a7836 */ /* 0x000fe20000000000 */
[----:B------:R-:W-:-:S04]  /*b4d0*/  PRMT R136, RZ, 0x7610, R136 ;  /* 0x00007610ff887816 */ /* 0x000fc80000000088 */
[----:B------:R-:W-:Y:S01]  /*b4e0*/  ISETP.GE.U32.AND P0, PT, R58, 0x7fffff4a, PT ;  /* 0x7fffff4a3a00780c */ /* 0x000fe20003f06070 */
[----:B------:R-:W-:Y:S01]  /*b4f0*/  IMAD R58, R164, 0x2f, RZ ;  /* 0x0000002fa43a7824 */ /* 0x000fe200078e02ff */
[----:B------:R0:W-:Y:S01]  /*b500*/  STL.64 [R1+0x7b8], R8 ;  /* 0x0007b80801007387 */ /* 0x0001e20000100a00 */
[----:B------:R-:W-:-:S03]  /*b510*/  PRMT R137, RZ, 0x7610, R137 ;  /* 0x00007610ff897816 */ /* 0x000fc60000000089 */
[----:B----4-:R-:W-:Y:S01]  /*b520*/  STL [R1+0x1144], R6 ;  /* 0x0011440601007387 */ /* 0x010fe20000100800 */
[----:B-1----:R-:W-:-:S03]  /*b530*/  IMAD.WIDE R12, R58, 0x2, R50 ;  /* 0x000000023a0c7825 */ /* 0x002fc600078e0232 */
[----:B------:R1:W-:Y:S01]  /*b540*/  STL [R1+0x1148], R7 ;  /* 0x0011480701007387 */ /* 0x0003e20000100800 */
[----:B0-----:R-:W-:-:S03]  /*b550*/  IMAD.WIDE R8, R58, 0x2, R54 ;  /* 0x000000023a087825 */ /* 0x001fc600078e0236 */
[----:B------:R-:W-:Y:S04]  /*b560*/  STL [R1+0x114c], R132 ;  /* 0x00114c8401007387 */ /* 0x000fe80000100800 */
[----:B------:R-:W4:Y:S01]  /*b570*/  @!P2 LDG.E.U16 R136, desc[UR6][R8.64] ;  /* 0x000000060888a981 */ /* 0x000f22000c1e1500 */
[----:B-1----:R-:W-:-:S05]  /*b580*/  IMAD.WIDE R6, R58, 0x2, R56 ;  /* 0x000000023a067825 */ /* 0x002fca00078e0238 */
[----:B------:R-:W4:Y:S04]  /*b590*/  @!P2 LDG.E.U16 R137, desc[UR6][R6.64] ;  /* 0x000000060689a981 */ /* 0x000f28000c1e1500 */
[----:B---3--:R0:W-:Y:S02]  /*b5a0*/  STL [R1+0x1150], R133 ;  /* 0x0011508501007387 */ /* 0x0081e40000100800 */
[----:B0-----:R-:W-:Y:S01]  /*b5b0*/  IMAD.WIDE R132, R58, 0x2, R52 ;  /* 0x000000023a847825 */ /* 0x001fe200078e0234 */
[----:B--2---:R-:W-:Y:S02]  /*b5c0*/  PRMT R10, RZ, 0x7610, R10 ;  /* 0x00007610ff0a7816 */ /* 0x004fe4000000000a */
[----:B------:R-:W-:-:S04]  /*b5d0*/  PRMT R11, RZ, 0x7610, R11 ;  /* 0x00007610ff0b7816 */ /* 0x000fc8000000000b */
[----:B------:R-:W2:Y:S04]  /*b5e0*/  @!P2 LDG.E.U16 R10, desc[UR6][R12.64] ;  /* 0x000000060c0aa981 */ /* 0x000ea8000c1e1500 */
[----:B------:R0:W3:Y:S01]  /*b5f0*/  @!P2 LDG.E.U16 R11, desc[UR6][R132.64] ;  /* 0x00000006840ba981 */ /* 0x0000e2000c1e1500 */
[----:B------:R-:W-:-:S03]  /*b600*/  VIADD R58, R163, 0xffffffc8 ;  /* 0xffffffc8a33a7836 */ /* 0x000fc60000000000 */
[----:B------:R1:W-:Y:S04]  /*b610*/  STL.64 [R1+0x7b0], R6 ;  /* 0x0007b00601007387 */ /* 0x0003e80000100a00 */
[----:B------:R0:W-:Y:S01]  /*b620*/  STL.64 [R1+0x7a8], R8 ;  /* 0x0007a80801007387 */ /* 0x0001e20000100a00 */
[----:B------:R-:W-:Y:S01]  /*b630*/  ISETP.GE.U32.AND P2, PT, R58, 0x7fffff49, PT ;  /* 0x7fffff493a00780c */ /* 0x000fe20003f46070 */
[----:B------:R-:W-:Y:S02]  /*b640*/  IMAD R58, R164, 0x33, RZ ;  /* 0x00000033a43a7824 */ /* 0x000fe400078e02ff */
[----:B-1----:R-:W3:Y:S04]  /*b650*/  LDL.LU.64 R6, [R1+0x20d8] ;  /* 0x0020d80001067983 */ /* 0x002ee80000300a00 */
[----:B------:R1:W-:Y:S04]  /*b660*/  STL.64 [R1+0x7a0], R132 ;  /* 0x0007a08401007387 */ /* 0x0003e80000100a00 */
[----:B0-----:R-:W3:Y:S04]  /*b670*/  LDL.LU.64 R8, [R1+0x20d0] ;  /* 0x0020d00001087983 */ /* 0x001ee80000300a00 */
[----:B------:R0:W-:Y:S01]  /*b680*/  STL.64 [R1+0x798], R12 ;  /* 0x0007980c01007387 */ /* 0x0001e20000100a00 */
[----:B------:R-:W-:-:S03]  /*b690*/  PRMT R40, RZ, 0x7610, R40 ;  /* 0x00007610ff287816 */ /* 0x000fc60000000028 */
[----:B----4-:R-:W-:Y:S01]  /*b6a0*/  STL [R1+0x11e8], R136 ;  /* 0x0011e88801007387 */ /* 0x010fe20000100800 */
[----:B------:R-:W-:-:S03]  /*b6b0*/  PRMT R150, RZ, 0x7610, R150 ;  /* 0x00007610ff967816 */ /* 0x000fc60000000096 */
[----:B------:R4:W-:Y:S01]  /*b6c0*/  STL [R1+0x11ec], R137 ;  /* 0x0011ec8901007387 */ /* 0x0009e20000100800 */
[----:B------:R-:W-:Y:S01]  /*b6d0*/  PRMT R151, RZ, 0x7610, R151 ;  /* 0x00007610ff977816 */ /* 0x000fe20000000097 */
[----:B-1----:R-:W-:Y:S01]  /*b6e0*/  IMAD.WIDE R132, R58, 0x2, R54 ;  /* 0x000000023a847825 */ /* 0x002fe200078e0236 */
[----:B------:R-:W-:-:S03]  /*b6f0*/  PRMT R152, RZ, 0x7610, R152 ;  /* 0x00007610ff987816 */ /* 0x000fc60000000098 */
[C---:B0-----:R-:W-:Y:S01]  /*b700*/  IMAD.WIDE R12, R58.reuse, 0x2, R52 ;  /* 0x000000023a0c7825 */ /* 0x041fe200078e0234 */
[----:B------:R-:W3:Y:S03]  /*b710*/  @!P4 LDG.E.U16 R150, desc[UR6][R132.64] ;  /* 0x000000068496c981 */ /* 0x000ee6000c1e1500 */
[----:B----4-:R-:W-:Y:S01]  /*b720*/  IMAD.WIDE R136, R58, 0x2, R56 ;  /* 0x000000023a887825 */ /* 0x010fe200078e0238 */
[----:B------:R0:W4:Y:S04]  /*b730*/  @!P4 LDG.E.U16 R151, desc[UR6][R12.64] ;  /* 0x000000060c97c981 */ /* 0x000128000c1e1500 */
[----:B------:R-:W4:Y:S01]  /*b740*/  @!P4 LDG.E.U16 R40, desc[UR6][R136.64] ;  /* 0x000000068828c981 */ /* 0x000f22000c1e1500 */
[----:B------:R-:W-:-:S02]  /*b750*/  PRMT R138, RZ, 0x7610, R138 ;  /* 0x00007610ff8a7816 */ /* 0x000fc4000000008a */
[----:B------:R-:W-:Y:S01]  /*b760*/  PRMT R139, RZ, 0x7610, R139 ;  /* 0x00007610ff8b7816 */ /* 0x000fe2000000008b */
[----:B--2---:R-:W-:Y:S04]  /*b770*/  STL [R1+0x11e0], R10 ;  /* 0x0011e00a01007387 */ /* 0x004fe80000100800 */
[----:B---3--:R1:W-:Y:S02]  /*b780*/  STL [R1+0x11e4], R11 ;  /* 0x0011e40b01007387 */ /* 0x0083e40000100800 */
[----:B-1----:R-:W-:-:S04]  /*b790*/  IMAD.WIDE R10, R58, 0x2, R50 ;  /* 0x000000023a0a7825 */ /* 0x002fc800078e0232 */
[----:B------:R-:W-:Y:S01]  /*b7a0*/  VIADD R58, R163, 0xffffffc4 ;  /* 0xffffffc4a33a7836 */ /* 0x000fe20000000000 */
[----:B------:R1:W2:Y:S04]  /*b7b0*/  @!P4 LDG.E.U16 R152, desc[UR6][R10.64] ;  /* 0x000000060a98c981 */ /* 0x0002a8000c1e1500 */
[----:B------:R-:W-:Y:S01]  /*b7c0*/  ISETP.GE.U32.AND P4, PT, R58, 0x7fffff45, PT ;  /* 0x7fffff453a00780c */ /* 0x000fe20003f86070 */
[----:B------:R-:W-:Y:S01]  /*b7d0*/  IMAD R58, R164, 0x34, RZ ;  /* 0x00000034a43a7824 */ /* 0x000fe200078e02ff */
[----:B------:R-:W-:Y:S04]  /*b7e0*/  STL.64 [R1+0x730], R136 ;  /* 0x0007308801007387 */ /* 0x000fe80000100a00 */
[----:B------:R-:W-:Y:S04]  /*b7f0*/  STL.64 [R1+0x728], R132 ;  /* 0x0007288401007387 */ /* 0x000fe80000100a00 */
[----:B------:R0:W-:Y:S04]  /*b800*/  STL.64 [R1+0x720], R12 ;  /* 0x0007200c01007387 */ /* 0x0001e80000100a00 */
[----:B------:R1:W-:Y:S01]  /*b810*/  STL.64 [R1+0x718], R10 ;  /* 0x0007180a01007387 */ /* 0x0003e20000100a00 */
[----:B0-----:R-:W-:-:S04]  /*b820*/  IMAD.WIDE R12, R58, 0x2, R54 ;  /* 0x000000023a0c7825 */ /* 0x001fc800078e0236 */
[C---:B-1----:R-:W-:Y:S01]  /*b830*/  IMAD.WIDE R10, R58.reuse, 0x2, R56 ;  /* 0x000000023a0a7825 */ /* 0x042fe200078e0238 */
[----:B------:R-:W3:Y:S04]  /*b840*/  @!P5 LDG.E.U16 R138, desc[UR6][R12.64] ;  /* 0x000000060c8ad981 */ /* 0x000ee8000c1e1500 */
[----:B------:R-:W2:Y:S01]  /*b850*/  @!P5 LDG.E.U16 R139, desc[UR6][R10.64] ;  /* 0x000000060a8bd981 */ /* 0x000ea2000c1e1500 */
[----:B------:R-:W-:Y:S01]  /*b860*/  PRMT R128, RZ, 0x7610, R128 ;  /* 0x00007610ff807816 */ /* 0x000fe20000000080 */
[----:B------:R-:W-:Y:S01]  /*b870*/  IMAD.WIDE R132, R58, 0x2, R50 ;  /* 0x000000023a847825 */ /* 0x000fe200078e0232 */
[----:B------:R-:W-:-:S03]  /*b880*/  PRMT R129, RZ, 0x7610, R129 ;  /* 0x00007610ff817816 */ /* 0x000fc60000000081 */
[----:B------:R-:W-:Y:S01]  /*b890*/  IMAD.WIDE R136, R58, 0x2, R52 ;  /* 0x000000023a887825 */ /* 0x000fe200078e0234 */
[----:B------:R0:W-:Y:S03]  /*b8a0*/  STL.64 [R1+0x710], R10 ;  /* 0x0007100a01007387 */ /* 0x0001e60000100a00 */
[----:B------:R-:W-:Y:S01]  /*b8b0*/  VIADD R58, R163, 0xffffffc3 ;  /* 0xffffffc3a33a7836 */ /* 0x000fe20000000000 */
[----:B------:R-:W4:Y:S04]  /*b8c0*/  @!P5 LDG.E.U16 R128, desc[UR6][R132.64] ;  /* 0x000000068480d981 */ /* 0x000f28000c1e1500 */
[----:B------:R1:W-:Y:S04]  /*b8d0*/  STL.64 [R1+0x708], R12 ;  /* 0x0007080c01007387 */ /* 0x0003e80000100a00 */
[----:B------:R1:W4:Y:S01]  /*b8e0*/  @!P5 LDG.E.U16 R129, desc[UR6][R136.64] ;  /* 0x000000068881d981 */ /* 0x000322000c1e1500 */
[----:B------:R-:W-:Y:S01]  /*b8f0*/  ISETP.GE.U32.AND P5, PT, R58, 0x7fffff44, PT ;  /* 0x7fffff443a00780c */ /* 0x000fe20003fa6070 */
[----:B------:R-:W-:-:S02]  /*b900*/  IMAD R58, R164, 0x35, RZ ;  /* 0x00000035a43a7824 */ /* 0x000fc400078e02ff */
[----:B0-----:R-:W4:Y:S04]  /*b910*/  LDL.LU.64 R10, [R1+0x20c8] ;  /* 0x0020c800010a7983 */ /* 0x001f280000300a00 */
[----:B------:R-:W-:Y:S01]  /*b920*/  STL.64 [R1+0x700], R136 ;  /* 0x0007008801007387 */ /* 0x000fe20000100a00 */
[----:B------:R-:W-:-:S03]  /*b930*/  PRMT R17, RZ, 0x7610, R17 ;  /* 0x00007610ff117816 */ /* 0x000fc60000000011 */
[----:B-1----:R-:W4:Y:S04]  /*b940*/  LDL.LU.64 R12, [R1+0x20c0] ;  /* 0x0020c000010c7983 */ /* 0x002f280000300a00 */
[----:B------:R-:W-:Y:S04]  /*b950*/  STL.64 [R1+0x6f8], R132 ;  /* 0x0006f88401007387 */ /* 0x000fe80000100a00 */
[----:B---3--:R-:W-:Y:S04]  /*b960*/  STL [R1+0xef4], R138 ;  /* 0x000ef48a01007387 */ /* 0x008fe80000100800 */
[----:B--2---:R0:W-:Y:S02]  /*b970*/  STL [R1+0xef8], R139 ;  /* 0x000ef88b01007387 */ /* 0x0041e40000100800 */
[----:B0-----:R-:W-:-:S05]  /*b980*/  IMAD.WIDE R138, R58, 0x2, R56 ;  /* 0x000000023a8a7825 */ /* 0x001fca00078e0238 */
[----:B------:R0:W2:Y:S01]  /*b990*/  @!P6 LDG.E.U16 R17, desc[UR6][R138.64] ;  /* 0x000000068a11e981 */ /* 0x0000a2000c1e1500 */
[----:B------:R-:W-:Y:S01]  /*b9a0*/  PRMT R15, RZ, 0x7610, R15 ;  /* 0x00007610ff0f7816 */ /* 0x000fe2000000000f */
[C---:B------:R-:W-:Y:S01]  /*b9b0*/  IMAD.WIDE R136, R58.reuse, 0x2, R54 ;  /* 0x000000023a887825 */ /* 0x040fe200078e0236 */
[----:B------:R-:W-:Y:S01]  /*b9c0*/  PRMT R24, RZ, 0x7610, R24 ;  /* 0x00007610ff187816 */ /* 0x000fe20000000018 */
[----:B----4-:R-:W-:Y:S01]  /*b9d0*/  STL [R1+0xeec], R128 ;  /* 0x000eec8001007387 */ /* 0x010fe20000100800 */
[----:B------:R-:W-:Y:S01]  /*b9e0*/  PRMT R165, RZ, 0x7610, R165 ;  /* 0x00007610ffa57816 */ /* 0x000fe200000000a5 */
[C---:B------:R-:W-:Y:S02]  /*b9f0*/  IMAD.WIDE R132, R58.reuse, 0x2, R52 ;  /* 0x000000023a847825 */ /* 0x040fe400078e0234 */
[----:B------:R1:W-:Y:S04]  /*ba00*/  STL [R1+0xef0], R129 ;  /* 0x000ef08101007387 */ /* 0x0003e80000100800 */
[----:B------:R3:W4:Y:S04]  /*ba10*/  @!P6 LDG.E.U16 R15, desc[UR6][R136.64] ;  /* 0x00000006880fe981 */ /* 0x000728000c1e1500 */
[----:B------:R0:W4:Y:S01]  /*ba20*/  @!P6 LDG.E.U16 R24, desc[UR6][R132.64] ;  /* 0x000000068418e981 */ /* 0x000122000c1e1500 */
[----:B-1----:R-:W-:-:S04]  /*ba30*/  IMAD.WIDE R128, R58, 0x2, R50 ;  /* 0x000000023a807825 */ /* 0x002fc800078e0232 */
[----:B------:R-:W-:Y:S01]  /*ba40*/  VIADD R58, R163, 0xffffffc2 ;  /* 0xffffffc2a33a7836 */ /* 0x000fe20000000000 */
[----:B------:R1:W4:Y:S04]  /*ba50*/  @!P6 LDG.E.U16 R165, desc[UR6][R128.64] ;  /* 0x0000000680a5e981 */ /* 0x000328000c1e1500 */
[----:B------:R-:W-:Y:S01]  /*ba60*/  ISETP.GE.U32.AND P6, PT, R58, 0x7fffff43, PT ;  /* 0x7fffff433a00780c */ /* 0x000fe20003fc6070 */
[----:B------:R-:W-:Y:S01]  /*ba70*/  IMAD R58, R164, 0x36, RZ ;  /* 0x00000036a43a7824 */ /* 0x000fe200078e02ff */
[----:B------:R0:W-:Y:S01]  /*ba80*/  STL.64 [R1+0x6f0], R138 ;  /* 0x0006f08a01007387 */ /* 0x0001e20000100a00 */
[----:B------:R-:W-:-:S03]  /*ba90*/  PRMT R134, RZ, 0x7610, R134 ;  /* 0x00007610ff867816 */ /* 0x000fc60000000086 */
[----:B------:R3:W-:Y:S01]  /*baa0*/  STL.64 [R1+0x6e8], R136 ;  /* 0x0006e88801007387 */ /* 0x0007e20000100a00 */
[----:B------:R-:W-:-:S03]  /*bab0*/  PRMT R135, RZ, 0x7610, R135 ;  /* 0x00007610ff877816 */ /* 0x000fc60000000087 */
[----:B------:R1:W-:Y:S01]  /*bac0*/  STL.64 [R1+0x6e0], R132 ;  /* 0x0006e08401007387 */ /* 0x0003e20000100a00 */
[----:B------:R-:W-:Y:S02]  /*bad0*/  PRMT R126, RZ, 0x7610, R126 ;  /* 0x00007610ff7e7816 */ /* 0x000fe4000000007e */
[----:B------:R-:W-:Y:S01]  /*bae0*/  PRMT R127, RZ, 0x7610, R127 ;  /* 0x00007610ff7f7816 */ /* 0x000fe2000000007f */
[----:B0-----:R-:W-:-:S04]  /*baf0*/  IMAD.WIDE R138, R58, 0x2, R56 ;  /* 0x000000023a8a7825 */ /* 0x001fc800078e0238 */
[C---:B---3--:R-:W-:Y:S01]  /*bb00*/  IMAD.WIDE R136, R58.reuse, 0x2, R54 ;  /* 0x000000023a887825 */ /* 0x048fe200078e0236 */
[----:B------:R-:W3:Y:S03]  /*bb10*/  @!P0 LDG.E.U16 R135, desc[UR6][R138.64] ;  /* 0x000000068a878981 */ /* 0x000ee6000c1e1500 */
[C---:B-1----:R-:W-:Y:S01]  /*bb20*/  IMAD.WIDE R132, R58.reuse, 0x2, R52 ;  /* 0x000000023a847825 */ /* 0x042fe200078e0234 */
[----:B------:R-:W3:Y:S04]  /*bb30*/  @!P0 LDG.E.U16 R134, desc[UR6][R136.64] ;  /* 0x0000000688868981 */ /* 0x000ee8000c1e1500 */
[----:B------:R0:W3:Y:S04]  /*bb40*/  @!P0 LDG.E.U16 R127, desc[UR6][R132.64] ;  /* 0x00000006847f8981 */ /* 0x0000e8000c1e1500 */
[----:B--2---:R-:W-:Y:S04]  /*bb50*/  STL [R1+0x2028], R17 ;  /* 0x0020281101007387 */ /* 0x004fe80000100800 */
[----:B------:R1:W-:Y:S02]  /*bb60*/  STL.64 [R1+0x6d8], R128 ;  /* 0x0006d88001007387 */ /* 0x0003e40000100a00 */
[----:B-1----:R-:W-:-:S05]  /*bb70*/  IMAD.WIDE R128, R58, 0x2, R50 ;  /* 0x000000023a807825 */ /* 0x002fca00078e0232 */
[----:B------:R1:W2:Y:S01]  /*bb80*/  @!P0 LDG.E.U16 R126, desc[UR6][R128.64] ;  /* 0x00000006807e8981 */ /* 0x0002a2000c1e1500 */
[----:B------:R-:W-:-:S03]  /*bb90*/  VIADD R58, R163, 0xffffffc1 ;  /* 0xffffffc1a33a7836 */ /* 0x000fc60000000000 */
[----:B----4-:R-:W-:Y:S04]  /*bba0*/  STL [R1+0x202c], R15 ;  /* 0x00202c0f01007387 */ /* 0x010fe80000100800 */
[----:B------:R-:W-:Y:S01]  /*bbb0*/  STL [R1+0x2030], R24 ;  /* 0x0020301801007387 */ /* 0x000fe20000100800 */
[----:B------:R-:W-:-:S03]  /*bbc0*/  ISETP.GE.U32.AND P0, PT, R58, 0x7fffff42, PT ;  /* 0x7fffff423a00780c */ /* 0x000fc60003f06070 */
[----:B------:R-:W-:Y:S01]  /*bbd0*/  STL [R1+0x2034], R165 ;  /* 0x002034a501007387 */ /* 0x000fe20000100800 */
[----:B------:R-:W-:-:S03]  /*bbe0*/  IMAD R58, R164, 0x37, RZ ;  /* 0x00000037a43a7824 */ /* 0x000fc600078e02ff */
[----:B------:R-:W-:Y:S04]  /*bbf0*/  STL.64 [R1+0x6d0], R138 ;  /* 0x0006d08a01007387 */ /* 0x000fe80000100a00 */
[----:B------:R-:W-:Y:S01]  /*bc00*/  STL.64 [R1+0x6c8], R136 ;  /* 0x0006c88801007387 */ /* 0x000fe20000100a00 */
[----:B------:R-:W-:-:S03]  /*bc10*/  PRMT R130, RZ, 0x7610, R130 ;  /* 0x00007610ff827816 */ /* 0x000fc60000000082 */
[----:B------:R0:W-:Y:S01]  /*bc20*/  STL.64 [R1+0x6c0], R132 ;  /* 0x0006c08401007387 */ /* 0x0001e20000100a00 */
[----:B------:R-:W-:-:S03]  /*bc30*/  PRMT R131, RZ, 0x7610, R131 ;  /* 0x00007610ff837816 */ /* 0x000fc60000000083 */
[----:B------:R1:W-:Y:S01]  /*bc40*/  STL.64 [R1+0x6b8], R128 ;  /* 0x0006b88001007387 */ /* 0x0003e20000100a00 */
[----:B------:R-:W-:-:S03]  /*bc50*/  PRMT R122, RZ, 0x7610, R122 ;  /* 0x00007610ff7a7816 */ /* 0x000fc6000000007a */
[----:B---3--:R-:W-:Y:S01]  /*bc60*/  STL [R1+0x113c], R134 ;  /* 0x00113c8601007387 */ /* 0x008fe20000100800 */
[----:B------:R-:W-:-:S03]  /*bc70*/  PRMT R123, RZ, 0x7610, R123 ;  /* 0x00007610ff7b7816 */ /* 0x000fc6000000007b */
[----:B------:R3:W-:Y:S01]  /*bc80*/  STL [R1+0x1140], R135 ;  /* 0x0011408701007387 */ /* 0x0007e20000100800 */
[----:B0-----:R-:W-:-:S04]  /*bc90*/  IMAD.WIDE R132, R58, 0x2, R54 ;  /* 0x000000023a847825 */ /* 0x001fc800078e0236 */
[C---:B-1----:R-:W-:Y:S01]  /*bca0*/  IMAD.WIDE R128, R58.reuse, 0x2, R52 ;  /* 0x000000023a807825 */ /* 0x042fe200078e0234 */
[----:B------:R-:W4:Y:S03]  /*bcb0*/  @!P2 LDG.E.U16 R130, desc[UR6][R132.64] ;  /* 0x000000068482a981 */ /* 0x000f26000c1e1500 */
[C---:B---3--:R-:W-:Y:S01]  /*bcc0*/  IMAD.WIDE R134, R58.reuse, 0x2, R56 ;  /* 0x000000023a867825 */ /* 0x048fe200078e0238 */
[----:B------:R0:W3:Y:S04]  /*bcd0*/  @!P2 LDG.E.U16 R123, desc[UR6][R128.64] ;  /* 0x00000006807ba981 */ /* 0x0000e8000c1e1500 */
[----:B------:R-:W3:Y:S04]  /*bce0*/  @!P2 LDG.E.U16 R131, desc[UR6][R134.64] ;  /* 0x000000068683a981 */ /* 0x000ee8000c1e1500 */
[----:B--2---:R-:W-:Y:S04]  /*bcf0*/  STL [R1+0x1134], R126 ;  /* 0x0011347e01007387 */ /* 0x004fe80000100800 */
[----:B------:R1:W-:Y:S02]  /*bd00*/  STL [R1+0x1138], R127 ;  /* 0x0011387f01007387 */ /* 0x0003e40000100800 */
        /* <DEDUP_REMOVED lines=9> */
[----:B------:R-:W-:Y:S02]  /*bda0*/  PRMT R118, RZ, 0x7610, R118 ;  /* 0x00007610ff767816 */ /* 0x000fe40000000076 */
[----:B------:R-:W-:Y:S01]  /*bdb0*/  PRMT R119, RZ, 0x7610, R119 ;  /* 0x00007610ff777816 */ /* 0x000fe20000000077 */
[----:B----4-:R-:W-:Y:S01]  /*bdc0*/  STL [R1+0x11d8], R130 ;  /* 0x0011d88201007387 */ /* 0x010fe20000100800 */
[----:B------:R-:W-:Y:S01]  /*bdd0*/  PRMT R153, RZ, 0x7610, R153 ;  /* 0x00007610ff997816 */ /* 0x000fe20000000099 */
[C---:B0-----:R-:W-:Y:S01]  /*bde0*/  IMAD.WIDE R128, R58.reuse, 0x2, R54 ;  /* 0x000000023a807825 */ /* 0x041fe200078e0236 */
[----:B------:R-:W-:Y:S01]  /*bdf0*/  PRMT R154, RZ, 0x7610, R154 ;  /* 0x00007610ff9a7816 */ /* 0x000fe2000000009a */
[----:B---3--:R0:W-:Y:S02]  /*be00*/  STL [R1+0x11dc], R131 ;  /* 0x0011dc8301007387 */ /* 0x0081e40000100800 */
[----:B-1----:R-:W-:-:S03]  /*be10*/  IMAD.WIDE R126, R58, 0x2, R52 ;  /* 0x000000023a7e7825 */ /* 0x002fc600078e0234 */
[----:B------:R1:W3:Y:S04]  /*be20*/  @!P4 LDG.E.U16 R154, desc[UR6][R128.64] ;  /* 0x00000006809ac981 */ /* 0x0002e8000c1e1500 */
[----:B------:R4:W3:Y:S01]  /*be30*/  @!P4 LDG.E.U16 R119, desc[UR6][R126.64] ;  /* 0x000000067e77c981 */ /* 0x0008e2000c1e1500 */
[----:B0-----:R-:W-:-:S05]  /*be40*/  IMAD.WIDE R130, R58, 0x2, R56 ;  /* 0x000000023a827825 */ /* 0x001fca00078e0238 */
[----:B------:R-:W3:Y:S01]  /*be50*/  @!P4 LDG.E.U16 R153, desc[UR6][R130.64] ;  /* 0x000000068299c981 */ /* 0x000ee2000c1e1500 */
[----:B------:R-:W-:Y:S02]  /*be60*/  PRMT R124, RZ, 0x7610, R124 ;  /* 0x00007610ff7c7816 */ /* 0x000fe4000000007c */
[----:B------:R-:W-:Y:S01]  /*be70*/  PRMT R125, RZ, 0x7610, R125 ;  /* 0x00007610ff7d7816 */ /* 0x000fe2000000007d */
[----:B--2---:R-:W-:Y:S04]  /*be80*/  STL [R1+0x11d0], R122 ;  /* 0x0011d07a01007387 */ /* 0x004fe80000100800 */
[----:B------:R0:W-:Y:S02]  /*be90*/  STL [R1+0x11d4], R123 ;  /* 0x0011d47b01007387 */ /* 0x0001e40000100800 */
[----:B0-----:R-:W-:-:S04]  /*bea0*/  IMAD.WIDE R122, R58, 0x2, R50 ;  /* 0x000000023a7a7825 */ /* 0x001fc800078e0232 */
[----:B------:R-:W-:Y:S01]  /*beb0*/  VIADD R58, R163, 0xffffffbc ;  /* 0xffffffbca33a7836 */ /* 0x000fe20000000000 */
[----:B------:R0:W2:Y:S04]  /*bec0*/  @!P4 LDG.E.U16 R118, desc[UR6][R122.64] ;  /* 0x000000067a76c981 */ /* 0x0000a8000c1e1500 */
[----:B------:R-:W-:Y:S01]  /*bed0*/  ISETP.GE.U32.AND P4, PT, R58, 0x7fffff3d, PT ;  /* 0x7fffff3d3a00780c */ /* 0x000fe20003f86070 */
[----:B------:R-:W-:Y:S01]  /*bee0*/  IMAD R58, R164, 0x3c, RZ ;  /* 0x0000003ca43a7824 */ /* 0x000fe200078e02ff */
[----:B------:R-:W-:Y:S04]  /*bef0*/  STL.64 [R1+0x630], R130 ;  /* 0x0006308201007387 */ /* 0x000fe80000100a00 */
[----:B------:R1:W-:Y:S04]  /*bf00*/  STL.64 [R1+0x628], R128 ;  /* 0x0006288001007387 */ /* 0x0003e80000100a00 */
[----:B------:R4:W-:Y:S01]  /*bf10*/  STL.64 [R1+0x620], R126 ;  /* 0x0006207e01007387 */ /* 0x0009e20000100a00 */
[----:B-1----:R-:W-:-:S04]  /*bf20*/  IMAD.WIDE R128, R58, 0x2, R56 ;  /* 0x000000023a807825 */ /* 0x002fc800078e0238 */
[----:B----4-:R-:W-:Y:S01]  /*bf30*/  IMAD.WIDE R126, R58, 0x2, R54 ;  /* 0x000000023a7e7825 */ /* 0x010fe200078e0236 */
[----:B------:R-:W4:Y:S04]  /*bf40*/  @!P5 LDG.E.U16 R125, desc[UR6][R128.64] ;  /* 0x00000006807dd981 */ /* 0x000f28000c1e1500 */
[----:B------:R-:W4:Y:S01]  /*bf50*/  @!P5 LDG.E.U16 R124, desc[UR6][R126.64] ;  /* 0x000000067e7cd981 */ /* 0x000f22000c1e1500 */
[----:B------:R-:W-:-:S03]  /*bf60*/  PRMT R114, RZ, 0x7610, R114 ;  /* 0x00007610ff727816 */ /* 0x000fc60000000072 */
[----:B------:R0:W-:Y:S01]  /*bf70*/  STL.64 [R1+0x618], R122 ;  /* 0x0006187a01007387 */ /* 0x0001e20000100a00 */
[----:B------:R-:W-:Y:S01]  /*bf80*/  PRMT R115, RZ, 0x7610, R115 ;  /* 0x00007610ff737816 */ /* 0x000fe20000000073 */
[----:B0-----:R-:W-:-:S05]  /*bf90*/  IMAD.WIDE R122, R58, 0x2, R52 ;  /* 0x000000023a7a7825 */ /* 0x001fca00078e0234 */
[----:B------:R0:W4:Y:S01]  /*bfa0*/  @!P5 LDG.E.U16 R115, desc[UR6][R122.64] ;  /* 0x000000067a73d981 */ /* 0x000122000c1e1500 */
[----:B------:R-:W-:-:S03]  /*bfb0*/  PRMT R28, RZ, 0x7610, R28 ;  /* 0x00007610ff1c7816 */ /* 0x000fc6000000001c */
[----:B--2---:R-:W-:Y:S04]  /*bfc0*/  STL [R1+0xe08], R118 ;  /* 0x000e087601007387 */ /* 0x004fe80000100800 */
[----:B---3--:R1:W-:Y:S02]  /*bfd0*/  STL [R1+0xe0c], R119 ;  /* 0x000e0c7701007387 */ /* 0x0083e40000100800 */
[----:B-1----:R-:W-:-:S04]  /*bfe0*/  IMAD.WIDE R118, R58, 0x2, R50 ;  /* 0x000000023a767825 */ /* 0x002fc800078e0232 */
[----:B------:R-:W-:Y:S01]  /*bff0*/  VIADD R58, R163, 0xffffffbb ;  /* 0xffffffbba33a7836 */ /* 0x000fe20000000000 */
[----:B------:R1:W2:Y:S04]  /*c000*/  @!P5 LDG.E.U16 R114, desc[UR6][R118.64] ;  /* 0x000000067672d981 */ /* 0x0002a8000c1e1500 */
[----:B------:R-:W-:Y:S01]  /*c010*/  STL.64 [R1+0x610], R128 ;  /* 0x0006108001007387 */ /* 0x000fe20000100a00 */
[----:B------:R-:W-:Y:S01]  /*c020*/  ISETP.GE.U32.AND P5, PT, R58, 0x7fffff3c, PT ;  /* 0x7fffff3c3a00780c */ /* 0x000fe20003fa6070 */
[----:B------:R-:W-:Y:S02]  /*c030*/  IMAD R58, R164, 0x3d, RZ ;  /* 0x0000003da43a7824 */ /* 0x000fe400078e02ff */
[----:B------:R-:W-:Y:S04]  /*c040*/  STL.64 [R1+0x608], R126 ;  /* 0x0006087e01007387 */ /* 0x000fe80000100a00 */
[----:B------:R-:W-:Y:S04]  /*c050*/  STL.64 [R1+0x600], R122 ;  /* 0x0006007a01007387 */ /* 0x000fe80000100a00 */
[----:B------:R-:W-:Y:S04]  /*c060*/  STL.64 [R1+0x5f8], R118 ;  /* 0x0005f87601007387 */ /* 0x000fe80000100a00 */
[----:B----4-:R-:W-:Y:S04]  /*c070*/  STL [R1+0xee4], R124 ;  /* 0x000ee47c01007387 */ /* 0x010fe80000100800 */
[----:B------:R3:W-:Y:S02]  /*c080*/  STL [R1+0xee8], R125 ;  /* 0x000ee87d01007387 */ /* 0x0007e40000100800 */
[----:B---3--:R-:W-:-:S05]  /*c090*/  IMAD.WIDE R124, R58, 0x2, R56 ;  /* 0x000000023a7c7825 */ /* 0x008fca00078e0238 */
[----:B------:R3:W4:Y:S01]  /*c0a0*/  @!P6 LDG.E.U16 R28, desc[UR6][R124.64] ;  /* 0x000000067c1ce981 */ /* 0x000722000c1e1500 */
[----:B------:R-:W-:Y:S01]  /*c0b0*/  PRMT R32, RZ, 0x7610, R32 ;  /* 0x00007610ff207816 */ /* 0x000fe20000000020 */
[C---:B0-----:R-:W-:Y:S01]  /*c0c0*/  IMAD.WIDE R122, R58.reuse, 0x2, R54 ;  /* 0x000000023a7a7825 */ /* 0x041fe200078e0236 */
[----:B------:R-:W-:Y:S02]  /*c0d0*/  PRMT R36, RZ, 0x7610, R36 ;  /* 0x00007610ff247816 */ /* 0x000fe40000000024 */
[----:B------:R-:W-:Y:S01]  /*c0e0*/  PRMT R44, RZ, 0x7610, R44 ;  /* 0x00007610ff2c7816 */ /* 0x000fe2000000002c */
[----:B-1----:R-:W-:Y:S01]  /*c0f0*/  IMAD.WIDE R118, R58, 0x2, R52 ;  /* 0x000000023a767825 */ /* 0x002fe200078e0234 */
[----:B------:R0:W4:Y:S04]  /*c100*/  @!P6 LDG.E.U16 R32, desc[UR6][R122.64] ;  /* 0x000000067a20e981 */ /* 0x000128000c1e1500 */
[----:B------:R1:W4:Y:S01]  /*c110*/  @!P6 LDG.E.U16 R36, desc[UR6][R118.64] ;  /* 0x000000067624e981 */ /* 0x000322000c1e1500 */
[----:B------:R-:W-:-:S02]  /*c120*/  PRMT R120, RZ, 0x7610, R120 ;  /* 0x00007610ff787816 */ /* 0x000fc40000000078 */
[----:B------:R-:W-:Y:S02]  /*c130*/  PRMT R121, RZ, 0x7610, R121 ;  /* 0x00007610ff797816 */ /* 0x000fe40000000079 */
[----:B------:R-:W-:Y:S02]  /*c140*/  PRMT R110, RZ, 0x7610, R110 ;  /* 0x00007610ff6e7816 */ /* 0x000fe4000000006e */
[----:B------:R-:W-:Y:S01]  /*c150*/  PRMT R111, RZ, 0x7610, R111 ;  /* 0x00007610ff6f7816 */ /* 0x000fe2000000006f */
[----:B--2---:R-:W-:Y:S04]  /*c160*/  STL [R1+0xedc], R114 ;  /* 0x000edc7201007387 */ /* 0x004fe80000100800 */
[----:B------:R2:W-:Y:S02]  /*c170*/  STL [R1+0xee0], R115 ;  /* 0x000ee07301007387 */ /* 0x0005e40000100800 */
[----:B--2---:R-:W-:-:S04]  /*c180*/  IMAD.WIDE R114, R58, 0x2, R50 ;  /* 0x000000023a727825 */ /* 0x004fc800078e0232 */
[----:B------:R-:W-:Y:S01]  /*c190*/  VIADD R58, R163, 0xffffffba ;  /* 0xffffffbaa33a7836 */ /* 0x000fe20000000000 */
[----:B------:R2:W2:Y:S04]  /*c1a0*/  @!P6 LDG.E.U16 R44, desc[UR6][R114.64] ;  /* 0x00000006722ce981 */ /* 0x0004a8000c1e1500 */
[----:B------:R-:W-:Y:S01]  /*c1b0*/  ISETP.GE.U32.AND P6, PT, R58, 0x7fffff3b, PT ;  /* 0x7fffff3b3a00780c */ /* 0x000fe20003fc6070 */
[----:B------:R-:W-:Y:S01]  /*c1c0*/  IMAD R58, R164, 0x3e, RZ ;  /* 0x0000003ea43a7824 */ /* 0x000fe200078e02ff */
[----:B------:R3:W-:Y:S04]  /*c1d0*/  STL.64 [R1+0x5f0], R124 ;  /* 0x0005f07c01007387 */ /* 0x0007e80000100a00 */
[----:B------:R0:W-:Y:S04]  /*c1e0*/  STL.64 [R1+0x5e8], R122 ;  /* 0x0005e87a01007387 */ /* 0x0001e80000100a00 */
[----:B------:R1:W-:Y:S01]  /*c1f0*/  STL.64 [R1+0x5e0], R118 ;  /* 0x0005e07601007387 */ /* 0x0003e20000100a00 */
[----:B---3--:R-:W-:-:S03]  /*c200*/  IMAD.WIDE R124, R58, 0x2, R56 ;  /* 0x000000023a7c7825 */ /* 0x008fc600078e0238 */
[----:B----4-:R-:W-:Y:S01]  /*c210*/  STL [R1+0x2038], R28 ;  /* 0x0020381c01007387 */ /* 0x010fe20000100800 */
[----:B0-----:R-:W-:-:S03]  /*c220*/  IMAD.WIDE R122, R58, 0x2, R54 ;  /* 0x000000023a7a7825 */ /* 0x001fc600078e0236 */
[----:B------:R2:W-:Y:S01]  /*c230*/  STL.64 [R1+0x5d8], R114 ;  /* 0x0005d87201007387 */ /* 0x0005e20000100a00 */
[----:B-1----:R-:W-:-:S03]  /*c240*/  IMAD.WIDE R118, R58, 0x2, R52 ;  /* 0x000000023a767825 */ /* 0x002fc600078e0234 */
[----:B------:R-:W3:Y:S04]  /*c250*/  @!P0 LDG.E.U16 R120, desc[UR6][R122.64] ;  /* 0x000000067a788981 */ /* 0x000ee8000c1e1500 */
[----:B------:R-:W4:Y:S01]  /*c260*/  @!P0 LDG.E.U16 R121, desc[UR6][R124.64] ;  /* 0x000000067c798981 */ /* 0x000f22000c1e1500 */
[----:B--2---:R-:W-:-:S03]  /*c270*/  IMAD.WIDE R114, R58, 0x2, R50 ;  /* 0x000000023a727825 */ /* 0x004fc600078e0232 */
[----:B------:R0:W2:Y:S04]  /*c280*/  @!P0 LDG.E.U16 R111, desc[UR6][R118.64] ;  /* 0x00000006766f8981 */ /* 0x0000a8000c1e1500 */
[----:B------:R1:W2:Y:S01]  /*c290*/  @!P0 LDG.E.U16 R110, desc[UR6][R114.64] ;  /* 0x00000006726e8981 */ /* 0x0002a2000c1e1500 */
[----:B------:R-:W-:-:S03]  /*c2a0*/  VIADD R58, R163, 0xffffffb9 ;  /* 0xffffffb9a33a7836 */ /* 0x000fc60000000000 */
[----:B------:R-:W-:Y:S02]  /*c2b0*/  STL [R1+0x203c], R32 ;  /* 0x00203c2001007387 */ /* 0x000fe40000100800 */
[----:B------:R-:W-:Y:S02]  /*c2c0*/  ISETP.GE.U32.AND P0, PT, R58, 0x7fffff3a, PT ;  /* 0x7fffff3a3a00780c */ /* 0x000fe40003f06070 */
[----:B------:R-:W-:Y:S01]  /*c2d0*/  STL [R1+0x2040], R36 ;  /* 0x0020402401007387 */ /* 0x000fe20000100800 */
[----:B------:R-:W-:Y:S01]  /*c2e0*/  IMAD R58, R164, 0x3f, RZ ;  /* 0x0000003fa43a7824 */ /* 0x000fe200078e02ff */
[----:B------:R-:W-:Y:S02]  /*c2f0*/  PRMT R116, RZ, 0x7610, R116 ;  /* 0x00007610ff747816 */ /* 0x000fe40000000074 */
[----:B------:R-:W-:Y:S02]  /*c300*/  PRMT R117, RZ, 0x7610, R117 ;  /* 0x00007610ff757816 */ /* 0x000fe40000000075 */
[----:B------:R-:W-:-:S02]  /*c310*/  PRMT R106, RZ, 0x7610, R106 ;  /* 0x00007610ff6a7816 */ /* 0x000fc4000000006a */
[----:B------:R-:W-:Y:S01]  /*c320*/  PRMT R107, RZ, 0x7610, R107 ;  /* 0x00007610ff6b7816 */ /* 0x000fe2000000006b */
[----:B------:R-:W-:Y:S04]  /*c330*/  STL [R1+0x2044], R44 ;  /* 0x0020442c01007387 */ /* 0x000fe80000100800 */
[----:B------:R-:W-:Y:S04]  /*c340*/  STL.64 [R1+0x5d0], R124 ;  /* 0x0005d07c01007387 */ /* 0x000fe80000100a00 */
[----:B------:R-:W-:Y:S04]  /*c350*/  STL.64 [R1+0x5c8], R122 ;  /* 0x0005c87a01007387 */ /* 0x000fe80000100a00 */
[----:B------:R0:W-:Y:S04]  /*c360*/  STL.64 [R1+0x5c0], R118 ;  /* 0x0005c07601007387 */ /* 0x0001e80000100a00 */
[----:B------:R1:W-:Y:S01]  /*c370*/  STL.64 [R1+0x5b8], R114 ;  /* 0x0005b87201007387 */ /* 0x0003e20000100a00 */
[----:B0-----:R-:W-:-:S03]  /*c380*/  IMAD.WIDE R118, R58, 0x2, R54 ;  /* 0x000000023a767825 */ /* 0x001fc600078e0236 */
[----:B---3--:R-:W-:Y:S04]  /*c390*/  STL [R1+0x112c], R120 ;  /* 0x00112c7801007387 */ /* 0x008fe80000100800 */
[----:B----4-:R0:W-:Y:S01]  /*c3a0*/  STL [R1+0x1130], R121 ;  /* 0x0011307901007387 */ /* 0x0101e20000100800 */
[----:B-1----:R-:W-:-:S03]  /*c3b0*/  IMAD.WIDE R114, R58, 0x2, R52 ;  /* 0x000000023a727825 */ /* 0x002fc600078e0234 */
[----:B------:R-:W3:Y:S04]  /*c3c0*/  @!P2 LDG.E.U16 R116, desc[UR6][R118.64] ;  /* 0x000000067674a981 */ /* 0x000ee8000c1e1500 */
[----:B------:R1:W4:Y:S01]  /*c3d0*/  @!P2 LDG.E.U16 R107, desc[UR6][R114.64] ;  /* 0x00000006726ba981 */ /* 0x000322000c1e1500 */
[----:B0-----:R-:W-:-:S03]  /*c3e0*/  IMAD.WIDE R120, R58, 0x2, R56 ;  /* 0x000000023a787825 */ /* 0x001fc600078e0238 */
[----:B--2---:R-:W-:Y:S04]  /*c3f0*/  STL [R1+0x1124], R110 ;  /* 0x0011246e01007387 */ /* 0x004fe80000100800 */
[----:B------:R0:W-:Y:S04]  /*c400*/  STL [R1+0x1128], R111 ;  /* 0x0011286f01007387 */ /* 0x0001e80000100800 */
[----:B------:R-:W2:Y:S01]  /*c410*/  @!P2 LDG.E.U16 R117, desc[UR6][R120.64] ;  /* 0x000000067875a981 */ /* 0x000ea2000c1e1500 */
[----:B0-----:R-:W-:-:S05]  /*c420*/  IMAD.WIDE R110, R58, 0x2, R50 ;  /* 0x000000023a6e7825 */ /* 0x001fca00078e0232 */
[----:B------:R0:W4:Y:S01]  /*c430*/  @!P2 LDG.E.U16 R106, desc[UR6][R110.64] ;  /* 0x000000066e6aa981 */ /* 0x000122000c1e1500 */
        /* <DEDUP_REMOVED lines=15> */
[----:B---3--:R-:W-:Y:S04]  /*c530*/  STL [R1+0x11c8], R116 ;  /* 0x0011c87401007387 */ /* 0x008fe80000100800 */
[----:B--2---:R1:W-:Y:S02]  /*c540*/  STL [R1+0x11cc], R117 ;  /* 0x0011cc7501007387 */ /* 0x0043e40000100800 */
[----:B-1----:R-:W-:-:S02]  /*c550*/  IMAD.WIDE R116, R58, 0x2, R56 ;  /* 0x000000023a747825 */ /* 0x002fc400078e0238 */
[----:B----4-:R-:W-:Y:S04]  /*c560*/  STL [R1+0x11c0], R106 ;  /* 0x0011c06a01007387 */ /* 0x010fe80000100800 */
        /* <DEDUP_REMOVED lines=16> */
[----:B------:R-:W-:Y:S01]  /*c670*/  PRMT R99, RZ, 0x7610, R99 ;  /* 0x00007610ff637816 */ /* 0x000fe20000000063 */
[C---:B-1----:R-:W-:Y:S01]  /*c680*/  IMAD.WIDE R106, R58.reuse, 0x2, R52 ;  /* 0x000000023a6a7825 */ /* 0x042fe200078e0234 */
[----:B------:R-:W4:Y:S04]  /*c690*/  @!P5 LDG.E.U16 R108, desc[UR6][R110.64] ;  /* 0x000000066e6cd981 */ /* 0x000f28000c1e1500 */
[----:B------:R0:W4:Y:S04]  /*c6a0*/  @!P5 LDG.E.U16 R99, desc[UR6][R106.64] ;  /* 0x000000066a63d981 */ /* 0x000128000c1e1500 */
[----:B--2---:R1:W-:Y:S02]  /*c6b0*/  STL [R1+0xe04], R113 ;  /* 0x000e047101007387 */ /* 0x0043e40000100800 */
[----:B-1----:R-:W-:-:S02]  /*c6c0*/  IMAD.WIDE R112, R58, 0x2, R56 ;  /* 0x000000023a707825 */ /* 0x002fc400078e0238 */
        /* <DEDUP_REMOVED lines=12> */
[----:B------:R1:W-:Y:S04]  /*c790*/  STL.64 [R1+0x4f8], R102 ;  /* 0x0004f86601007387 */ /* 0x0003e80000100a00 */
[----:B----4-:R-:W-:Y:S01]  /*c7a0*/  STL [R1+0xed4], R108 ;  /* 0x000ed46c01007387 */ /* 0x010fe20000100800 */
[----:B------:R-:W-:Y:S02]  /*c7b0*/  PRMT R48, RZ, 0x7610, R48 ;  /* 0x00007610ff307816 */ /* 0x000fe40000000030 */
[----:B------:R-:W-:Y:S01]  /*c7c0*/  PRMT R42, RZ, 0x7610, R42 ;  /* 0x00007610ff2a7816 */ /* 0x000fe2000000002a */
[----:B0-----:R-:W-:Y:S01]  /*c7d0*/  IMAD.WIDE R106, R58, 0x2, R54 ;  /* 0x000000023a6a7825 */ /* 0x001fe200078e0236 */
[----:B------:R-:W-:-:S03]  /*c7e0*/  PRMT R38, RZ, 0x7610, R38 ;  /* 0x00007610ff267816 */ /* 0x000fc60000000026 */
[C---:B-1----:R-:W-:Y:S01]  /*c7f0*/  IMAD.WIDE R102, R58.reuse, 0x2, R52 ;  /* 0x000000023a667825 */ /* 0x042fe200078e0234 */
[----:B------:R-:W4:Y:S04]  /*c800*/  @!P6 LDG.E.U16 R48, desc[UR6][R106.64] ;  /* 0x000000066a30e981 */ /* 0x000f28000c1e1500 */
[----:B------:R-:W4:Y:S01]  /*c810*/  @!P6 LDG.E.U16 R42, desc[UR6][R102.64] ;  /* 0x00000006662ae981 */ /* 0x000f22000c1e1500 */
[----:B------:R-:W-:Y:S02]  /*c820*/  PRMT R104, RZ, 0x7610, R104 ;  /* 0x00007610ff687816 */ /* 0x000fe40000000068 */
[----:B------:R-:W-:Y:S01]  /*c830*/  PRMT R105, RZ, 0x7610, R105 ;  /* 0x00007610ff697816 */ /* 0x000fe20000000069 */
[----:B--2---:R0:W-:Y:S02]  /*c840*/  STL [R1+0xed8], R109 ;  /* 0x000ed86d01007387 */ /* 0x0041e40000100800 */
[----:B0-----:R-:W-:-:S02]  /*c850*/  IMAD.WIDE R108, R58, 0x2, R56 ;  /* 0x000000023a6c7825 */ /* 0x001fc400078e0238 */
[----:B---3--:R-:W-:Y:S04]  /*c860*/  STL [R1+0xecc], R98 ;  /* 0x000ecc6201007387 */ /* 0x008fe80000100800 */
[----:B------:R0:W-:Y:S04]  /*c870*/  STL [R1+0xed0], R99 ;  /* 0x000ed06301007387 */ /* 0x0001e80000100800 */
[----:B------:R1:W2:Y:S01]  /*c880*/  @!P6 LDG.E.U16 R46, desc[UR6][R108.64] ;  /* 0x000000066c2ee981 */ /* 0x0002a2000c1e1500 */
[----:B0-----:R-:W-:-:S04]  /*c890*/  IMAD.WIDE R98, R58, 0x2, R50 ;  /* 0x000000023a627825 */ /* 0x001fc800078e0232 */
[----:B------:R-:W-:Y:S01]  /*c8a0*/  VIADD R58, R163, 0xffffffb2 ;  /* 0xffffffb2a33a7836 */ /* 0x000fe20000000000 */
[----:B------:R0:W3:Y:S04]  /*c8b0*/  @!P6 LDG.E.U16 R38, desc[UR6][R98.64] ;  /* 0x000000066226e981 */ /* 0x0000e8000c1e1500 */
[----:B------:R-:W-:Y:S01]  /*c8c0*/  ISETP.GE.U32.AND P6, PT, R58, 0x7fffff33, PT ;  /* 0x7fffff333a00780c */ /* 0x000fe20003fc6070 */
[----:B------:R-:W-:Y:S01]  /*c8d0*/  IMAD R58, R164, 0x46, RZ ;  /* 0x00000046a43a7824 */ /* 0x000fe200078e02ff */
[----:B------:R1:W-:Y:S04]  /*c8e0*/  STL.64 [R1+0x4f0], R108 ;  /* 0x0004f06c01007387 */ /* 0x0003e80000100a00 */
[----:B------:R0:W-:Y:S01]  /*c8f0*/  STL.64 [R1+0x4e8], R106 ;  /* 0x0004e86a01007387 */ /* 0x0001e20000100a00 */
[----:B-1----:R-:W-:-:S04]  /*c900*/  IMAD.WIDE R108, R58, 0x2, R56 ;  /* 0x000000023a6c7825 */ /* 0x002fc800078e0238 */
[----:B0-----:R-:W-:Y:S01]  /*c910*/  IMAD.WIDE R106, R58, 0x2, R54 ;  /* 0x000000023a6a7825 */ /* 0x001fe200078e0236 */
[----:B------:R-:W3:Y:S04]  /*c920*/  @!P0 LDG.E.U16 R105, desc[UR6][R108.64] ;  /* 0x000000066c698981 */ /* 0x000ee8000c1e1500 */
[----:B------:R-:W3:Y:S01]  /*c930*/  @!P0 LDG.E.U16 R104, desc[UR6][R106.64] ;  /* 0x000000066a688981 */ /* 0x000ee2000c1e1500 */
[----:B------:R-:W-:-:S03]  /*c940*/  PRMT R94, RZ, 0x7610, R94 ;  /* 0x00007610ff5e7816 */ /* 0x000fc6000000005e */
[----:B------:R0:W-:Y:S01]  /*c950*/  STL.64 [R1+0x4e0], R102 ;  /* 0x0004e06601007387 */ /* 0x0001e20000100a00 */
[----:B------:R-:W-:Y:S01]  /*c960*/  PRMT R95, RZ, 0x7610, R95 ;  /* 0x00007610ff5f7816 */ /* 0x000fe2000000005f */
[----:B0-----:R-:W-:-:S05]  /*c970*/  IMAD.WIDE R102, R58, 0x2, R52 ;  /* 0x000000023a667825 */ /* 0x001fca00078e0234 */
[----:B------:R0:W3:Y:S01]  /*c980*/  @!P0 LDG.E.U16 R95, desc[UR6][R102.64] ;  /* 0x00000006665f8981 */ /* 0x0000e2000c1e1500 */
[----:B------:R-:W-:Y:S02]  /*c990*/  PRMT R100, RZ, 0x7610, R100 ;  /* 0x00007610ff647816 */ /* 0x000fe40000000064 */
[----:B------:R-:W-:Y:S01]  /*c9a0*/  PRMT R101, RZ, 0x7610, R101 ;  /* 0x00007610ff657816 */ /* 0x000fe20000000065 */
[----:B--2---:R-:W-:Y:S04]  /*c9b0*/  STL [R1+0x2048], R46 ;  /* 0x0020482e01007387 */ /* 0x004fe80000100800 */
[----:B------:R1:W-:Y:S04]  /*c9c0*/  STL.64 [R1+0x4d8], R98 ;  /* 0x0004d86201007387 */ /* 0x0003e80000100a00 */
[----:B----4-:R-:W-:Y:S01]  /*c9d0*/  STL [R1+0x204c], R48 ;  /* 0x00204c3001007387 */ /* 0x010fe20000100800 */
[----:B-1----:R-:W-:-:S03]  /*c9e0*/  IMAD.WIDE R98, R58, 0x2, R50 ;  /* 0x000000023a627825 */ /* 0x002fc600078e0232 */
[----:B------:R-:W-:Y:S01]  /*c9f0*/  STL [R1+0x2050], R42 ;  /* 0x0020502a01007387 */ /* 0x000fe20000100800 */
[----:B------:R-:W-:-:S03]  /*ca00*/  VIADD R58, R163, 0xffffffb1 ;  /* 0xffffffb1a33a7836 */ /* 0x000fc60000000000 */
[----:B------:R1:W2:Y:S04]  /*ca10*/  @!P0 LDG.E.U16 R94, desc[UR6][R98.64] ;  /* 0x00000006625e8981 */ /* 0x0002a8000c1e1500 */
[----:B---3--:R-:W-:Y:S01]  /*ca20*/  STL [R1+0x2054], R38 ;  /* 0x0020542601007387 */ /* 0x008fe20000100800 */
[----:B------:R-:W-:Y:S01]  /*ca30*/  ISETP.GE.U32.AND P0, PT, R58, 0x7fffff32, PT ;  /* 0x7fffff323a00780c */ /* 0x000fe20003f06070 */
[----:B------:R-:W-:Y:S02]  /*ca40*/  IMAD R58, R164, 0x47, RZ ;  /* 0x00000047a43a7824 */ /* 0x000fe400078e02ff */
[----:B------:R-:W-:Y:S04]  /*ca50*/  STL.64 [R1+0x4d0], R108 ;  /* 0x0004d06c01007387 */ /* 0x000fe80000100a00 */
[----:B------:R-:W-:Y:S04]  /*ca60*/  STL.64 [R1+0x4c8], R106 ;  /* 0x0004c86a01007387 */ /* 0x000fe80000100a00 */
[----:B------:R0:W-:Y:S04]  /*ca70*/  STL.64 [R1+0x4c0], R102 ;  /* 0x0004c06601007387 */ /* 0x0001e80000100a00 */
[----:B------:R-:W-:Y:S04]  /*ca80*/  STL.64 [R1+0x4b8], R98 ;  /* 0x0004b86201007387 */ /* 0x000fe80000100a00 */
[----:B------:R-:W-:Y:S04]  /*ca90*/  STL [R1+0x111c], R104 ;  /* 0x00111c6801007387 */ /* 0x000fe80000100800 */
[----:B------:R3:W-:Y:S01]  /*caa0*/  STL [R1+0x1120], R105 ;  /* 0x0011206901007387 */ /* 0x0007e20000100800 */
[----:B0-----:R-:W-:-:S05]  /*cab0*/  IMAD.WIDE R102, R58, 0x2, R54 ;  /* 0x000000023a667825 */ /* 0x001fca00078e0236 */
[----:B------:R-:W4:Y:S01]  /*cac0*/  @!P2 LDG.E.U16 R100, desc[UR6][R102.64] ;  /* 0x000000066664a981 */ /* 0x000f22000c1e1500 */
[----:B---3--:R-:W-:-:S05]  /*cad0*/  IMAD.WIDE R104, R58, 0x2, R56 ;  /* 0x000000023a687825 */ /* 0x008fca00078e0238 */
[----:B------:R-:W3:Y:S01]  /*cae0*/  @!P2 LDG.E.U16 R101, desc[UR6][R104.64] ;  /* 0x000000066865a981 */ /* 0x000ee2000c1e1500 */
[----:B------:R-:W-:Y:S01]  /*caf0*/  PRMT R90, RZ, 0x7610, R90 ;  /* 0x00007610ff5a7816 */ /* 0x000fe2000000005a */
[----:B-1----:R-:W-:Y:S01]  /*cb00*/  IMAD.WIDE R98, R58, 0x2, R52 ;  /* 0x000000023a627825 */ /* 0x002fe200078e0234 */
[----:B------:R-:W-:-:S06]  /*cb10*/  PRMT R91, RZ, 0x7610, R91 ;  /* 0x00007610ff5b7816 */ /* 0x000fcc000000005b */
[----:B------:R0:W3:Y:S01]  /*cb20*/  @!P2 LDG.E.U16 R91, desc[UR6][R98.64] ;  /* 0x00000006625ba981 */ /* 0x0000e2000c1e1500 */
[----:B------:R-:W-:Y:S02]  /*cb30*/  PRMT R96, RZ, 0x7610, R96 ;  /* 0x00007610ff607816 */ /* 0x000fe40000000060 */
[----:B------:R-:W-:Y:S01]  /*cb40*/  PRMT R97, RZ, 0x7610, R97 ;  /* 0x00007610ff617816 */ /* 0x000fe20000000061 */
[----:B--2---:R-:W-:Y:S04]  /*cb50*/  STL [R1+0x1114], R94 ;  /* 0x0011145e01007387 */ /* 0x004fe80000100800 */
[----:B------:R1:W-:Y:S02]  /*cb60*/  STL [R1+0x1118], R95 ;  /* 0x0011185f01007387 */ /* 0x0003e40000100800 */
[----:B-1----:R-:W-:-:S04]  /*cb70*/  IMAD.WIDE R94, R58, 0x2, R50 ;  /* 0x000000023a5e7825 */ /* 0x002fc800078e0232 */
[----:B------:R-:W-:Y:S01]  /*cb80*/  VIADD R58, R163, 0xffffffb0 ;  /* 0xffffffb0a33a7836 */ /* 0x000fe20000000000 */
[----:B------:R1:W2:Y:S04]  /*cb90*/  @!P2 LDG.E.U16 R90, desc[UR6][R94.64] ;  /* 0x000000065e5aa981 */ /* 0x0002a8000c1e1500 */
[----:B------:R-:W-:Y:S01]  /*cba0*/  STL.64 [R1+0x4b0], R104 ;  /* 0x0004b06801007387 */ /* 0x000fe20000100a00 */
[----:B------:R-:W-:Y:S01]  /*cbb0*/  ISETP.GE.U32.AND P2, PT, R58, 0x7fffff31, PT ;  /* 0x7fffff313a00780c */ /* 0x000fe20003f46070 */
[----:B------:R-:W-:Y:S02]  /*cbc0*/  IMAD R58, R164, 0x4b, RZ ;  /* 0x0000004ba43a7824 */ /* 0x000fe400078e02ff */
[----:B------:R-:W-:Y:S04]  /*cbd0*/  STL.64 [R1+0x4a8], R102 ;  /* 0x0004a86601007387 */ /* 0x000fe80000100a00 */
[----:B------:R0:W-:Y:S04]  /*cbe0*/  STL.64 [R1+0x4a0], R98 ;  /* 0x0004a06201007387 */ /* 0x0001e80000100a00 */
[----:B------:R-:W-:Y:S04]  /*cbf0*/  STL.64 [R1+0x498], R94 ;  /* 0x0004985e01007387 */ /* 0x000fe80000100a00 */
[----:B----4-:R-:W-:Y:S04]  /*cc00*/  STL [R1+0x11b8], R100 ;  /* 0x0011b86401007387 */ /* 0x010fe80000100800 */
[----:B---3--:R3:W-:Y:S01]  /*cc10*/  STL [R1+0x11bc], R101 ;  /* 0x0011bc6501007387 */ /* 0x0087e20000100800 */
        /* <DEDUP_REMOVED lines=31> */
[----:B------:R-:W-:-:S03]  /*ce10*/  PRMT R34, RZ, 0x7610, R34 ;  /* 0x00007610ff227816 */ /* 0x000fc60000000022 */
        /* <DEDUP_REMOVED lines=12> */
[----:B---3--:R3:W-:Y:S02]  /*cee0*/  STL [R1+0xec8], R93 ;  /* 0x000ec85d01007387 */ /* 0x0087e40000100800 */
        /* <DEDUP_REMOVED lines=34> */
[----:B------:R-:W-:Y:S04]  /*d110*/  STL [R1+0x205c], R30 ;  /* 0x00205c1e01007387 */ /* 0x000fe80000100800 */
[----:B------:R-:W-:Y:S01]  /*d120*/  STL [R1+0x2060], R26 ;  /* 0x0020601a01007387 */ /* 0x000fe20000100800 */
[----:B------:R-:W-:Y:S01]  /*d130*/  ISETP.GE.U32.AND P0, PT, R58, 0x7fffff2a, PT ;  /* 0x7fffff2a3a00780c */ /* 0x000fe20003f06070 */
        /* <DEDUP_REMOVED lines=53> */
[----:B------:R-:W-:Y:S01]  /*d490*/  STL [R1+0xde0], R80 ;  /* 0x000de05001007387 */ /* 0x000fe20000100800 */
[----:B------:R-:W-:Y:S02]  /*d4a0*/  PRMT R22, RZ, 0x7610, R22 ;  /* 0x00007610ff167816 */ /* 0x000fe40000000016 */
[----:B------:R-:W-:Y:S01]  /*d4b0*/  PRMT R26, RZ, 0x7610, R26 ;  /* 0x00007610ff1a7816 */ /* 0x000fe2000000001a */
[----:B0-----:R-:W-:Y:S01]  /*d4c0*/  IMAD.WIDE R76, R58, 0x2, R54 ;  /* 0x000000023a4c7825 */ /* 0x001fe200078e0236 */
[----:B------:R-:W-:-:S03]  /*d4d0*/  PRMT R30, RZ, 0x7610, R30 ;  /* 0x00007610ff1e7816 */ /* 0x000fc6000000001e */
[----:B-1----:R-:W-:Y:S01]  /*d4e0*/  IMAD.WIDE R72, R58, 0x2, R52 ;  /* 0x000000023a487825 */ /* 0x002fe200078e0234 */
[----:B------:R-:W4:Y:S04]  /*d4f0*/  @!P5 LDG.E.U16 R22, desc[UR6][R76.64] ;  /* 0x000000064c16d981 */ /* 0x000f28000c1e1500 */
[----:B------:R-:W4:Y:S01]  /*d500*/  @!P5 LDG.E.U16 R26, desc[UR6][R72.64] ;  /* 0x00000006481ad981 */ /* 0x000f22000c1e1500 */
[----:B------:R-:W-:-:S03]  /*d510*/  PRMT R18, RZ, 0x7610, R18 ;  /* 0x00007610ff127816 */ /* 0x000fc60000000012 */
[----:B--2---:R0:W-:Y:S04]  /*d520*/  STL [R1+0xde4], R81 ;  /* 0x000de45101007387 */ /* 0x0041e80000100800 */
[----:B---3--:R-:W-:Y:S01]  /*d530*/  STL [R1+0xdd8], R70 ;  /* 0x000dd84601007387 */ /* 0x008fe20000100800 */
[----:B0-----:R-:W-:-:S03]  /*d540*/  IMAD.WIDE R80, R58, 0x2, R56 ;  /* 0x000000023a507825 */ /* 0x001fc600078e0238 */
[----:B------:R0:W-:Y:S04]  /*d550*/  STL [R1+0xddc], R71 ;  /* 0x000ddc4701007387 */ /* 0x0001e80000100800 */
[----:B------:R1:W2:Y:S01]  /*d560*/  @!P5 LDG.E.U16 R79, desc[UR6][R80.64] ;  /* 0x00000006504fd981 */ /* 0x0002a2000c1e1500 */
[----:B0-----:R-:W-:-:S04]  /*d570*/  IMAD.WIDE R70, R58, 0x2, R50 ;  /* 0x000000023a467825 */ /* 0x001fc800078e0232 */
[----:B------:R-:W-:Y:S01]  /*d580*/  VIADD R58, R163, 0xffffffa3 ;  /* 0xffffffa3a33a7836 */ /* 0x000fe20000000000 */
[----:B------:R0:W3:Y:S04]  /*d590*/  @!P5 LDG.E.U16 R30, desc[UR6][R70.64] ;  /* 0x00000006461ed981 */ /* 0x0000e8000c1e1500 */
[----:B------:R-:W-:Y:S01]  /*d5a0*/  ISETP.GE.U32.AND P5, PT, R58, 0x7fffff24, PT ;  /* 0x7fffff243a00780c */ /* 0x000fe20003fa6070 */
[----:B------:R-:W-:Y:S01]  /*d5b0*/  IMAD R58, R164, 0x55, RZ ;  /* 0x00000055a43a7824 */ /* 0x000fe200078e02ff */
[----:B------:R1:W-:Y:S03]  /*d5c0*/  STL.64 [R1+0x310], R80 ;  /* 0x0003105001007387 */ /* 0x0003e60000100a00 */
[----:B-1----:R-:W-:-:S05]  /*d5d0*/  IMAD.WIDE R80, R58, 0x2, R56 ;  /* 0x000000023a507825 */ /* 0x002fca00078e0238 */
[----:B------:R-:W2:Y:S01]  /*d5e0*/  @!P6 LDG.E.U16 R18, desc[UR6][R80.64] ;  /* 0x000000065012e981 */ /* 0x000ea2000c1e1500 */
[----:B------:R-:W-:-:S03]  /*d5f0*/  PRMT R47, RZ, 0x7610, R47 ;  /* 0x00007610ff2f7816 */ /* 0x000fc6000000002f */
[----:B------:R1:W-:Y:S01]  /*d600*/  STL.64 [R1+0x308], R76 ;  /* 0x0003084c01007387 */ /* 0x0003e20000100a00 */
[----:B------:R-:W-:Y:S02]  /*d610*/  PRMT R43, RZ, 0x7610, R43 ;  /* 0x00007610ff2b7816 */ /* 0x000fe4000000002b */
[----:B------:R-:W-:Y:S01]  /*d620*/  PRMT R37, RZ, 0x7610, R37 ;  /* 0x00007610ff257816 */ /* 0x000fe20000000025 */
[----:B------:R0:W-:Y:S04]  /*d630*/  STL.64 [R1+0x300], R72 ;  /* 0x0003004801007387 */ /* 0x0001e80000100a00 */
[----:B------:R0:W-:Y:S01]  /*d640*/  STL.64 [R1+0x2f8], R70 ;  /* 0x0002f84601007387 */ /* 0x0001e20000100a00 */
[----:B-1----:R-:W-:-:S03]  /*d650*/  IMAD.WIDE R76, R58, 0x2, R54 ;  /* 0x000000023a4c7825 */ /* 0x002fc600078e0236 */
[----:B----4-:R-:W-:Y:S01]  /*d660*/  STL [R1+0x2068], R22 ;  /* 0x0020681601007387 */ /* 0x010fe20000100800 */
[----:B0-----:R-:W-:-:S04]  /*d670*/  IMAD.WIDE R72, R58, 0x2, R52 ;  /* 0x000000023a487825 */ /* 0x001fc800078e0234 */
[----:B------:R-:W-:Y:S01]  /*d680*/  IMAD.WIDE R70, R58, 0x2, R50 ;  /* 0x000000023a467825 */ /* 0x000fe200078e0232 */
[----:B------:R-:W-:Y:S03]  /*d690*/  STL [R1+0x206c], R26 ;  /* 0x00206c1a01007387 */ /* 0x000fe60000100800 */
[----:B------:R-:W-:Y:S01]  /*d6a0*/  VIADD R58, R163, 0xffffffa2 ;  /* 0xffffffa2a33a7836 */ /* 0x000fe20000000000 */
[----:B------:R-:W4:Y:S04]  /*d6b0*/  @!P6 LDG.E.U16 R47, desc[UR6][R76.64] ;  /* 0x000000064c2fe981 */ /* 0x000f28000c1e1500 */
[----:B------:R0:W4:Y:S04]  /*d6c0*/  @!P6 LDG.E.U16 R43, desc[UR6][R72.64] ;  /* 0x00000006482be981 */ /* 0x000128000c1e1500 */
[----:B------:R1:W4:Y:S01]  /*d6d0*/  @!P6 LDG.E.U16 R37, desc[UR6][R70.64] ;  /* 0x000000064625e981 */ /* 0x000322000c1e1500 */
[----:B------:R-:W-:Y:S01]  /*d6e0*/  ISETP.GE.U32.AND P6, PT, R58, 0x7fffff23, PT ;  /* 0x7fffff233a00780c */ /* 0x000fe20003fc6070 */
[----:B------:R-:W-:Y:S01]  /*d6f0*/  IMAD R58, R164, 0x56, RZ ;  /* 0x00000056a43a7824 */ /* 0x000fe200078e02ff */
[----:B------:R-:W-:-:S02]  /*d700*/  PRMT R66, RZ, 0x7610, R66 ;  /* 0x00007610ff427816 */ /* 0x000fc40000000042 */
[----:B------:R-:W-:Y:S01]  /*d710*/  PRMT R67, RZ, 0x7610, R67 ;  /* 0x00007610ff437816 */ /* 0x000fe20000000043 */
[----:B---3--:R-:W-:Y:S04]  /*d720*/  STL [R1+0x2070], R30 ;  /* 0x0020701e01007387 */ /* 0x008fe80000100800 */
[----:B------:R-:W-:Y:S04]  /*d730*/  STL.64 [R1+0x2f0], R80 ;  /* 0x0002f05001007387 */ /* 0x000fe80000100a00 */
[----:B------:R-:W-:Y:S04]  /*d740*/  STL.64 [R1+0x2e8], R76 ;  /* 0x0002e84c01007387 */ /* 0x000fe80000100a00 */
[----:B------:R0:W-:Y:S04]  /*d750*/  STL.64 [R1+0x2e0], R72 ;  /* 0x0002e04801007387 */ /* 0x0001e80000100a00 */
[----:B--2---:R-:W-:Y:S01]  /*d760*/  STL [R1+0x2074], R18 ;  /* 0x0020741201007387 */ /* 0x004fe20000100800 */
[----:B0-----:R-:W-:-:S03]  /*d770*/  IMAD.WIDE R72, R58, 0x2, R52 ;  /* 0x000000023a487825 */ /* 0x001fc600078e0234 */
[----:B------:R1:W-:Y:S04]  /*d780*/  STL.64 [R1+0x2d8], R70 ;  /* 0x0002d84601007387 */ /* 0x0003e80000100a00 */
[----:B------:R-:W2:Y:S01]  /*d790*/  @!P0 LDG.E.U16 R67, desc[UR6][R72.64] ;  /* 0x0000000648438981 */ /* 0x000ea2000c1e1500 */
[----:B-1----:R-:W-:-:S05]  /*d7a0*/  IMAD.WIDE R70, R58, 0x2, R50 ;  /* 0x000000023a467825 */ /* 0x002fca00078e0232 */
[----:B------:R0:W3:Y:S01]  /*d7b0*/  @!P0 LDG.E.U16 R66, desc[UR6][R70.64] ;  /* 0x0000000646428981 */ /* 0x0000e2000c1e1500 */
[----:B------:R-:W-:Y:S01]  /*d7c0*/  PRMT R78, RZ, 0x7610, R78 ;  /* 0x00007610ff4e7816 */ /* 0x000fe2000000004e */
[----:B------:R-:W-:Y:S01]  /*d7d0*/  IMAD.WIDE R80, R58, 0x2, R56 ;  /* 0x000000023a507825 */ /* 0x000fe200078e0238 */
[----:B------:R-:W-:-:S03]  /*d7e0*/  PRMT R75, RZ, 0x7610, R75 ;  /* 0x00007610ff4b7816 */ /* 0x000fc6000000004b */
[----:B------:R-:W-:Y:S01]  /*d7f0*/  IMAD.WIDE R76, R58, 0x2, R54 ;  /* 0x000000023a4c7825 */ /* 0x000fe200078e0236 */
[----:B------:R-:W2:Y:S03]  /*d800*/  @!P0 LDG.E.U16 R78, desc[UR6][R80.64] ;  /* 0x00000006504e8981 */ /* 0x000ea6000c1e1500 */
[----:B------:R-:W-:Y:S01]  /*d810*/  VIADD R58, R163, 0xffffffa1 ;  /* 0xffffffa1a33a7836 */ /* 0x000fe20000000000 */
[----:B----4-:R-:W-:Y:S04]  /*d820*/  STL [R1+0x2078], R47 ;  /* 0x0020782f01007387 */ /* 0x010fe80000100800 */
[----:B------:R-:W-:Y:S04]  /*d830*/  STL [R1+0x207c], R43 ;  /* 0x00207c2b01007387 */ /* 0x000fe80000100800 */
[----:B------:R-:W-:Y:S04]  /*d840*/  STL [R1+0x2080], R37 ;  /* 0x0020802501007387 */ /* 0x000fe80000100800 */
[----:B------:R-:W-:Y:S04]  /*d850*/  STL [R1+0xeb8], R79 ;  /* 0x000eb84f01007387 */ /* 0x000fe80000100800 */
[----:B------:R-:W-:Y:S04]  /*d860*/  STL.64 [R1+0x2d0], R80 ;  /* 0x0002d05001007387 */ /* 0x000fe80000100a00 */
[----:B------:R1:W4:Y:S01]  /*d870*/  @!P0 LDG.E.U16 R75, desc[UR6][R76.64] ;  /* 0x000000064c4b8981 */ /* 0x000322000c1e1500 */
[----:B------:R-:W-:Y:S01]  /*d880*/  ISETP.GE.U32.AND P0, PT, R58, 0x7fffff22, PT ;  /* 0x7fffff223a00780c */ /* 0x000fe20003f06070 */
[----:B------:R-:W-:-:S02]  /*d890*/  IMAD R58, R164, 0x57, RZ ;  /* 0x00000057a43a7824 */ /* 0x000fc400078e02ff */
[----:B------:R-:W-:Y:S01]  /*d8a0*/  STL.64 [R1+0x2c8], R76 ;  /* 0x0002c84c01007387 */ /* 0x000fe20000100a00 */
[----:B------:R-:W-:-:S03]  /*d8b0*/  PRMT R62, RZ, 0x7610, R62 ;  /* 0x00007610ff3e7816 */ /* 0x000fc6000000003e */
[----:B------:R-:W-:Y:S01]  /*d8c0*/  STL.64 [R1+0x2c0], R72 ;  /* 0x0002c04801007387 */ /* 0x000fe20000100a00 */
[----:B------:R-:W-:-:S03]  /*d8d0*/  PRMT R63, RZ, 0x7610, R63 ;  /* 0x00007610ff3f7816 */ /* 0x000fc6000000003f */
[----:B------:R0:W-:Y:S02]  /*d8e0*/  STL.64 [R1+0x2b8], R70 ;  /* 0x0002b84601007387 */ /* 0x0001e40000100a00 */
[----:B0-----:R-:W-:-:S05]  /*d8f0*/  IMAD.WIDE R70, R58, 0x2, R52 ;  /* 0x000000023a467825 */ /* 0x001fca00078e0234 */
[----:B------:R0:W4:Y:S04]  /*d900*/  @!P2 LDG.E.U16 R63, desc[UR6][R70.64] ;  /* 0x00000006463fa981 */ /* 0x000128000c1e1500 */
[----:B---3--:R-:W-:Y:S04]  /*d910*/  STL [R1+0x10f4], R66 ;  /* 0x0010f44201007387 */ /* 0x008fe80000100800 */
[----:B--2---:R2:W-:Y:S02]  /*d920*/  STL [R1+0x10f8], R67 ;  /* 0x0010f84301007387 */ /* 0x0045e40000100800 */
[----:B--2---:R-:W-:-:S05]  /*d930*/  IMAD.WIDE R66, R58, 0x2, R50 ;  /* 0x000000023a427825 */ /* 0x004fca00078e0232 */
[----:B------:R2:W3:Y:S01]  /*d940*/  @!P2 LDG.E.U16 R62, desc[UR6][R66.64] ;  /* 0x00000006423ea981 */ /* 0x0004e2000c1e1500 */
[----:B------:R-:W-:Y:S01]  /*d950*/  PRMT R74, RZ, 0x7610, R74 ;  /* 0x00007610ff4a7816 */ /* 0x000fe2000000004a */
[----:B-1----:R-:W-:Y:S01]  /*d960*/  IMAD.WIDE R76, R58, 0x2, R56 ;  /* 0x000000023a4c7825 */ /* 0x002fe200078e0238 */
[----:B------:R-:W-:-:S03]  /*d970*/  PRMT R69, RZ, 0x7610, R69 ;  /* 0x00007610ff457816 */ /* 0x000fc60000000045 */
[----:B------:R-:W-:Y:S01]  /*d980*/  IMAD.WIDE R72, R58, 0x2, R54 ;  /* 0x000000023a487825 */ /* 0x000fe200078e0236 */
[----:B------:R-:W3:Y:S03]  /*d990*/  @!P2 LDG.E.U16 R74, desc[UR6][R76.64] ;  /* 0x000000064c4aa981 */ /* 0x000ee6000c1e1500 */
[----:B------:R-:W-:Y:S01]  /*d9a0*/  VIADD R58, R163, 0xffffffa0 ;  /* 0xffffffa0a33a7836 */ /* 0x000fe20000000000 */
[----:B------:R1:W3:Y:S04]  /*d9b0*/  @!P2 LDG.E.U16 R69, desc[UR6][R72.64] ;  /* 0x000000064845a981 */ /* 0x0002e8000c1e1500 */
[----:B------:R-:W-:Y:S01]  /*d9c0*/  ISETP.GE.U32.AND P2, PT, R58, 0x7fffff21, PT ;  /* 0x7fffff213a00780c */ /* 0x000fe20003f46070 */
[----:B------:R-:W-:Y:S01]  /*d9d0*/  IMAD R58, R164, 0x5b, RZ ;  /* 0x0000005ba43a7824 */ /* 0x000fe200078e02ff */
[----:B------:R-:W-:Y:S01]  /*d9e0*/  STL.64 [R1+0x2b0], R76 ;  /* 0x0002b04c01007387 */ /* 0x000fe20000100a00 */
[----:B------:R-:W-:-:S03]  /*d9f0*/  PRMT R68, RZ, 0x7610, R68 ;  /* 0x00007610ff447816 */ /* 0x000fc60000000044 */
[----:B------:R-:W-:Y:S04]  /*da00*/  STL.64 [R1+0x2a8], R72 ;  /* 0x0002a84801007387 */ /* 0x000fe80000100a00 */
[----:B------:R0:W-:Y:S04]  /*da10*/  STL.64 [R1+0x2a0], R70 ;  /* 0x0002a04601007387 */ /* 0x0001e80000100a00 */
[----:B------:R2:W-:Y:S01]  /*da20*/  STL.64 [R1+0x298], R66 ;  /* 0x0002984201007387 */ /* 0x0005e20000100a00 */
[----:B0-----:R-:W-:-:S03]  /*da30*/  IMAD.WIDE R70, R58, 0x2, R54 ;  /* 0x000000023a467825 */ /* 0x001fc600078e0236 */
[----:B------:R-:W-:Y:S04]  /*da40*/  STL [R1+0x1100], R78 ;  /* 0x0011004e01007387 */ /* 0x000fe80000100800 */
[----:B------:R-:W3:Y:S01]  /*da50*/  @!P4 LDG.E.U16 R68, desc[UR6][R70.64] ;  /* 0x000000064644c981 */ /* 0x000ee2000c1e1500 */
[----:B------:R-:W-:-:S03]  /*da60*/  PRMT R60, RZ, 0x7610, R60 ;  /* 0x00007610ff3c7816 */ /* 0x000fc6000000003c */
[----:B----4-:R-:W-:Y:S01]  /*da70*/  STL [R1+0x10fc], R75 ;  /* 0x0010fc4b01007387 */ /* 0x010fe20000100800 */
[----:B------:R-:W-:Y:S01]  /*da80*/  PRMT R61, RZ, 0x7610, R61 ;  /* 0x00007610ff3d7816 */ /* 0x000fe2000000003d */
[----:B--2---:R-:W-:-:S05]  /*da90*/  IMAD.WIDE R66, R58, 0x2, R52 ;  /* 0x000000023a427825 */ /* 0x004fca00078e0234 */
[----:B------:R0:W2:Y:S04]  /*daa0*/  @!P4 LDG.E.U16 R61, desc[UR6][R66.64] ;  /* 0x00000006423dc981 */ /* 0x0000a8000c1e1500 */
[----:B---3--:R-:W-:Y:S04]  /*dab0*/  STL [R1+0x1190], R62 ;  /* 0x0011903e01007387 */ /* 0x008fe80000100800 */
[----:B------:R3:W-:Y:S02]  /*dac0*/  STL [R1+0x1194], R63 ;  /* 0x0011943f01007387 */ /* 0x0007e40000100800 */
[----:B---3--:R-:W-:-:S05]  /*dad0*/  IMAD.WIDE R62, R58, 0x2, R50 ;  /* 0x000000023a3e7825 */ /* 0x008fca00078e0232 */
[----:B------:R3:W4:Y:S01]  /*dae0*/  @!P4 LDG.E.U16 R60, desc[UR6][R62.64] ;  /* 0x000000063e3cc981 */ /* 0x000722000c1e1500 */
[----:B------:R-:W-:Y:S01]  /*daf0*/  PRMT R18, RZ, 0x7610, R18 ;  /* 0x00007610ff127816 */ /* 0x000fe20000000012 */
[----:B-1----:R-:W-:-:S04]  /*db00*/  IMAD.WIDE R72, R58, 0x2, R56 ;  /* 0x000000023a487825 */ /* 0x002fc800078e0238 */
[----:B------:R-:W-:Y:S01]  /*db10*/  VIADD R58, R163, 0xffffff9c ;  /* 0xffffff9ca33a7836 */ /* 0x000fe20000000000 */
[----:B------:R-:W-:Y:S04]  /*db20*/  STL.64 [R1+0x230], R72 ;  /* 0x0002304801007387 */ /* 0x000fe80000100a00 */
[----:B------:R-:W-:Y:S04]  /*db30*/  STL.64 [R1+0x228], R70 ;  /* 0x0002284601007387 */ /* 0x000fe80000100a00 */
[----:B------:R-:W2:Y:S01]  /*db40*/  @!P4 LDG.E.U16 R18, desc[UR6][R72.64] ;  /* 0x000000064812c981 */ /* 0x000ea2000c1e1500 */
[----:B------:R-:W-:Y:S01]  /*db50*/  ISETP.GE.U32.AND P4, PT, R58, 0x7fffff1d, PT ;  /* 0x7fffff1d3a00780c */ /* 0x000fe20003f86070 */
[----:B------:R-:W-:-:S02]  /*db60*/  IMAD R58, R164, 0x5c, RZ ;  /* 0x0000005ca43a7824 */ /* 0x000fc400078e02ff */
[----:B------:R0:W-:Y:S01]  /*db70*/  STL.64 [R1+0x220], R66 ;  /* 0x0002204201007387 */ /* 0x0001e20000100a00 */
[----:B------:R-:W-:-:S03]  /*db80*/  PRMT R34, RZ, 0x7610, R34 ;  /* 0x00007610ff227816 */ /* 0x000fc60000000022 */
[----:B------:R3:W-:Y:S04]  /*db90*/  STL.64 [R1+0x218], R62 ;  /* 0x0002183e01007387 */ /* 0x0007e80000100a00 */
[----:B------:R-:W-:Y:S04]  /*dba0*/  STL [R1+0x119c], R74 ;  /* 0x00119c4a01007387 */ /* 0x000fe80000100800 */
[----:B------:R-:W-:Y:S04]  /*dbb0*/  STL [R1+0xdd0], R68 ;  /* 0x000dd04401007387 */ /* 0x000fe80000100800 */
[----:B------:R1:W-:Y:S01]  /*dbc0*/  STL [R1+0x1198], R69 ;  /* 0x0011984501007387 */ /* 0x0003e20000100800 */
[----:B------:R-:W-:Y:S01]  /*dbd0*/  PRMT R38, RZ, 0x7610, R38 ;  /* 0x00007610ff267816 */ /* 0x000fe20000000026 */
[----:B0-----:R-:W-:Y:S01]  /*dbe0*/  IMAD.WIDE R66, R58, 0x2, R54 ;  /* 0x000000023a427825 */ /* 0x001fe200078e0236 */
[----:B------:R-:W-:-:S02]  /*dbf0*/  PRMT R42, RZ, 0x7610, R42 ;  /* 0x00007610ff2a7816 */ /* 0x000fc4000000002a */
[----:B------:R-:W-:Y:S01]  /*dc00*/  PRMT R48, RZ, 0x7610, R48 ;  /* 0x00007610ff307816 */ /* 0x000fe20000000030 */
[C---:B---3--:R-:W-:Y:S01]  /*dc10*/  IMAD.WIDE R62, R58.reuse, 0x2, R52 ;  /* 0x000000023a3e7825 */ /* 0x048fe200078e0234 */
[----:B------:R-:W3:Y:S03]  /*dc20*/  @!P5 LDG.E.U16 R38, desc[UR6][R66.64] ;  /* 0x000000064226d981 */ /* 0x000ee6000c1e1500 */
[C---:B-1----:R-:W-:Y:S01]  /*dc30*/  IMAD.WIDE R68, R58.reuse, 0x2, R56 ;  /* 0x000000023a447825 */ /* 0x042fe200078e0238 */
[----:B------:R-:W3:Y:S04]  /*dc40*/  @!P5 LDG.E.U16 R42, desc[UR6][R62.64] ;  /* 0x000000063e2ad981 */ /* 0x000ee8000c1e1500 */
[----:B------:R0:W3:Y:S04]  /*dc50*/  @!P5 LDG.E.U16 R34, desc[UR6][R68.64] ;  /* 0x000000064422d981 */ /* 0x0000e8000c1e1500 */
[----:B----4-:R-:W-:Y:S04]  /*dc60*/  STL [R1+0xdc8], R60 ;  /* 0x000dc83c01007387 */ /* 0x010fe80000100800 */
[----:B--2---:R1:W-:Y:S02]  /*dc70*/  STL [R1+0xdcc], R61 ;  /* 0x000dcc3d01007387 */ /* 0x0043e40000100800 */
[----:B-1----:R-:W-:-:S05]  /*dc80*/  IMAD.WIDE R60, R58, 0x2, R50 ;  /* 0x000000023a3c7825 */ /* 0x002fca00078e0232 */
[----:B------:R1:W2:Y:S01]  /*dc90*/  @!P5 LDG.E.U16 R48, desc[UR6][R60.64] ;  /* 0x000000063c30d981 */ /* 0x0002a2000c1e1500 */
[----:B------:R-:W-:Y:S01]  /*dca0*/  VIADD R58, R163, 0xffffff9b ;  /* 0xffffff9ba33a7836 */ /* 0x000fe20000000000 */
[----:B------:R-:W-:-:S04]  /*dcb0*/  PRMT R33, RZ, 0x7610, R33 ;  /* 0x00007610ff217816 */ /* 0x000fc80000000021 */
[----:B------:R-:W-:Y:S01]  /*dcc0*/  ISETP.GE.U32.AND P5, PT, R58, 0x7fffff1c, PT ;  /* 0x7fffff1c3a00780c */ /* 0x000fe20003fa6070 */
[----:B------:R-:W-:Y:S01]  /*dcd0*/  IMAD R58, R164, 0x5d, RZ ;  /* 0x0000005da43a7824 */ /* 0x000fe200078e02ff */
[----:B------:R0:W-:Y:S03]  /*dce0*/  STL.64 [R1+0x210], R68 ;  /* 0x0002104401007387 */ /* 0x0001e60000100a00 */
[----:B0-----:R-:W-:-:S05]  /*dcf0*/  IMAD.WIDE R68, R58, 0x2, R56 ;  /* 0x000000023a447825 */ /* 0x001fca00078e0238 */
[----:B------:R0:W4:Y:S01]  /*dd00*/  @!P6 LDG.E.U16 R33, desc[UR6][R68.64] ;  /* 0x000000064421e981 */ /* 0x000122000c1e1500 */
[----:B------:R-:W-:-:S03]  /*dd10*/  PRMT R29, RZ, 0x7610, R29 ;  /* 0x00007610ff1d7816 */ /* 0x000fc6000000001d */
[----:B------:R0:W-:Y:S01]  /*dd20*/  STL.64 [R1+0x208], R66 ;  /* 0x0002084201007387 */ /* 0x0001e20000100a00 */
[----:B------:R-:W-:-:S03]  /*dd30*/  PRMT R25, RZ, 0x7610, R25 ;  /* 0x00007610ff197816 */ /* 0x000fc60000000019 */
[----:B------:R1:W-:Y:S01]  /*dd40*/  STL.64 [R1+0x200], R62 ;  /* 0x0002003e01007387 */ /* 0x0003e20000100a00 */
[----:B------:R-:W-:-:S03]  /*dd50*/  PRMT R21, RZ, 0x7610, R21 ;  /* 0x00007610ff157816 */ /* 0x000fc60000000015 */
[----:B---3--:R-:W-:Y:S04]  /*dd60*/  STL [R1+0x2084], R34 ;  /* 0x0020842201007387 */ /* 0x008fe80000100800 */
[----:B------:R3:W-:Y:S01]  /*dd70*/  STL.64 [R1+0x1f8], R60 ;  /* 0x0001f83c01007387 */ /* 0x0007e20000100a00 */
[----:B0-----:R-:W-:-:S04]  /*dd80*/  IMAD.WIDE R66, R58, 0x2, R54 ;  /* 0x000000023a427825 */ /* 0x001fc800078e0236 */
[C---:B-1----:R-:W-:Y:S01]  /*dd90*/  IMAD.WIDE R62, R58.reuse, 0x2, R52 ;  /* 0x000000023a3e7825 */ /* 0x042fe200078e0234 */
[----:B------:R0:W4:Y:S04]  /*dda0*/  @!P6 LDG.E.U16 R29, desc[UR6][R66.64] ;  /* 0x00000006421de981 */ /* 0x000128000c1e1500 */
[----:B------:R1:W4:Y:S01]  /*ddb0*/  @!P6 LDG.E.U16 R25, desc[UR6][R62.64] ;  /* 0x000000063e19e981 */ /* 0x000322000c1e1500 */
[----:B---3--:R-:W-:-:S04]  /*ddc0*/  IMAD.WIDE R60, R58, 0x2, R50 ;  /* 0x000000023a3c7825 */ /* 0x008fc800078e0232 */
[----:B------:R-:W-:Y:S01]  /*ddd0*/  VIADD R58, R163, 0xffffff9a ;  /* 0xffffff9aa33a7836 */ /* 0x000fe20000000000 */
[----:B------:R3:W4:Y:S04]  /*dde0*/  @!P6 LDG.E.U16 R21, desc[UR6][R60.64] ;  /* 0x000000063c15e981 */ /* 0x000728000c1e1500 */
[----:B------:R-:W-:Y:S01]  /*ddf0*/  STL [R1+0x2088], R38 ;  /* 0x0020882601007387 */ /* 0x000fe20000100800 */
[----:B------:R-:W-:Y:S01]  /*de00*/  ISETP.GE.U32.AND P6, PT, R58, 0x7fffff1b, PT ;  /* 0x7fffff1b3a00780c */ /* 0x000fe20003fc6070 */
[----:B------:R-:W-:Y:S02]  /*de10*/  IMAD R58, R164, 0x5e, RZ ;  /* 0x0000005ea43a7824 */ /* 0x000fe400078e02ff */
[----:B------:R-:W-:Y:S01]  /*de20*/  STL [R1+0x208c], R42 ;  /* 0x00208c2a01007387 */ /* 0x000fe20000100800 */
[----:B------:R-:W-:-:S02]  /*de30*/  PRMT R64, RZ, 0x7610, R64 ;  /* 0x00007610ff407816 */ /* 0x000fc40000000040 */
[----:B------:R-:W-:Y:S01]  /*de40*/  PRMT R65, RZ, 0x7610, R65 ;  /* 0x00007610ff417816 */ /* 0x000fe20000000041 */
[----:B--2---:R-:W-:Y:S04]  /*de50*/  STL [R1+0x2090], R48 ;  /* 0x0020903001007387 */ /* 0x004fe80000100800 */
[----:B------:R2:W-:Y:S04]  /*de60*/  STL.64 [R1+0x1f0], R68 ;  /* 0x0001f04401007387 */ /* 0x0005e80000100a00 */
[----:B------:R0:W-:Y:S01]  /*de70*/  STL.64 [R1+0x1e8], R66 ;  /* 0x0001e84201007387 */ /* 0x0001e20000100a00 */
[----:B--2---:R-:W-:-:S04]  /*de80*/  IMAD.WIDE R68, R58, 0x2, R56 ;  /* 0x000000023a447825 */ /* 0x004fc800078e0238 */
[----:B0-----:R-:W-:Y:S01]  /*de90*/  IMAD.WIDE R66, R58, 0x2, R54 ;  /* 0x000000023a427825 */ /* 0x001fe200078e0236 */
[----:B------:R-:W2:Y:S04]  /*dea0*/  @!P0 LDG.E.U16 R65, desc[UR6][R68.64] ;  /* 0x0000000644418981 */ /* 0x000ea8000c1e1500 */
[----:B------:R-:W2:Y:S01]  /*deb0*/  @!P0 LDG.E.U16 R64, desc[UR6][R66.64] ;  /* 0x0000000642408981 */ /* 0x000ea2000c1e1500 */
[----:B------:R-:W-:-:S03]  /*dec0*/  PRMT R42, RZ, 0x7610, R42 ;  /* 0x00007610ff2a7816 */ /* 0x000fc6000000002a */
[----:B------:R1:W-:Y:S01]  /*ded0*/  STL.64 [R1+0x1e0], R62 ;  /* 0x0001e03e01007387 */ /* 0x0003e20000100a00 */
[----:B------:R-:W-:-:S03]  /*dee0*/  PRMT R43, RZ, 0x7610, R43 ;  /* 0x00007610ff2b7816 */ /* 0x000fc6000000002b */
[----:B----4-:R-:W-:Y:S04]  /*def0*/  STL [R1+0x2094], R33 ;  /* 0x0020942101007387 */ /* 0x010fe80000100800 */
[----:B------:R3:W-:Y:S01]  /*df00*/  STL.64 [R1+0x1d8], R60 ;  /* 0x0001d83c01007387 */ /* 0x0007e20000100a00 */
[----:B-1----:R-:W-:-:S05]  /*df10*/  IMAD.WIDE R62, R58, 0x2, R52 ;  /* 0x000000023a3e7825 */ /* 0x002fca00078e0234 */
[----:B------:R0:W4:Y:S01]  /*df20*/  @!P0 LDG.E.U16 R43, desc[UR6][R62.64] ;  /* 0x000000063e2b8981 */ /* 0x000122000c1e1500 */
[----:B---3--:R-:W-:-:S05]  /*df30*/  IMAD.WIDE R60, R58, 0x2, R50 ;  /* 0x000000023a3c7825 */ /* 0x008fca00078e0232 */
[----:B------:R1:W3:Y:S01]  /*df40*/  @!P0 LDG.E.U16 R42, desc[UR6][R60.64] ;  /* 0x000000063c2a8981 */ /* 0x0002e2000c1e1500 */
[----:B------:R-:W-:-:S03]  /*df50*/  VIADD R58, R163, 0xffffff99 ;  /* 0xffffff99a33a7836 */ /* 0x000fc60000000000 */
[----:B------:R-:W-:Y:S04]  /*df60*/  STL [R1+0x2098], R29 ;  /* 0x0020981d01007387 */ /* 0x000fe80000100800 */
        /* <DEDUP_REMOVED lines=9> */
[----:B------:R-:W-:Y:S01]  /*e000*/  STL.64 [R1+0x1b8], R60 ;  /* 0x0001b83c01007387 */ /* 0x000fe20000100a00 */
[----:B0-----:R-:W-:-:S05]  /*e010*/  IMAD.WIDE R62, R58, 0x2, R54 ;  /* 0x000000023a3e7825 */ /* 0x001fca00078e0236 */
[----:B------:R-:W4:Y:S04]  /*e020*/  @!P2 LDG.E.U16 R49, desc[UR6][R62.64] ;  /* 0x000000063e31a981 */ /* 0x000f28000c1e1500 */
[----:B--2---:R-:W-:Y:S04]  /*e030*/  STL [R1+0x10ec], R64 ;  /* 0x0010ec4001007387 */ /* 0x004fe80000100800 */
[----:B------:R0:W-:Y:S02]  /*e040*/  STL [R1+0x10f0], R65 ;  /* 0x0010f04101007387 */ /* 0x0001e40000100800 */
[----:B0-----:R-:W-:-:S05]  /*e050*/  IMAD.WIDE R64, R58, 0x2, R56 ;  /* 0x000000023a407825 */ /* 0x001fca00078e0238 */
[----:B------:R0:W2:Y:S01]  /*e060*/  @!P2 LDG.E.U16 R59, desc[UR6][R64.64] ;  /* 0x00000006403ba981 */ /* 0x0000a2000c1e1500 */
[----:B------:R-:W-:Y:S01]  /*e070*/  PRMT R47, RZ, 0x7610, R47 ;  /* 0x00007610ff2f7816 */ /* 0x000fe2000000002f */
[----:B-1----:R-:W-:Y:S01]  /*e080*/  IMAD.WIDE R60, R58, 0x2, R52 ;  /* 0x000000023a3c7825 */ /* 0x002fe200078e0234 */
[----:B------:R-:W-:-:S04]  /*e090*/  PRMT R38, RZ, 0x7610, R38 ;  /* 0x00007610ff267816 */ /* 0x000fc80000000026 */
[----:B------:R1:W2:Y:S04]  /*e0a0*/  @!P2 LDG.E.U16 R47, desc[UR6][R60.64] ;  /* 0x000000063c2fa981 */ /* 0x0002a8000c1e1500 */
[----:B---3--:R-:W-:Y:S04]  /*e0b0*/  STL [R1+0x10e4], R42 ;  /* 0x0010e42a01007387 */ /* 0x008fe80000100800 */
[----:B----4-:R3:W-:Y:S02]  /*e0c0*/  STL [R1+0x10e8], R43 ;  /* 0x0010e82b01007387 */ /* 0x0107e40000100800 */
[----:B---3--:R-:W-:-:S04]  /*e0d0*/  IMAD.WIDE R42, R58, 0x2, R50 ;  /* 0x000000023a2a7825 */ /* 0x008fc800078e0232 */
[----:B------:R-:W-:Y:S01]  /*e0e0*/  VIADD R58, R163, 0xffffff98 ;  /* 0xffffff98a33a7836 */ /* 0x000fe20000000000 */
[----:B------:R3:W4:Y:S04]  /*e0f0*/  @!P2 LDG.E.U16 R38, desc[UR6][R42.64] ;  /* 0x000000062a26a981 */ /* 0x000728000c1e1500 */
[----:B------:R-:W-:Y:S01]  /*e100*/  ISETP.GE.U32.AND P2, PT, R58, 0x7fffff19, PT ;  /* 0x7fffff193a00780c */ /* 0x000fe20003f46070 */
[----:B------:R0:W-:Y:S01]  /*e110*/  STL.64 [R1+0x1b0], R64 ;  /* 0x0001b04001007387 */ /* 0x0001e20000100a00 */
[----:B------:R-:W-:Y:S01]  /*e120*/  IMAD R58, R164, 0x63, RZ ;  /* 0x00000063a43a7824 */ /* 0x000fe200078e02ff */
[----:B------:R-:W-:Y:S02]  /*e130*/  PRMT R37, RZ, 0x7610, R37 ;  /* 0x00007610ff257816 */ /* 0x000fe40000000025 */
[----:B------:R1:W-:Y:S01]  /*e140*/  STL.64 [R1+0x1a8], R62 ;  /* 0x0001a83e01007387 */ /* 0x0003e20000100a00 */
[----:B------:R-:W-:-:S02]  /*e150*/  PRMT R34, RZ, 0x7610, R34 ;  /* 0x00007610ff227816 */ /* 0x000fc40000000022 */
[----:B------:R-:W-:Y:S01]  /*e160*/  PRMT R30, RZ, 0x7610, R30 ;  /* 0x00007610ff1e7816 */ /* 0x000fe2000000001e */
[----:B------:R3:W-:Y:S01]  /*e170*/  STL.64 [R1+0x1a0], R60 ;  /* 0x0001a03c01007387 */ /* 0x0007e20000100a00 */
[----:B------:R-:W-:-:S03]  /*e180*/  PRMT R26, RZ, 0x7610, R26 ;  /* 0x00007610ff1a7816 */ /* 0x000fc6000000001a */
[----:B------:R3:W-:Y:S01]  /*e190*/  STL.64 [R1+0x198], R42 ;  /* 0x0001982a01007387 */ /* 0x0007e20000100a00 */
[----:B0-----:R-:W-:-:S04]  /*e1a0*/  IMAD.WIDE R64, R58, 0x2, R56 ;  /* 0x000000023a407825 */ /* 0x001fc800078e0238 */
[C---:B-1----:R-:W-:Y:S01]  /*e1b0*/  IMAD.WIDE R62, R58.reuse, 0x2, R54 ;  /* 0x000000023a3e7825 */ /* 0x042fe200078e0236 */
[----:B------:R0:W4:Y:S03]  /*e1c0*/  @!P4 LDG.E.U16 R37, desc[UR6][R64.64] ;  /* 0x000000064025c981 */ /* 0x000126000c1e1500 */
[C---:B---3--:R-:W-:Y:S01]  /*e1d0*/  IMAD.WIDE R60, R58.reuse, 0x2, R52 ;  /* 0x000000023a3c7825 */ /* 0x048fe200078e0234 */
[----:B------:R1:W3:Y:S03]  /*e1e0*/  @!P4 LDG.E.U16 R34, desc[UR6][R62.64] ;  /* 0x000000063e22c981 */ /* 0x0002e6000c1e1500 */
[----:B------:R-:W-:Y:S01]  /*e1f0*/  IMAD.WIDE R42, R58, 0x2, R50 ;  /* 0x000000023a2a7825 */ /* 0x000fe200078e0232 */
[----:B------:R0:W3:Y:S03]  /*e200*/  @!P4 LDG.E.U16 R30, desc[UR6][R60.64] ;  /* 0x000000063c1ec981 */ /* 0x0000e6000c1e1500 */
[----:B------:R-:W-:Y:S01]  /*e210*/  VIADD R58, R163, 0xffffff94 ;  /* 0xffffff94a33a7836 */ /* 0x000fe20000000000 */
[----:B------:R0:W3:Y:S04]  /*e220*/  @!P4 LDG.E.U16 R26, desc[UR6][R42.64] ;  /* 0x000000062a1ac981 */ /* 0x0000e8000c1e1500 */
[----:B------:R-:W-:Y:S01]  /*e230*/  ISETP.GE.U32.AND P4, PT, R58, 0x7fffff15, PT ;  /* 0x7fffff153a00780c */ /* 0x000fe20003f86070 */
[----:B------:R-:W-:Y:S01]  /*e240*/  IMAD R58, R164, 0x64, RZ ;  /* 0x00000064a43a7824 */ /* 0x000fe200078e02ff */
[----:B------:R0:W-:Y:S01]  /*e250*/  STL.64 [R1+0x130], R64 ;  /* 0x0001304001007387 */ /* 0x0001e20000100a00 */
[----:B------:R-:W-:-:S02]  /*e260*/  PRMT R46, RZ, 0x7610, R46 ;  /* 0x00007610ff2e7816 */ /* 0x000fc4000000002e */
[----:B------:R-:W-:Y:S01]  /*e270*/  PRMT R45, RZ, 0x7610, R45 ;  /* 0x00007610ff2d7816 */ /* 0x000fe2000000002d */
[----:B------:R1:W-:Y:S01]  /*e280*/  STL.64 [R1+0x128], R62 ;  /* 0x0001283e01007387 */ /* 0x0003e20000100a00 */
[----:B------:R-:W-:Y:S02]  /*e290*/  PRMT R31, RZ, 0x7610, R31 ;  /* 0x00007610ff1f7816 */ /* 0x000fe4000000001f */
[----:B------:R-:W-:Y:S01]  /*e2a0*/  PRMT R27, RZ, 0x7610, R27 ;  /* 0x00007610ff1b7816 */ /* 0x000fe2000000001b */
[----:B------:R1:W-:Y:S01]  /*e2b0*/  STL.64 [R1+0x120], R60 ;  /* 0x0001203c01007387 */ /* 0x0003e20000100a00 */
[----:B0-----:R-:W-:-:S03]  /*e2c0*/  IMAD.WIDE R64, R58, 0x2, R56 ;  /* 0x000000023a407825 */ /* 0x001fc600078e0238 */
[----:B------:R0:W-:Y:S01]  /*e2d0*/  STL.64 [R1+0x118], R42 ;  /* 0x0001182a01007387 */ /* 0x0001e20000100a00 */
[----:B-1----:R-:W-:-:S03]  /*e2e0*/  IMAD.WIDE R62, R58, 0x2, R54 ;  /* 0x000000023a3e7825 */ /* 0x002fc600078e0236 */
[----:B------:R1:W3:Y:S01]  /*e2f0*/  @!P5 LDG.E.U16 R46, desc[UR6][R64.64] ;  /* 0x00000006402ed981 */ /* 0x0002e2000c1e1500 */
[----:B------:R-:W-:-:S03]  /*e300*/  IMAD.WIDE R60, R58, 0x2, R52 ;  /* 0x000000023a3c7825 */ /* 0x000fc600078e0234 */
[----:B------:R1:W3:Y:S01]  /*e310*/  @!P5 LDG.E.U16 R45, desc[UR6][R62.64] ;  /* 0x000000063e2dd981 */ /* 0x0002e2000c1e1500 */
[----:B0-----:R-:W-:-:S03]  /*e320*/  IMAD.WIDE R42, R58, 0x2, R50 ;  /* 0x000000023a2a7825 */ /* 0x001fc600078e0232 */
[----:B------:R0:W3:Y:S04]  /*e330*/  @!P5 LDG.E.U16 R31, desc[UR6][R60.64] ;  /* 0x000000063c1fd981 */ /* 0x0000e8000c1e1500 */
[----:B------:R-:W3:Y:S01]  /*e340*/  @!P5 LDG.E.U16 R27, desc[UR6][R42.64] ;  /* 0x000000062a1bd981 */ /* 0x000ee2000c1e1500 */
[----:B------:R-:W-:Y:S01]  /*e350*/  VIADD R58, R163, 0xffffff8c ;  /* 0xffffff8ca33a7836 */ /* 0x000fe20000000000 */
[----:B------:R-:W-:-:S04]  /*e360*/  PRMT R22, RZ, 0x7610, R22 ;  /* 0x00007610ff167816 */ /* 0x000fc80000000016 */
[----:B------:R-:W-:Y:S01]  /*e370*/  ISETP.GE.U32.AND P5, PT, R58, 0x7fffff0d, PT ;  /* 0x7fffff0d3a00780c */ /* 0x000fe20003fa6070 */
[----:B------:R-:W-:Y:S01]  /*e380*/  IMAD R58, R164, 0x6b, RZ ;  /* 0x0000006ba43a7824 */ /* 0x000fe200078e02ff */
[----:B--2---:R-:W-:Y:S04]  /*e390*/  STL [R1+0x118c], R59 ;  /* 0x00118c3b01007387 */ /* 0x004fe80000100800 */
[----:B------:R-:W-:Y:S04]  /*e3a0*/  STL [R1+0x1188], R49 ;  /* 0x0011883101007387 */ /* 0x000fe80000100800 */
[----:B------:R1:W-:Y:S02]  /*e3b0*/  STL.64 [R1+0x110], R64 ;  /* 0x0001104001007387 */ /* 0x0003e40000100a00 */
[----:B-1----:R-:W-:-:S05]  /*e3c0*/  IMAD.WIDE R64, R58, 0x2, R56 ;  /* 0x000000023a407825 */ /* 0x002fca00078e0238 */
[----:B------:R1:W2:Y:S04]  /*e3d0*/  @!P4 LDG.E.U16 R22, desc[UR6][R64.64] ;  /* 0x000000064016c981 */ /* 0x0002a8000c1e1500 */
[----:B------:R-:W-:Y:S04]  /*e3e0*/  STL [R1+0x1184], R47 ;  /* 0x0011842f01007387 */ /* 0x000fe80000100800 */
[----:B----4-:R-:W-:Y:S04]  /*e3f0*/  STL [R1+0x1180], R38 ;  /* 0x0011802601007387 */ /* 0x010fe80000100800 */
[----:B------:R4:W-:Y:S04]  /*e400*/  STL.64 [R1+0x108], R62 ;  /* 0x0001083e01007387 */ /* 0x0009e80000100a00 */
[----:B------:R0:W-:Y:S01]  /*e410*/  STL.64 [R1+0x100], R60 ;  /* 0x0001003c01007387 */ /* 0x0001e20000100a00 */
[----:B------:R-:W-:-:S02]  /*e420*/  IMAD R66, R164, 0x73, RZ ;  /* 0x00000073a4427824 */ /* 0x000fc400078e02ff */
[----:B----4-:R-:W-:-:S04]  /*e430*/  IMAD.WIDE R62, R58, 0x2, R54 ;  /* 0x000000023a3e7825 */ /* 0x010fc800078e0236 */
[----:B0-----:R-:W-:-:S04]  /*e440*/  IMAD.WIDE R60, R58, 0x2, R52 ;  /* 0x000000023a3c7825 */ /* 0x001fc800078e0234 */
[----:B------:R-:W-:Y:S01]  /*e450*/  IMAD R72, R164, 0x7b, RZ ;  /* 0x0000007ba4487824 */ /* 0x000fe200078e02ff */
[----:B------:R-:W-:Y:S02]  /*e460*/  PRMT R33, RZ, 0x7610, R33 ;  /* 0x00007610ff217816 */ /* 0x000fe40000000021 */
[----:B------:R-:W-:Y:S01]  /*e470*/  PRMT R29, RZ, 0x7610, R29 ;  /* 0x00007610ff1d7816 */ /* 0x000fe2000000001d */
[----:B------:R-:W-:Y:S01]  /*e480*/  IMAD.WIDE R68, R72, 0x2, R54 ;  /* 0x0000000248447825 */ /* 0x000fe200078e0236 */
[----:B------:R-:W-:Y:S02]  /*e490*/  PRMT R25, RZ, 0x7610, R25 ;  /* 0x00007610ff197816 */ /* 0x000fe40000000019 */
[----:B------:R-:W-:Y:S01]  /*e4a0*/  PRMT R21, RZ, 0x7610, R21 ;  /* 0x00007610ff157816 */ /* 0x000fe20000000015 */
[----:B---3--:R-:W-:Y:S04]  /*e4b0*/  STL [R1+0x20a4], R46 ;  /* 0x0020a42e01007387 */ /* 0x008fe80000100800 */
[----:B------:R0:W-:Y:S04]  /*e4c0*/  STL.64 [R1+0xf8], R42 ;  /* 0x0000f82a01007387 */ /* 0x0001e80000100a00 */
[----:B------:R3:W-:Y:S04]  /*e4d0*/  STL [R1+0x20b0], R45 ;  /* 0x0020b02d01007387 */ /* 0x0007e80000100800 */
[----:B------:R4:W-:Y:S04]  /*e4e0*/  STL [R1+0x20b4], R31 ;  /* 0x0020b41f01007387 */ /* 0x0009e80000100800 */
[----:B------:R1:W-:Y:S01]  /*e4f0*/  STL [R1+0x20b8], R27 ;  /* 0x0020b81b01007387 */ /* 0x0003e20000100800 */
[----:B0-----:R-:W-:Y:S01]  /*e500*/  IMAD.WIDE R42, R58, 0x2, R50 ;  /* 0x000000023a2a7825 */ /* 0x001fe200078e0232 */
[----:B---3--:R-:W-:-:S02]  /*e510*/  PRMT R45, RZ, 0x7610, R45 ;  /* 0x00007610ff2d7816 */ /* 0x008fc4000000002d */
[----:B----4-:R-:W-:Y:S01]  /*e520*/  PRMT R31, RZ, 0x7610, R31 ;  /* 0x00007610ff1f7816 */ /* 0x010fe2000000001f */
[----:B------:R-:W-:Y:S01]  /*e530*/  VIADD R58, R163, 0xffffff84 ;  /* 0xffffff84a33a7836 */ /* 0x000fe20000000000 */
[----:B-1----:R-:W-:Y:S01]  /*e540*/  PRMT R27, RZ, 0x7610, R27 ;  /* 0x00007610ff1b7816 */ /* 0x002fe2000000001b */
[----:B------:R-:W-:Y:S04]  /*e550*/  STL [R1+0xdc4], R37 ;  /* 0x000dc42501007387 */ /* 0x000fe80000100800 */
[----:B------:R-:W-:Y:S04]  /*e560*/  STL [R1+0xdc0], R34 ;  /* 0x000dc02201007387 */ /* 0x000fe80000100800 */
[----:B------:R-:W-:Y:S04]  /*e570*/  STL [R1+0xdbc], R30 ;  /* 0x000dbc1e01007387 */ /* 0x000fe80000100800 */
[----:B------:R0:W3:Y:S04]  /*e580*/  @!P4 LDG.E.U16 R27, desc[UR6][R62.64] ;  /* 0x000000063e1bc981 */ /* 0x0000e8000c1e1500 */
[----:B------:R1:W4:Y:S04]  /*e590*/  @!P4 LDG.E.U16 R31, desc[UR6][R60.64] ;  /* 0x000000063c1fc981 */ /* 0x000328000c1e1500 */
[----:B------:R0:W3:Y:S01]  /*e5a0*/  @!P4 LDG.E.U16 R45, desc[UR6][R42.64] ;  /* 0x000000062a2dc981 */ /* 0x0000e2000c1e1500 */
[----:B------:R-:W-:Y:S01]  /*e5b0*/  ISETP.GE.U32.AND P4, PT, R58, 0x7fffff05, PT ;  /* 0x7fffff053a00780c */ /* 0x000fe20003f86070 */
[----:B------:R-:W-:-:S02]  /*e5c0*/  IMAD.WIDE R58, R66, 0x2, R56 ;  /* 0x00000002423a7825 */ /* 0x000fc400078e0238 */
[----:B------:R-:W-:Y:S04]  /*e5d0*/  STL [R1+0xdb8], R26 ;  /* 0x000db81a01007387 */ /* 0x000fe80000100800 */
[----:B------:R0:W-:Y:S04]  /*e5e0*/  STL.64 [R1+0x30], R64 ;  /* 0x0000304001007387 */ /* 0x0001e80000100a00 */
[----:B------:R1:W-:Y:S04]  /*e5f0*/  STL.64 [R1+0x28], R62 ;  /* 0x0000283e01007387 */ /* 0x0003e80000100a00 */
[----:B------:R1:W-:Y:S04]  /*e600*/  STL.64 [R1+0x20], R60 ;  /* 0x0000203c01007387 */ /* 0x0003e80000100a00 */
[----:B------:R1:W-:Y:S01]  /*e610*/  STL.64 [R1+0x18], R42 ;  /* 0x0000182a01007387 */ /* 0x0003e20000100a00 */
[----:B0-----:R-:W-:-:S03]  /*e620*/  IMAD.WIDE R64, R66, 0x2, R52 ;  /* 0x0000000242407825 */ /* 0x001fc600078e0234 */
[----:B------:R-:W3:Y:S01]  /*e630*/  @!P4 LDG.E.U16 R29, desc[UR6][R68.64] ;  /* 0x00000006441dc981 */ /* 0x000ee2000c1e1500 */
[----:B-1----:R-:W-:-:S03]  /*e640*/  IMAD.WIDE R62, R66, 0x2, R54 ;  /* 0x00000002423e7825 */ /* 0x002fc600078e0236 */
[----:B------:R-:W-:Y:S01]  /*e650*/  STL [R1+0x1e0c], R58 ;  /* 0x001e0c3a01007387 */ /* 0x000fe20000100800 */
[----:B------:R-:W-:-:S03]  /*e660*/  IMAD.WIDE R66, R66, 0x2, R50 ;  /* 0x0000000242427825 */ /* 0x000fc600078e0232 */
[----:B------:R-:W-:Y:S01]  /*e670*/  STL [R1+0x1e08], R59 ;  /* 0x001e083b01007387 */ /* 0x000fe20000100800 */
[----:B------:R-:W-:-:S03]  /*e680*/  IMAD.WIDE R60, R72, 0x2, R56 ;  /* 0x00000002483c7825 */ /* 0x000fc600078e0238 */
[----:B------:R0:W-:Y:S01]  /*e690*/  STL [R1+0x1e14], R62 ;  /* 0x001e143e01007387 */ /* 0x0001e20000100800 */
[----:B------:R-:W-:-:S03]  /*e6a0*/  IMAD.WIDE R70, R72, 0x2, R52 ;  /* 0x0000000248467825 */ /* 0x000fc600078e0234 */
[----:B------:R1:W-:Y:S01]  /*e6b0*/  STL [R1+0x1e10], R63 ;  /* 0x001e103f01007387 */ /* 0x0003e20000100800 */
[----:B------:R-:W-:-:S03]  /*e6c0*/  IMAD.WIDE R72, R72, 0x2, R50 ;  /* 0x0000000248487825 */ /* 0x000fc600078e0232 */
[----:B------:R-:W3:Y:S01]  /*e6d0*/  @!P4 LDG.E.U16 R33, desc[UR6][R60.64] ;  /* 0x000000063c21c981 */ /* 0x000ee2000c1e1500 */
[----:B------:R-:W-:-:S03]  /*e6e0*/  VIADD R74, R163, 0xffffff93 ;  /* 0xffffff93a34a7836 */ /* 0x000fc60000000000 */
[----:B------:R-:W3:Y:S04]  /*e6f0*/  @!P4 LDG.E.U16 R25, desc[UR6][R70.64] ;  /* 0x000000064619c981 */ /* 0x000ee8000c1e1500 */
[----:B------:R-:W3:Y:S01]  /*e700*/  @!P4 LDG.E.U16 R21, desc[UR6][R72.64] ;  /* 0x000000064815c981 */ /* 0x000ee2000c1e1500 */
[----:B------:R-:W-:Y:S01]  /*e710*/  ISETP.GE.U32.AND P4, PT, R74, 0x7fffff14, PT ;  /* 0x7fffff144a00780c */ /* 0x000fe20003f86070 */
[----:B------:R-:W-:Y:S01]  /*e720*/  IMAD R74, R164, 0x65, RZ ;  /* 0x00000065a44a7824 */ /* 0x000fe200078e02ff */
[----:B------:R-:W-:-:S03]  /*e730*/  PRMT R19, RZ, 0x7610, R19 ;  /* 0x00007610ff137816 */ /* 0x000fc60000000013 */
[----:B------:R-:W-:-:S04]  /*e740*/  IMAD.WIDE R80, R74, 0x2, R56 ;  /* 0x000000024a507825 */ /* 0x000fc800078e0238 */
[C---:B------:R-:W-:Y:S01]  /*e750*/  IMAD.WIDE R78, R74.reuse, 0x2, R54 ;  /* 0x000000024a4e7825 */ /* 0x040fe200078e0236 */
[----:B------:R-:W3:Y:S03]  /*e760*/  @!P6 LDG.E.U16 R19, desc[UR6][R80.64] ;  /* 0x000000065013e981 */ /* 0x000ee6000c1e1500 */
[----:B------:R-:W-:-:S04]  /*e770*/  IMAD.WIDE R76, R74, 0x2, R52 ;  /* 0x000000024a4c7825 */ /* 0x000fc800078e0234 */
[----:B------:R-:W-:-:S04]  /*e780*/  IMAD.WIDE R42, R74, 0x2, R50 ;  /* 0x000000024a2a7825 */ /* 0x000fc800078e0232 */
[----:B------:R-:W-:Y:S01]  /*e790*/  VIADD R74, R163, 0xffffff8b ;  /* 0xffffff8ba34a7836 */ /* 0x000fe20000000000 */
[----:B------:R-:W-:Y:S02]  /*e7a0*/  PRMT R35, RZ, 0x7610, R35 ;  /* 0x00007610ff237816 */ /* 0x000fe40000000023 */
[----:B------:R-:W-:Y:S02]  /*e7b0*/  PRMT R39, RZ, 0x7610, R39 ;  /* 0x00007610ff277816 */ /* 0x000fe40000000027 */
[----:B------:R-:W-:Y:S02]  /*e7c0*/  PRMT R48, RZ, 0x7610, R48 ;  /* 0x00007610ff307816 */ /* 0x000fe40000000030 */
[----:B------:R-:W-:Y:S01]  /*e7d0*/  PRMT R46, RZ, 0x7610, R46 ;  /* 0x00007610ff2e7816 */ /* 0x000fe2000000002e */
[----:B------:R-:W-:Y:S01]  /*e7e0*/  IMAD R82, R164, 0x74, RZ ;  /* 0x00000074a4527824 */ /* 0x000fe200078e02ff */
[----:B------:R-:W-:Y:S01]  /*e7f0*/  PRMT R44, RZ, 0x7610, R44 ;  /* 0x00007610ff2c7816 */ /* 0x000fe2000000002c */
[----:B------:R-:W3:Y:S01]  /*e800*/  @!P5 LDG.E.U16 R35, desc[UR6][R58.64] ;  /* 0x000000063a23d981 */ /* 0x000ee2000c1e1500 */
[----:B------:R-:W-:-:S02]  /*e810*/  PRMT R36, RZ, 0x7610, R36 ;  /* 0x00007610ff247816 */ /* 0x000fc40000000024 */
[----:B------:R-:W-:Y:S01]  /*e820*/  PRMT R32, RZ, 0x7610, R32 ;  /* 0x00007610ff207816 */ /* 0x000fe20000000020 */
[----:B------:R0:W3:Y:S04]  /*e830*/  @!P5 LDG.E.U16 R39, desc[UR6][R62.64] ;  /* 0x000000063e27d981 */ /* 0x0000e8000c1e1500 */
[----:B------:R-:W3:Y:S04]  /*e840*/  @!P5 LDG.E.U16 R48, desc[UR6][R64.64] ;  /* 0x000000064030d981 */ /* 0x000ee8000c1e1500 */
[----:B------:R-:W3:Y:S01]  /*e850*/  @!P5 LDG.E.U16 R46, desc[UR6][R66.64] ;  /* 0x00000006422ed981 */ /* 0x000ee2000c1e1500 */
[----:B------:R-:W-:Y:S01]  /*e860*/  PRMT R28, RZ, 0x7610, R28 ;  /* 0x00007610ff1c7816 */ /* 0x000fe2000000001c */
[----:B------:R-:W-:Y:S01]  /*e870*/  IMAD R92, R164, 0x66, RZ ;  /* 0x00000066a45c7824 */ /* 0x000fe200078e02ff */
[----:B------:R-:W-:-:S02]  /*e880*/  PRMT R165, RZ, 0x7610, R165 ;  /* 0x00007610ffa57816 */ /* 0x000fc400000000a5 */
[----:B------:R-:W-:Y:S02]  /*e890*/  PRMT R24, RZ, 0x7610, R24 ;  /* 0x00007610ff187816 */ /* 0x000fe40000000018 */
[----:B------:R-:W-:Y:S02]  /*e8a0*/  PRMT R15, RZ, 0x7610, R15 ;  /* 0x00007610ff0f7816 */ /* 0x000fe4000000000f */
[----:B------:R-:W-:Y:S01]  /*e8b0*/  PRMT R17, RZ, 0x7610, R17 ;  /* 0x00007610ff117816 */ /* 0x000fe20000000011 */
[C---:B------:R-:W-:Y:S01]  /*e8c0*/  VIADD R85, R163.reuse, 0xffffff91 ;  /* 0xffffff91a3557836 */ /* 0x040fe20000000000 */
[----:B0-----:R-:W-:Y:S01]  /*e8d0*/  PRMT R62, RZ, 0x7610, R62 ;  /* 0x00007610ff3e7816 */ /* 0x001fe2000000003e */
[----:B------:R-:W-:Y:S02]  /*e8e0*/  VIADD R84, R163, 0xffffff83 ;  /* 0xffffff83a3547836 */ /* 0x000fe40000000000 */
[----:B------:R-:W-:Y:S02]  /*e8f0*/  IMAD R90, R164, 0x7c, RZ ;  /* 0x0000007ca45a7824 */ /* 0x000fe400078e02ff */
[----:B------:R-:W-:-:S04]  /*e900*/  IMAD.WIDE R98, R92, 0x2, R56 ;  /* 0x000000025c627825 */ /* 0x000fc800078e0238 */
[----:B------:R-:W-:-:S04]  /*e910*/  IMAD.WIDE R96, R92, 0x2, R54 ;  /* 0x000000025c607825 */ /* 0x000fc800078e0236 */
[----:B------:R-:W-:Y:S01]  /*e920*/  IMAD.WIDE R94, R92, 0x2, R52 ;  /* 0x000000025c5e7825 */ /* 0x000fe200078e0234 */
[----:B------:R-:W3:Y:S01]  /*e930*/  @!P0 LDG.E.U16 R62, desc[UR6][R96.64] ;  /* 0x00000006603e8981 */ /* 0x000ee2000c1e1500 */
[----:B-1----:R-:W-:Y:S02]  /*e940*/  PRMT R63, RZ, 0x7610, R63 ;  /* 0x00007610ff3f7816 */ /* 0x002fe4000000003f */
[----:B------:R-:W-:Y:S02]  /*e950*/  PRMT R58, RZ, 0x7610, R58 ;  /* 0x00007610ff3a7816 */ /* 0x000fe4000000003a */
[----:B------:R-:W-:Y:S02]  /*e960*/  PRMT R59, RZ, 0x7610, R59 ;  /* 0x00007610ff3b7816 */ /* 0x000fe4000000003b */
[----:B------:R-:W-:Y:S01]  /*e970*/  PRMT R2, RZ, 0x7610, R2 ;  /* 0x00007610ff027816 */ /* 0x000fe20000000002 */
[----:B--2---:R-:W-:Y:S04]  /*e980*/  STL [R1+0xdb4], R22 ;  /* 0x000db41601007387 */ /* 0x004fe80000100800 */
        /* <DEDUP_REMOVED lines=9> */
[----:B------:R0:W-:Y:S04]  /*ea20*/  STL [R1+0x1e38], R71 ;  /* 0x001e384701007387 */ /* 0x0001e80000100800 */
[----:B------:R1:W-:Y:S04]  /*ea30*/  STL [R1+0x1e44], R72 ;  /* 0x001e444801007387 */ /* 0x0003e80000100800 */
[----:B------:R2:W-:Y:S01]  /*ea40*/  STL [R1+0x1e40], R73 ;  /* 0x001e404901007387 */ /* 0x0005e20000100800 */
[----:B0-----:R-:W-:-:S02]  /*ea50*/  PRMT R71, RZ, 0x7610, R71 ;  /* 0x00007610ff477816 */ /* 0x001fc40000000047 */
[----:B-1----:R-:W-:-:S04]  /*ea60*/  PRMT R72, RZ, 0x7610, R72 ;  /* 0x00007610ff487816 */ /* 0x002fc80000000048 */
[----:B------:R-:W3:Y:S01]  /*ea70*/  @!P6 LDG.E.U16 R71, desc[UR6][R42.64] ;  /* 0x000000062a47e981 */ /* 0x000ee2000c1e1500 */
[----:B--2---:R-:W-:-:S03]  /*ea80*/  PRMT R73, RZ, 0x7610, R73 ;  /* 0x00007610ff497816 */ /* 0x004fc60000000049 */
[----:B------:R-:W2:Y:S04]  /*ea90*/  @!P6 LDG.E.U16 R72, desc[UR6][R76.64] ;  /* 0x000000064c48e981 */ /* 0x000ea8000c1e1500 */
[----:B------:R0:W2:Y:S01]  /*eaa0*/  @!P6 LDG.E.U16 R73, desc[UR6][R78.64] ;  /* 0x000000064e49e981 */ /* 0x0000a2000c1e1500 */
[----:B------:R-:W-:Y:S01]  /*eab0*/  ISETP.GE.U32.AND P6, PT, R74, 0x7fffff0c, PT ;  /* 0x7fffff0c4a00780c */ /* 0x000fe20003fc6070 */
[----:B------:R-:W-:Y:S02]  /*eac0*/  IMAD R74, R164, 0x6c, RZ ;  /* 0x0000006ca44a7824 */ /* 0x000fe400078e02ff */
[----:B------:R1:W-:Y:S04]  /*ead0*/  STL.64 [R1+0xf0], R80 ;  /* 0x0000f05001007387 */ /* 0x0003e80000100a00 */
[----:B------:R0:W-:Y:S04]  /*eae0*/  STL.64 [R1+0xe8], R78 ;  /* 0x0000e84e01007387 */ /* 0x0001e80000100a00 */
[----:B------:R0:W-:Y:S01]  /*eaf0*/  STL.64 [R1+0xe0], R76 ;  /* 0x0000e04c01007387 */ /* 0x0001e20000100a00 */
[----:B-1----:R-:W-:-:S03]  /*eb00*/  IMAD.WIDE R80, R74, 0x2, R56 ;  /* 0x000000024a507825 */ /* 0x002fc600078e0238 */
[----:B------:R1:W-:Y:S01]  /*eb10*/  STL.64 [R1+0xd8], R42 ;  /* 0x0000d82a01007387 */ /* 0x0003e20000100a00 */
[----:B0-----:R-:W-:-:S04]  /*eb20*/  IMAD.WIDE R78, R74, 0x2, R54 ;  /* 0x000000024a4e7825 */ /* 0x001fc800078e0236 */
[----:B------:R-:W-:Y:S01]  /*eb30*/  VIADD R76, R163, 0xffffff92 ;  /* 0xffffff92a34c7836 */ /* 0x000fe20000000000 */
[----:B------:R0:W-:Y:S01]  /*eb40*/  STL.64 [R1+0x10], R80 ;  /* 0x0000105001007387 */ /* 0x0001e20000100a00 */
[----:B-1----:R-:W-:-:S03]  /*eb50*/  IMAD.WIDE R42, R74, 0x2, R52 ;  /* 0x000000024a2a7825 */ /* 0x002fc600078e0234 */
[----:B------:R-:W-:Y:S01]  /*eb60*/  ISETP.GE.U32.AND P5, PT, R76, 0x7fffff13, PT ;  /* 0x7fffff134c00780c */ /* 0x000fe20003fa6070 */
[----:B------:R0:W2:Y:S01]  /*eb70*/  @!P4 LDG.E.U16 R44, desc[UR6][R80.64] ;  /* 0x00000006502cc981 */ /* 0x0000a2000c1e1500 */
[----:B------:R-:W-:-:S03]  /*eb80*/  IMAD.WIDE R74, R74, 0x2, R50 ;  /* 0x000000024a4a7825 */ /* 0x000fc600078e0232 */
[----:B------:R1:W-:Y:S01]  /*eb90*/  STL.64 [R1+0x8], R78 ;  /* 0x0000084e01007387 */ /* 0x0003e20000100a00 */
[----:B------:R-:W-:-:S03]  /*eba0*/  IMAD.WIDE R76, R82, 0x2, R56 ;  /* 0x00000002524c7825 */ /* 0x000fc600078e0238 */
[----:B------:R1:W2:Y:S01]  /*ebb0*/  @!P4 LDG.E.U16 R36, desc[UR6][R78.64] ;  /* 0x000000064e24c981 */ /* 0x0002a2000c1e1500 */
[----:B0-----:R-:W-:-:S03]  /*ebc0*/  IMAD.WIDE R80, R82, 0x2, R52 ;  /* 0x0000000252507825 */ /* 0x001fc600078e0234 */
[----:B------:R0:W-:Y:S01]  /*ebd0*/  STL.64 [R1], R42 ;  /* 0x0000002a01007387 */ /* 0x0001e20000100a00 */
[----:B------:R-:W-:-:S03]  /*ebe0*/  PRMT R64, RZ, 0x7610, R64 ;  /* 0x00007610ff407816 */ /* 0x000fc60000000040 */
[----:B------:R-:W-:Y:S01]  /*ebf0*/  STL [R1+0x1e4c], R74 ;  /* 0x001e4c4a01007387 */ /* 0x000fe20000100800 */
[C---:B-1----:R-:W-:Y:S01]  /*ec00*/  IMAD.WIDE R78, R82.reuse, 0x2, R54 ;  /* 0x00000002524e7825 */ /* 0x042fe200078e0236 */
[----:B------:R-:W-:Y:S02]  /*ec10*/  PRMT R61, RZ, 0x7610, R61 ;  /* 0x00007610ff3d7816 */ /* 0x000fe4000000003d */
[----:B------:R-:W-:Y:S01]  /*ec20*/  STL [R1+0x1e48], R75 ;  /* 0x001e484b01007387 */ /* 0x000fe20000100800 */
[----:B------:R-:W-:Y:S01]  /*ec30*/  IMAD.WIDE R82, R82, 0x2, R50 ;  /* 0x0000000252527825 */ /* 0x000fe200078e0232 */
[----:B------:R-:W-:Y:S02]  /*ec40*/  PRMT R60, RZ, 0x7610, R60 ;  /* 0x00007610ff3c7816 */ /* 0x000fe4000000003c */
[----:B------:R0:W2:Y:S04]  /*ec50*/  @!P4 LDG.E.U16 R32, desc[UR6][R42.64] ;  /* 0x000000062a20c981 */ /* 0x0000a8000c1e1500 */
[----:B------:R-:W-:Y:S04]  /*ec60*/  STL [R1+0x1e54], R76 ;  /* 0x001e544c01007387 */ /* 0x000fe80000100800 */
[----:B------:R1:W-:Y:S01]  /*ec70*/  STL [R1+0x1e50], R77 ;  /* 0x001e504d01007387 */ /* 0x0003e20000100800 */
[----:B0-----:R-:W-:-:S03]  /*ec80*/  IMAD.WIDE R42, R92, 0x2, R50 ;  /* 0x000000025c2a7825 */ /* 0x001fc600078e0232 */
[----:B------:R-:W-:Y:S01]  /*ec90*/  STL [R1+0x1e5c], R78 ;  /* 0x001e5c4e01007387 */ /* 0x000fe20000100800 */
[----:B------:R-:W-:-:S03]  /*eca0*/  VIADD R92, R163, 0xffffff90 ;  /* 0xffffff90a35c7836 */ /* 0x000fc60000000000 */
[----:B------:R-:W2:Y:S01]  /*ecb0*/  @!P4 LDG.E.U16 R28, desc[UR6][R74.64] ;  /* 0x000000064a1cc981 */ /* 0x000ea2000c1e1500 */
[----:B------:R-:W-:-:S03]  /*ecc0*/  ISETP.GE.U32.AND P4, PT, R85, 0x7fffff12, PT ;  /* 0x7fffff125500780c */ /* 0x000fc60003f86070 */
[----:B------:R1:W2:Y:S04]  /*ecd0*/  @!P6 LDG.E.U16 R165, desc[UR6][R76.64] ;  /* 0x000000064ca5e981 */ /* 0x0002a8000c1e1500 */
[----:B------:R-:W2:Y:S04]  /*ece0*/  @!P6 LDG.E.U16 R24, desc[UR6][R78.64] ;  /* 0x000000064e18e981 */ /* 0x000ea8000c1e1500 */
[----:B------:R-:W-:Y:S04]  /*ecf0*/  STL [R1+0x1e58], R79 ;  /* 0x001e584f01007387 */ /* 0x000fe80000100800 */
[----:B------:R-:W2:Y:S04]  /*ed00*/  @!P6 LDG.E.U16 R15, desc[UR6][R80.64] ;  /* 0x00000006500fe981 */ /* 0x000ea8000c1e1500 */
[----:B------:R-:W2:Y:S01]  /*ed10*/  @!P6 LDG.E.U16 R17, desc[UR6][R82.64] ;  /* 0x000000065211e981 */ /* 0x000ea2000c1e1500 */
[----:B------:R-:W-:Y:S01]  /*ed20*/  ISETP.GE.U32.AND P6, PT, R84, 0x7fffff04, PT ;  /* 0x7fffff045400780c */ /* 0x000fe20003fc6070 */
[----:B------:R-:W-:-:S02]  /*ed30*/  IMAD.WIDE R84, R90, 0x2, R56 ;  /* 0x000000025a547825 */ /* 0x000fc400078e0238 */
[----:B------:R-:W-:Y:S04]  /*ed40*/  STL [R1+0x1e64], R80 ;  /* 0x001e645001007387 */ /* 0x000fe80000100800 */
[----:B------:R-:W-:Y:S04]  /*ed50*/  STL [R1+0x1e60], R81 ;  /* 0x001e605101007387 */ /* 0x000fe80000100800 */
[----:B------:R-:W-:Y:S04]  /*ed60*/  STL [R1+0x1e6c], R82 ;  /* 0x001e6c5201007387 */ /* 0x000fe80000100800 */
[----:B------:R-:W2:Y:S04]  /*ed70*/  @!P0 LDG.E.U16 R64, desc[UR6][R98.64] ;  /* 0x0000000662408981 */ /* 0x000ea8000c1e1500 */
[----:B------:R0:W3:Y:S04]  /*ed80*/  @!P0 LDG.E.U16 R61, desc[UR6][R94.64] ;  /* 0x000000065e3d8981 */ /* 0x0000e8000c1e1500 */
[----:B------:R0:W4:Y:S01]  /*ed90*/  @!P0 LDG.E.U16 R60, desc[UR6][R42.64] ;  /* 0x000000062a3c8981 */ /* 0x000122000c1e1500 */
[----:B------:R-:W-:Y:S01]  /*eda0*/  ISETP.GE.U32.AND P0, PT, R92, 0x7fffff11, PT ;  /* 0x7fffff115c00780c */ /* 0x000fe20003f06070 */
[----:B------:R-:W-:-:S02]  /*edb0*/  IMAD R92, R164, 0x67, RZ ;  /* 0x00000067a45c7824 */ /* 0x000fc400078e02ff */
[----:B------:R-:W-:Y:S04]  /*edc0*/  STL [R1+0x1e68], R83 ;  /* 0x001e685301007387 */ /* 0x000fe80000100800 */
[----:B------:R-:W-:Y:S04]  /*edd0*/  STL.64 [R1+0xd0], R98 ;  /* 0x0000d06201007387 */ /* 0x000fe80000100a00 */
[----:B------:R-:W-:Y:S04]  /*ede0*/  STL.64 [R1+0xc8], R96 ;  /* 0x0000c86001007387 */ /* 0x000fe80000100a00 */
[----:B------:R-:W-:Y:S01]  /*edf0*/  STL [R1+0x1e74], R84 ;  /* 0x001e745401007387 */ /* 0x000fe20000100800 */
[----:B-1----:R-:W-:-:S03]  /*ee00*/  IMAD.WIDE R76, R92, 0x2, R54 ;  /* 0x000000025c4c7825 */ /* 0x002fc600078e0236 */
[----:B------:R0:W-:Y:S01]  /*ee10*/  STL.64 [R1+0xc0], R94 ;  /* 0x0000c05e01007387 */ /* 0x0001e20000100a00 */
[----:B------:R-:W-:-:S03]  /*ee20*/  IMAD.WIDE R74, R92, 0x2, R52 ;  /* 0x000000025c4a7825 */ /* 0x000fc600078e0234 */
[----:B------:R-:W-:Y:S04]  /*ee30*/  STL [R1+0x1e70], R85 ;  /* 0x001e705501007387 */ /* 0x000fe80000100800 */
[----:B------:R1:W-:Y:S01]  /*ee40*/  STL.64 [R1+0xb8], R42 ;  /* 0x0000b82a01007387 */ /* 0x0003e20000100a00 */
[----:B0-----:R-:W-:-:S03]  /*ee50*/  IMAD.WIDE R94, R92, 0x2, R56 ;  /* 0x000000025c5e7825 */ /* 0x001fc600078e0238 */
[----:B------:R-:W4:Y:S04]  /*ee60*/  @!P2 LDG.E.U16 R58, desc[UR6][R76.64] ;  /* 0x000000064c3aa981 */ /* 0x000f28000c1e1500 */
[----:B------:R-:W4:Y:S01]  /*ee70*/  @!P2 LDG.E.U16 R63, desc[UR6][R94.64] ;  /* 0x000000065e3fa981 */ /* 0x000f22000c1e1500 */
[----:B-1----:R-:W-:-:S03]  /*ee80*/  IMAD.WIDE R42, R92, 0x2, R50 ;  /* 0x000000025c2a7825 */ /* 0x002fc600078e0232 */
[----:B------:R-:W4:Y:S04]  /*ee90*/  @!P2 LDG.E.U16 R59, desc[UR6][R74.64] ;  /* 0x000000064a3ba981 */ /* 0x000f28000c1e1500 */
[----:B------:R-:W4:Y:S01]  /*eea0*/  @!P2 LDG.E.U16 R2, desc[UR6][R42.64] ;  /* 0x000000062a02a981 */ /* 0x000f22000c1e1500 */
[----:B------:R-:W-:-:S04]  /*eeb0*/  IMAD.WIDE R86, R90, 0x2, R54 ;  /* 0x000000025a567825 */ /* 0x000fc800078e0236 */
[C---:B------:R-:W-:Y:S01]  /*eec0*/  IMAD.WIDE R88, R90.reuse, 0x2, R52 ;  /* 0x000000025a587825 */ /* 0x040fe200078e0234 */
[----:B------:R-:W-:Y:S03]  /*eed0*/  STL [R1+0x1e7c], R86 ;  /* 0x001e7c5601007387 */ /* 0x000fe60000100800 */
[----:B------:R-:W-:Y:S01]  /*eee0*/  IMAD.WIDE R90, R90, 0x2, R50 ;  /* 0x000000025a5a7825 */ /* 0x000fe200078e0232 */
[----:B------:R-:W-:Y:S04]  /*eef0*/  STL [R1+0x1e78], R87 ;  /* 0x001e785701007387 */ /* 0x000fe80000100800 */
[----:B------:R-:W-:Y:S04]  /*ef00*/  STL [R1+0x1e84], R88 ;  /* 0x001e845801007387 */ /* 0x000fe80000100800 */
[----:B------:R-:W-:Y:S01]  /*ef10*/  STL [R1+0x1e80], R89 ;  /* 0x001e805901007387 */ /* 0x000fe20000100800 */
[----:B------:R-:W-:-:S03]  /*ef20*/  VIADD R92, R163, 0xffffff8a ;  /* 0xffffff8aa35c7836 */ /* 0x000fc60000000000 */
[----:B------:R0:W-:Y:S04]  /*ef30*/  STL [R1+0x1e8c], R90 ;  /* 0x001e8c5a01007387 */ /* 0x0001e80000100800 */
[----:B------:R-:W-:Y:S01]  /*ef40*/  STL [R1+0x1e88], R91 ;  /* 0x001e885b01007387 */ /* 0x000fe20000100800 */
[----:B------:R-:W-:Y:S01]  /*ef50*/  IMAD R98, R164, 0x6d, RZ ;  /* 0x0000006da4627824 */ /* 0x000fe200078e02ff */
[----:B------:R-:W-:-:S03]  /*ef60*/  ISETP.GE.U32.AND P2, PT, R92, 0x7fffff0b, PT ;  /* 0x7fffff0b5c00780c */ /* 0x000fc60003f46070 */
[C---:B------:R-:W-:Y:S01]  /*ef70*/  IMAD.WIDE R92, R98.reuse, 0x2, R56 ;  /* 0x00000002625c7825 */ /* 0x040fe200078e0238 */
[----:B------:R-:W-:Y:S01]  /*ef80*/  PRMT R66, RZ, 0x7610, R66 ;  /* 0x00007610ff427816 */ /* 0x000fe20000000042 */
[----:B------:R-:W1:Y:S02]  /*ef90*/  S2R R22, SR_TID.X ;  /* 0x0000000000167919 */ /* 0x000e640000002100 */
[----:B------:R-:W-:Y:S01]  /*efa0*/  IMAD.WIDE R96, R98, 0x2, R52 ;  /* 0x0000000262607825 */ /* 0x000fe200078e0234 */
[----:B------:R-:W-:Y:S02]  /*efb0*/  PRMT R68, RZ, 0x7610, R68 ;  /* 0x00007610ff447816 */ /* 0x000fe40000000044 */
[----:B------:R-:W-:Y:S01]  /*efc0*/  PRMT R70, RZ, 0x7610, R70 ;  /* 0x00007610ff467816 */ /* 0x000fe20000000046 */
[----:B------:R-:W-:Y:S01]  /*efd0*/  IMAD.MOV.U32 R79, RZ, RZ, R40 ;  /* 0x000000ffff4f7224 */ /* 0x000fe200078e0028 */
[----:B------:R-:W-:Y:S02]  /*efe0*/  LOP3.LUT R40, R0, 0x30, RZ, 0x3c, !PT ;  /* 0x0000003000287812 */ /* 0x000fe400078e3cff */
[----:B------:R-:W4:Y:S04]  /*eff0*/  @!P5 LDG.E.U16 R68, desc[UR6][R96.64] ;  /* 0x000000066044d981 */ /* 0x000f28000c1e1500 */
[----:B------:R-:W4:Y:S01]  /*f000*/  @!P5 LDG.E.U16 R70, desc[UR6][R92.64] ;  /* 0x000000065c46d981 */ /* 0x000f22000c1e1500 */
[----:B------:R-:W-:-:S02]  /*f010*/  PRMT R69, RZ, 0x7610, R69 ;  /* 0x00007610ff457816 */ /* 0x000fc40000000045 */
[----:B------:R-:W-:Y:S01]  /*f020*/  PRMT R23, RZ, 0x7610, R23 ;  /* 0x00007610ff177816 */ /* 0x000fe20000000017 */
[----:B------:R-:W-:-:S05]  /*f030*/  IMAD.MOV.U32 R38, RZ, RZ, R155 ;  /* 0x000000ffff267224 */ /* 0x000fca00078e009b */
[----:B------:R0:W4:Y:S01]  /*f040*/  @!P6 LDG.E.U16 R23, desc[UR6][R90.64] ;  /* 0x000000065a17e981 */ /* 0x000122000c1e1500 */
[----:B------:R-:W-:Y:S02]  /*f050*/  IMAD.MOV.U32 R34, RZ, RZ, R156 ;  /* 0x000000ffff227224 */ /* 0x000fe400078e009c */
[----:B------:R-:W-:Y:S02]  /*f060*/  IMAD.MOV.U32 R37, RZ, RZ, R157 ;  /* 0x000000ffff257224 */ /* 0x000fe400078e009d */
[----:B0-----:R-:W-:Y:S02]  /*f070*/  IMAD.MOV.U32 R90, RZ, RZ, R149 ;  /* 0x000000ffff5a7224 */ /* 0x001fe400078e0095 */
[----:B------:R-:W-:Y:S01]  /*f080*/  IMAD.MOV.U32 R47, RZ, RZ, R159 ;  /* 0x000000ffff2f7224 */ /* 0x000fe200078e009f */
[----:B-1----:R-:W-:Y:S01]  /*f090*/  LOP3.LUT R67, R22, 0x7f, RZ, 0xc0, !PT ;  /* 0x0000007f16437812 */ /* 0x002fe200078ec0ff */
[----:B------:R-:W-:Y:S02]  /*f0a0*/  IMAD.MOV.U32 R30, RZ, RZ, R160 ;  /* 0x000000ffff1e7224 */ /* 0x000fe400078e00a0 */
[----:B------:R-:W-:-:S02]  /*f0b0*/  IMAD.MOV.U32 R26, RZ, RZ, R161 ;  /* 0x000000ffff1a7224 */ /* 0x000fc400078e00a1 */
[----:B------:R-:W-:Y:S01]  /*f0c0*/  IMAD.MOV.U32 R22, RZ, RZ, R162 ;  /* 0x000000ffff167224 */ /* 0x000fe200078e00a2 */
[----:B--2---:R-:W-:Y:S04]  /*f0d0*/  STL [R1+0x1e90], R64 ;  /* 0x001e904001007387 */ /* 0x004fe80000100800 */
[----:B---3--:R-:W-:Y:S04]  /*f0e0*/  STL [R1+0x1e94], R62 ;  /* 0x001e943e01007387 */ /* 0x008fe80000100800 */
[----:B------:R-:W-:Y:S04]  /*f0f0*/  STL [R1+0x1e98], R61 ;  /* 0x001e983d01007387 */ /* 0x000fe80000100800 */
[----:B----4-:R-:W-:Y:S04]  /*f100*/  STL [R1+0x1e9c], R60 ;  /* 0x001e9c3c01007387 */ /* 0x010fe80000100800 */
[----:B------:R0:W-:Y:S04]  /*f110*/  STL.64 [R1+0xb0], R94 ;  /* 0x0000b05e01007387 */ /* 0x0001e80000100a00 */
[----:B------:R-:W-:Y:S04]  /*f120*/  STL.64 [R1+0xa8], R76 ;  /* 0x0000a84c01007387 */ /* 0x000fe80000100a00 */
[----:B------:R-:W-:Y:S01]  /*f130*/  STL.64 [R1+0xa0], R74 ;  /* 0x0000a04a01007387 */ /* 0x000fe20000100a00 */
[----:B0-----:R-:W-:-:S04]  /*f140*/  IMAD.WIDE R94, R98, 0x2, R54 ;  /* 0x00000002625e7825 */ /* 0x001fc800078e0236 */
[----:B------:R-:W-:Y:S01]  /*f150*/  IMAD.WIDE R98, R98, 0x2, R50 ;  /* 0x0000000262627825 */ /* 0x000fe200078e0232 */
[----:B------:R-:W2:Y:S04]  /*f160*/  @!P5 LDG.E.U16 R69, desc[UR6][R94.64] ;  /* 0x000000065e45d981 */ /* 0x000ea8000c1e1500 */
[----:B------:R0:W3:Y:S04]  /*f170*/  @!P5 LDG.E.U16 R66, desc[UR6][R98.64] ;  /* 0x000000066242d981 */ /* 0x0000e8000c1e1500 */
[----:B------:R-:W-:Y:S04]  /*f180*/  STL [R1+0x1ea0], R63 ;  /* 0x001ea03f01007387 */ /* 0x000fe80000100800 */
[----:B------:R-:W-:Y:S04]  /*f190*/  STL.64 [R1+0x98], R42 ;  /* 0x0000982a01007387 */ /* 0x000fe80000100a00 */
[----:B------:R-:W-:Y:S04]  /*f1a0*/  STL [R1+0x1ea4], R58 ;  /* 0x001ea43a01007387 */ /* 0x000fe80000100800 */
[----:B------:R-:W-:Y:S04]  /*f1b0*/  STL [R1+0x1ea8], R59 ;  /* 0x001ea83b01007387 */ /* 0x000fe80000100800 */
[----:B------:R-:W-:Y:S04]  /*f1c0*/  STL [R1+0x1eac], R2 ;  /* 0x001eac0201007387 */ /* 0x000fe80000100800 */
[----:B------:R1:W-:Y:S04]  /*f1d0*/  STL [R1+0x1eb4], R92 ;  /* 0x001eb45c01007387 */ /* 0x0003e80000100800 */
[----:B------:R-:W-:Y:S04]  /*f1e0*/  STL [R1+0x1eb0], R93 ;  /* 0x001eb05d01007387 */ /* 0x000fe80000100800 */
[----:B------:R-:W-:Y:S04]  /*f1f0*/  STL [R1+0x1ebc], R94 ;  /* 0x001ebc5e01007387 */ /* 0x000fe80000100800 */
[----:B------:R-:W-:Y:S04]  /*f200*/  STL [R1+0x1eb8], R95 ;  /* 0x001eb85f01007387 */ /* 0x000fe80000100800 */
[----:B------:R-:W-:Y:S04]  /*f210*/  STL [R1+0x1ec4], R96 ;  /* 0x001ec46001007387 */ /* 0x000fe80000100800 */
[----:B------:R4:W-:Y:S01]  /*f220*/  STL [R1+0x1ec0], R97 ;  /* 0x001ec06101007387 */ /* 0x0009e20000100800 */
[----:B-1----:R-:W-:-:S03]  /*f230*/  IMAD.MOV.U32 R92, RZ, RZ, R147 ;  /* 0x000000ffff5c7224 */ /* 0x002fc600078e0093 */
[----:B------:R0:W-:Y:S01]  /*f240*/  STL [R1+0x1ec8], R99 ;  /* 0x001ec86301007387 */ /* 0x0001e20000100800 */
[----:B------:R-:W-:Y:S02]  /*f250*/  IMAD.MOV.U32 R75, RZ, RZ, R152 ;  /* 0x000000ffff4b7224 */ /* 0x000fe400078e0098 */
[----:B------:R-:W-:Y:S02]  /*f260*/  IMAD.MOV.U32 R2, RZ, RZ, R148 ;  /* 0x000000ffff027224 */ /* 0x000fe400078e0094 */
[----:B----4-:R-:W-:Y:S02]  /*f270*/  IMAD.MOV.U32 R97, RZ, RZ, R142 ;  /* 0x000000ffff617224 */ /* 0x010fe400078e008e */
[----:B0-----:R-:W-:Y:S02]  /*f280*/  IMAD.MOV.U32 R99, RZ, RZ, R141 ;  /* 0x000000ffff637224 */ /* 0x001fe400078e008d */
[----:B------:R-:W-:Y:S02]  /*f290*/  IMAD.MOV.U32 R74, RZ, RZ, R153 ;  /* 0x000000ffff4a7224 */ /* 0x000fe400078e0099 */
[----:B------:R-:W-:Y:S01]  /*f2a0*/  IMAD.MOV.U32 R77, RZ, RZ, R150 ;  /* 0x000000ffff4d7224 */ /* 0x000fe200078e0096 */
[----:B------:R0:W-:Y:S04]  /*f2b0*/  STS.U16 [R40+UR76+0x18580], R99 ;  /* 0x0185806328007988 */ /* 0x0001e8000800044c */
[----:B------:R1:W-:Y:S01]  /*f2c0*/  STS.U16 [R40+UR76+0x980], R97 ;  /* 0x0009806128007988 */ /* 0x0003e2000800044c */
[----:B0-----:R-:W-:-:S02]  /*f2d0*/  IMAD.MOV.U32 R99, RZ, RZ, R92 ;  /* 0x000000ffff637224 */ /* 0x001fc400078e005c */
[----:B------:R-:W-:Y:S02]  /*f2e0*/  IMAD.MOV.U32 R92, RZ, RZ, R79 ;  /* 0x000000ffff5c7224 */ /* 0x000fe400078e004f */
[----:B-1----:R-:W-:Y:S02]  /*f2f0*/  IMAD.MOV.U32 R97, RZ, RZ, R2 ;  /* 0x000000ffff617224 */ /* 0x002fe400078e0002 */
[----:B------:R-:W-:Y:S02]  /*f300*/  IMAD.MOV.U32 R2, RZ, RZ, R77 ;  /* 0x000000ffff027224 */ /* 0x000fe400078e004d */
[----:B------:R-:W-:Y:S02]  /*f310*/  IMAD.MOV.U32 R79, RZ, RZ, R75 ;  /* 0x000000ffff4f7224 */ /* 0x000fe400078e004b */
[----:B------:R-:W-:Y:S01]  /*f320*/  IMAD.MOV.U32 R77, RZ, RZ, R74 ;  /* 0x000000ffff4d7224 */ /* 0x000fe200078e004a */
[----:B------:R-:W4:Y:S04]  /*f330*/  LDL.LU R75, [R1+0xe0c] ;  /* 0x000e0c00014b7983 */ /* 0x000f280000300800 */
[----:B------:R-:W2:Y:S01]  /*f340*/  LDL.LU R74, [R1+0xe08] ;  /* 0x000e0800014a7983 */ /* 0x000ea20000300800 */
[----:B------:R-:W-:-:S02]  /*f350*/  IMAD.MOV.U32 R96, RZ, RZ, R143 ;  /* 0x000000ffff607224 */ /* 0x000fc400078e008f */
[----:B------:R-:W-:Y:S02]  /*f360*/  IMAD.MOV.U32 R95, RZ, RZ, R144 ;  /* 0x000000ffff5f7224 */ /* 0x000fe400078e0090 */
[----:B------:R-:W-:Y:S02]  /*f370*/  IMAD.MOV.U32 R94, RZ, RZ, R145 ;  /* 0x000000ffff5e7224 */ /* 0x000fe400078e0091 */
[----:B------:R-:W-:Y:S01]  /*f380*/  IMAD.MOV.U32 R93, RZ, RZ, R146 ;  /* 0x000000ffff5d7224 */ /* 0x000fe200078e0092 */
[----:B------:R0:W-:Y:S01]  /*f390*/  STS.U16 [R40+UR76+0x8980], R96 ;  /* 0x0089806028007988 */ /* 0x0001e2000800044c */
[----:B------:R-:W-:Y:S02]  /*f3a0*/  IMAD.MOV.U32 R42, RZ, RZ, R154 ;  /* 0x000000ffff2a7224 */ /* 0x000fe400078e009a */
[----:B------:R-:W-:Y:S01]  /*f3b0*/  IMAD.MOV.U32 R76, RZ, RZ, R151 ;  /* 0x000000ffff4c7224 */ /* 0x000fe200078e0097 */
[----:B------:R1:W-:Y:S01]  /*f3c0*/  STS.U16 [R40+UR76+0x10980], R95 ;  /* 0x0109805f28007988 */ /* 0x0003e2000800044c */
[----:B------:R-:W-:-:S03]  /*f3d0*/  IMAD.MOV.U32 R43, RZ, RZ, R158 ;  /* 0x000000ffff2b7224 */ /* 0x000fc600078e009e */
[----:B------:R1:W-:Y:S01]  /*f3e0*/  STS.U16 [R40+UR76+0x18980], R94 ;  /* 0x0189805e28007988 */ /* 0x0003e2000800044c */
[----:B0-----:R-:W-:-:S03]  /*f3f0*/  IMAD.MOV.U32 R96, RZ, RZ, R90 ;  /* 0x000000ffff607224 */ /* 0x001fc600078e005a */
[----:B------:R0:W-:Y:S01]  /*f400*/  STS.U16 [R40+UR76+0xd80], R93 ;  /* 0x000d805d28007988 */ /* 0x0001e2000800044c */
[----:B------:R-:W-:-:S03]  /*f410*/  IMAD.MOV.U32 R90, RZ, RZ, R76 ;  /* 0x000000ffff5a7224 */ /* 0x000fc600078e004c */
[----:B-1----:R-:W3:Y:S01]  /*f420*/  LDL.LU R95, [R1+0xe04] ;  /* 0x000e0400015f7983 */ /* 0x002ee20000300800 */
[----:B------:R-:W-:-:S03]  /*f430*/  IMAD.MOV.U32 R76, RZ, RZ, R42 ;  /* 0x000000ffff4c7224 */ /* 0x000fc600078e002a */
[----:B------:R-:W3:Y:S04]  /*f440*/  LDL.LU R94, [R1+0xe00] ;  /* 0x000e0000015e7983 */ /* 0x000ee80000300800 */
[----:B0-----:R-:W3:Y:S04]  /*f450*/  LDL.LU R93, [R1+0xdfc] ;  /* 0x000dfc00015d7983 */ /* 0x001ee80000300800 */
[----:B------:R0:W-:Y:S04]  /*f460*/  STS.U16 [R40+UR76+0x8d80], R38 ;  /* 0x008d802628007988 */ /* 0x0001e8000800044c */
[----:B------:R-:W3:Y:S04]  /*f470*/  LDL.LU R42, [R1+0xdf8] ;  /* 0x000df800012a7983 */ /* 0x000ee80000300800 */
[----:B------:R1:W-:Y:S04]  /*f480*/  STS.U16 [R40+UR76+0x10d80], R34 ;  /* 0x010d802228007988 */ /* 0x0003e8000800044c */
[----:B0-----:R-:W3:Y:S04]  /*f490*/  LDL.LU R38, [R1+0xdf4] ;  /* 0x000df40001267983 */ /* 0x001ee80000300800 */
[----:B------:R0:W-:Y:S04]  /*f4a0*/  STS.U16 [R40+UR76+0x18d80], R37 ;  /* 0x018d802528007988 */ /* 0x0001e8000800044c */
[----:B-1----:R-:W3:Y:S04]  /*f4b0*/  LDL.LU R34, [R1+0xdf0] ;  /* 0x000df00001227983 */ /* 0x002ee80000300800 */
        /* <DEDUP_REMOVED lines=10> */
[----:B-1----:R-:W3:Y:S04]  /*f560*/  LDL.LU R22, [R1+0xdd8] ;  /* 0x000dd80001167983 */ /* 0x002ee80000300800 */
[----:B------:R-:W-:Y:S04]  /*f570*/  STS.U16 [R40+UR76+0x9580], R99 ;  /* 0x0095806328007988 */ /* 0x000fe8000800044c */
[----:B------:R-:W-:Y:S04]  /*f580*/  STS.U16 [R40+UR76+0x11580], R97 ;  /* 0x0115806128007988 */ /* 0x000fe8000800044c */
[----:B------:R-:W-:Y:S04]  /*f590*/  STS.U16 [R40+UR76+0x19580], R96 ;  /* 0x0195806028007988 */ /* 0x000fe8000800044c */
[----:B------:R0:W-:Y:S04]  /*f5a0*/  STS.U16 [R40+UR76+0x1980], R92 ;  /* 0x0019805c28007988 */ /* 0x0001e8000800044c */
[----:B------:R1:W-:Y:S04]  /*f5b0*/  STS.U16 [R40+UR76+0x9980], R2 ;  /* 0x0099800228007988 */ /* 0x0003e8000800044c */
[----:B------:R1:W-:Y:S04]  /*f5c0*/  STS.U16 [R40+UR76+0x11980], R90 ;  /* 0x0119805a28007988 */ /* 0x0003e8000800044c */
[----:B0-----:R-:W3:Y:S04]  /*f5d0*/  LDL.LU R92, [R1+0xdd0] ;  /* 0x000dd000015c7983 */ /* 0x001ee80000300800 */
[----:B-1----:R-:W3:Y:S04]  /*f5e0*/  LDL.LU R2, [R1+0xdcc] ;  /* 0x000dcc0001027983 */ /* 0x002ee80000300800 */
[----:B------:R0:W-:Y:S04]  /*f5f0*/  STS.U16 [R40+UR76+0x19980], R79 ;  /* 0x0199804f28007988 */ /* 0x0001e8000800044c */
[----:B------:R-:W3:Y:S04]  /*f600*/  LDL.LU R90, [R1+0xdc8] ;  /* 0x000dc800015a7983 */ /* 0x000ee80000300800 */
[----:B------:R1:W-:Y:S04]  /*f610*/  STS.U16 [R40+UR76+0x1d80], R77 ;  /* 0x001d804d28007988 */ /* 0x0003e8000800044c */
[----:B0-----:R-:W3:Y:S04]  /*f620*/  LDL.LU R79, [R1+0xdc4] ;  /* 0x000dc400014f7983 */ /* 0x001ee80000300800 */
[----:B------:R0:W-:Y:S04]  /*f630*/  STS.U16 [R40+UR76+0x9d80], R76 ;  /* 0x009d804c28007988 */ /* 0x0001e8000800044c */
[----:B-1----:R-:W3:Y:S04]  /*f640*/  LDL.LU R77, [R1+0xdc0] ;  /* 0x000dc000014d7983 */ /* 0x002ee80000300800 */
[----:B0-----:R-:W3:Y:S04]  /*f650*/  LDL.LU R76, [R1+0xdbc] ;  /* 0x000dbc00014c7983 */ /* 0x001ee80000300800 */
[----:B----4-:R0:W-:Y:S04]  /*f660*/  STS.U16 [R40+UR76+0x11d80], R75 ;  /* 0x011d804b28007988 */ /* 0x0101e8000800044c */
[----:B--2---:R1:W-:Y:S04]  /*f670*/  STS.U16 [R40+UR76+0x19d80], R74 ;  /* 0x019d804a28007988 */ /* 0x0043e8000800044c */
[----:B0-----:R-:W2:Y:S04]  /*f680*/  LDL.LU R75, [R1+0xdb8] ;  /* 0x000db800014b7983 */ /* 0x001ea80000300800 */
[----:B-1----:R-:W4:Y:S04]  /*f690*/  LDL.LU R74, [R1+0xdb4] ;  /* 0x000db400014a7983 */ /* 0x002f280000300800 */
[----:B---3--:R-:W-:Y:S04]  /*f6a0*/  STS.U16 [R40+UR76+0x2180], R95 ;  /* 0x0021805f28007988 */ /* 0x008fe8000800044c */
[----:B------:R-:W-:Y:S04]  /*f6b0*/  STS.U16 [R40+UR76+0xa180], R94 ;  /* 0x00a1805e28007988 */ /* 0x000fe8000800044c */
[----:B------:R-:W-:Y:S04]  /*f6c0*/  STS.U16 [R40+UR76+0x12180], R93 ;  /* 0x0121805d28007988 */ /* 0x000fe8000800044c */
[----:B------:R0:W-:Y:S04]  /*f6d0*/  STS.U16 [R40+UR76+0x1a180], R42 ;  /* 0x01a1802a28007988 */ /* 0x0001e8000800044c */
        /* <DEDUP_REMOVED lines=10> */
[----:B------:R-:W-:Y:S04]  /*f780*/  STS.U16 [R40+UR76+0xa980], R30 ;  /* 0x00a9801e28007988 */ /* 0x000fe8000800044c */
[----:B-1----:R-:W3:Y:S04]  /*f790*/  LDL.LU R47, [R1+0x1034] ;  /* 0x00103400012f7983 */ /* 0x002ee80000300800 */
[----:B------:R-:W-:Y:S04]  /*f7a0*/  STS.U16 [R40+UR76+0x12980], R26 ;  /* 0x0129801a28007988 */ /* 0x000fe8000800044c */
[----:B------:R-:W-:Y:S04]  /*f7b0*/  STS.U16 [R40+UR76+0x1a980], R22 ;  /* 0x01a9801628007988 */ /* 0x000fe8000800044c */
[----:B------:R0:W-:Y:S04]  /*f7c0*/  STS.U16 [R40+UR76+0x2d80], R18 ;  /* 0x002d801228007988 */ /* 0x0001e8000800044c */
[----:B0-----:R-:W3:Y:S04]  /*f7d0*/  LDL.LU R18, [R1+0x1030] ;  /* 0x0010300001127983 */ /* 0x001ee80000300800 */
[----:B------:R-:W3:Y:S04]  /*f7e0*/  LDL.LU R30, [R1+0x102c] ;  /* 0x00102c00011e7983 */ /* 0x000ee80000300800 */
[----:B------:R-:W3:Y:S04]  /*f7f0*/  LDL.LU R26, [R1+0xf38] ;  /* 0x000f3800011a7983 */ /* 0x000ee80000300800 */
[----:B------:R-:W3:Y:S04]  /*f800*/  LDL.LU R22, [R1+0xf34] ;  /* 0x000f340001167983 */ /* 0x000ee80000300800 */
[----:B------:R-:W-:Y:S04]  /*f810*/  STS.U16 [R40+UR76+0xad80], R92 ;  /* 0x00ad805c28007988 */ /* 0x000fe8000800044c */
[----:B------:R-:W-:Y:S04]  /*f820*/  STS.U16 [R40+UR76+0x12d80], R2 ;  /* 0x012d800228007988 */ /* 0x000fe8000800044c */
[----:B------:R-:W-:Y:S04]  /*f830*/  STS.U16 [R40+UR76+0x1ad80], R90 ;  /* 0x01ad805a28007988 */ /* 0x000fe8000800044c */
[----:B------:R-:W-:Y:S04]  /*f840*/  STS.U16 [R40+UR76+0x3180], R79 ;  /* 0x0031804f28007988 */ /* 0x000fe8000800044c */
[----:B------:R-:W-:Y:S04]  /*f850*/  STS.U16 [R40+UR76+0xb180], R77 ;  /* 0x00b1804d28007988 */ /* 0x000fe8000800044c */
[----:B------:R-:W-:Y:S04]  /*f860*/  STS.U16 [R40+UR76+0x13180], R76 ;  /* 0x0131804c28007988 */ /* 0x000fe8000800044c */
[----:B--2---:R-:W-:Y:S04]  /*f870*/  STS.U16 [R40+UR76+0x1b180], R75 ;  /* 0x01b1804b28007988 */ /* 0x004fe8000800044c */
[----:B----4-:R-:W-:Y:S04]  /*f880*/  STS.U16 [R40+UR76+0x3580], R74 ;  /* 0x0035804a28007988 */ /* 0x010fe8000800044c */
[----:B------:R0:W-:Y:S04]  /*f890*/  STS.U16 [R40+UR76+0xb580], R27 ;  /* 0x00b5801b28007988 */ /* 0x0001e8000800044c */
[----:B------:R1:W-:Y:S04]  /*f8a0*/  STS.U16 [R40+UR76+0x13580], R31 ;  /* 0x0135801f28007988 */ /* 0x0003e8000800044c */
[----:B------:R2:W-:Y:S04]  /*f8b0*/  STS.U16 [R40+UR76+0x1b580], R45 ;  /* 0x01b5802d28007988 */ /* 0x0005e8000800044c */
[----:B------:R4:W-:Y:S04]  /*f8c0*/  STS.U16 [R40+UR76+0x3980], R35 ;  /* 0x0039802328007988 */ /* 0x0009e8000800044c */
[----:B------:R1:W-:Y:S04]  /*f8d0*/  STS.U16 [R40+UR76+0xb980], R39 ;  /* 0x00b9802728007988 */ /* 0x0003e8000800044c */
[----:B------:R-:W-:Y:S04]  /*f8e0*/  STS.U16 [R40+UR76+0x13980], R48 ;  /* 0x0139803028007988 */ /* 0x000fe8000800044c */
[----:B0-----:R-:W3:Y:S04]  /*f8f0*/  LDL.LU R27, [R1+0x20b8] ;  /* 0x0020b800011b7983 */ /* 0x001ee80000300800 */
[----:B------:R0:W-:Y:S04]  /*f900*/  STS.U16 [R40+UR76+0x1b980], R46 ;  /* 0x01b9802e28007988 */ /* 0x0001e8000800044c */
[----:B-1----:R-:W3:Y:S04]  /*f910*/  LDL.LU R31, [R1+0x20b4] ;  /* 0x0020b400011f7983 */ /* 0x002ee80000300800 */
[----:B------:R-:W-:Y:S04]  /*f920*/  STS.U16 [R40+UR76+0x3d80], R33 ;  /* 0x003d802128007988 */ /* 0x000fe8000800044c */
[----:B--2---:R-:W2:Y:S04]  /*f930*/  LDL.LU R45, [R1+0x20b0] ;  /* 0x0020b000012d7983 */ /* 0x004ea80000300800 */
[----:B------:R-:W-:Y:S04]  /*f940*/  STS.U16 [R40+UR76+0xbd80], R29 ;  /* 0x00bd801d28007988 */ /* 0x000fe8000800044c */
[----:B----4-:R-:W4:Y:S04]  /*f950*/  LDL.LU R35, [R1+0x20ac] ;  /* 0x0020ac0001237983 */ /* 0x010f280000300800 */
[----:B------:R-:W-:Y:S04]  /*f960*/  STS.U16 [R40+UR76+0x13d80], R25 ;  /* 0x013d801928007988 */ /* 0x000fe8000800044c */
[----:B------:R-:W4:Y:S04]  /*f970*/  LDL.LU R39, [R1+0x20a8] ;  /* 0x0020a80001277983 */ /* 0x000f280000300800 */
[----:B------:R1:W-:Y:S04]  /*f980*/  STS.U16 [R40+UR76+0x1bd80], R21 ;  /* 0x01bd801528007988 */ /* 0x0003e8000800044c */
[----:B0-----:R-:W2:Y:S01]  /*f990*/  LDL.LU R46, [R1+0xf30] ;  /* 0x000f3000012e7983 */ /* 0x001ea20000300800 */
[----:B-1----:R-:W-:-:S03]  /*f9a0*/  LOP3.LUT R40, R0, 0x40, RZ, 0x3c, !PT ;  /* 0x0000004000287812 */ /* 0x002fc600078e3cff */
[----:B------:R-:W4:Y:S04]  /*f9b0*/  LDL.LU R21, [R1+0xf2c] ;  /* 0x000f2c0001157983 */ /* 0x000f280000300800 */
[----:B------:R-:W4:Y:S04]  /*f9c0*/  LDL.LU R25, [R1+0xf28] ;  /* 0x000f280001197983 */ /* 0x000f280000300800 */
[----:B------:R-:W4:Y:S04]  /*f9d0*/  LDL.LU R29, [R1+0xf24] ;  /* 0x000f2400011d7983 */ /* 0x000f280000300800 */
[----:B------:R-:W4:Y:S04]  /*f9e0*/  LDL.LU R33, [R1+0xf20] ;  /* 0x000f200001217983 */ /* 0x000f280000300800 */
[----:B---3--:R0:W-:Y:S04]  /*f9f0*/  STS.U16 [R40+UR76+0x200], R42 ;  /* 0x0002002a28007988 */ /* 0x0081e8000800044c */
        /* <DEDUP_REMOVED lines=19> */
[----:B-1----:R-:W3:Y:S01]  /*fb30*/  LDL.LU R22, [R1+0xef4] ;  /* 0x000ef40001167983 */ /* 0x002ee20000300800 */
[----:B------:R-:W-:-:S02]  /*fb40*/  IMAD R106, R164, 0x75, RZ ;  /* 0x00000075a46a7824 */ /* 0x000fc400078e02ff */
[C---:B------:R-:W-:Y:S02]  /*fb50*/  IMAD R114, R164.reuse, 0x7d, RZ ;  /* 0x0000007da4727824 */ /* 0x040fe400078e02ff */
[C---:B------:R-:W-:Y:S02]  /*fb60*/  IMAD R122, R164.reuse, 0x6e, RZ ;  /* 0x0000006ea47a7824 */ /* 0x040fe400078e02ff */
[C---:B------:R-:W-:Y:S02]  /*fb70*/  IMAD R130, R164.reuse, 0x6f, RZ ;  /* 0x0000006fa4827824 */ /* 0x040fe400078e02ff */
[C---:B------:R-:W-:Y:S02]  /*fb80*/  IMAD R138, R164.reuse, 0x76, RZ ;  /* 0x00000076a48a7824 */ /* 0x040fe400078e02ff */
[C---:B------:R-:W-:Y:S02]  /*fb90*/  IMAD R146, R164.reuse, 0x77, RZ ;  /* 0x00000077a4927824 */ /* 0x040fe400078e02ff */
[----:B------:R-:W-:-:S02]  /*fba0*/  IMAD R154, R164, 0x7e, RZ ;  /* 0x0000007ea49a7824 */ /* 0x000fc400078e02ff */
[----:B------:R-:W-:Y:S02]  /*fbb0*/  IMAD R162, R164, 0x7f, RZ ;  /* 0x0000007fa4a27824 */ /* 0x000fe400078e02ff */
        /* <DEDUP_REMOVED lines=15> */
[----:B--2---:R0:W-:Y:S04]  /*fcb0*/  STS.U16 [R40+UR76+0x10a00], R46 ;  /* 0x010a002e28007988 */ /* 0x0041e8000800044c */
[----:B----4-:R1:W-:Y:S04]  /*fcc0*/  STS.U16 [R40+UR76+0x18a00], R21 ;  /* 0x018a001528007988 */ /* 0x0103e8000800044c */
[----:B0-----:R-:W2:Y:S04]  /*fcd0*/  LDL.LU R46, [R1+0x20a4] ;  /* 0x0020a400012e7983 */ /* 0x001ea80000300800 */
[----:B------:R0:W-:Y:S04]  /*fce0*/  STS.U16 [R40+UR76+0xe00], R25 ;  /* 0x000e001928007988 */ /* 0x0001e8000800044c */
[----:B-1----:R-:W4:Y:S04]  /*fcf0*/  LDL.LU R21, [R1+0x20a0] ;  /* 0x0020a00001157983 */ /* 0x002f280000300800 */
[----:B------:R1:W-:Y:S04]  /*fd00*/  STS.U16 [R40+UR76+0x8e00], R29 ;  /* 0x008e001d28007988 */ /* 0x0003e8000800044c */
[----:B0-----:R-:W2:Y:S04]  /*fd10*/  LDL.LU R25, [R1+0x209c] ;  /* 0x00209c0001197983 */ /* 0x001ea80000300800 */
[----:B------:R0:W-:Y:S04]  /*fd20*/  STS.U16 [R40+UR76+0x10e00], R33 ;  /* 0x010e002128007988 */ /* 0x0001e8000800044c */
[----:B-1----:R-:W2:Y:S04]  /*fd30*/  LDL.LU R29, [R1+0x2098] ;  /* 0x00209800011d7983 */ /* 0x002ea80000300800 */
[----:B---3--:R1:W-:Y:S04]  /*fd40*/  STS.U16 [R40+UR76+0x18e00], R48 ;  /* 0x018e003028007988 */ /* 0x0083e8000800044c */
[----:B0-----:R-:W3:Y:S04]  /*fd50*/  LDL.LU R33, [R1+0x2094] ;  /* 0x0020940001217983 */ /* 0x001ee80000300800 */
[----:B------:R0:W-:Y:S04]  /*fd60*/  STS.U16 [R40+UR76+0x1200], R42 ;  /* 0x0012002a28007988 */ /* 0x0001e8000800044c */
[----:B-1----:R-:W2:Y:S04]  /*fd70*/  LDL.LU R48, [R1+0x2090] ;  /* 0x0020900001307983 */ /* 0x002ea80000300800 */
[----:B------:R1:W-:Y:S04]  /*fd80*/  STS.U16 [R40+UR76+0x9200], R38 ;  /* 0x0092002628007988 */ /* 0x0003e8000800044c */
[----:B0-----:R-:W2:Y:S04]  /*fd90*/  LDL.LU R42, [R1+0x208c] ;  /* 0x00208c00012a7983 */ /* 0x001ea80000300800 */
        /* <DEDUP_REMOVED lines=16> */
[----:B-1----:R-:W2:Y:S04]  /*fea0*/  LDL.LU R22, [R1+0x2068] ;  /* 0x0020680001167983 */ /* 0x002ea80000300800 */
        /* <DEDUP_REMOVED lines=9> */
[----:B------:R-:W-:Y:S01]  /*ff40*/  STS.U16 [R40+UR76+0x1a200], R90 ;  /* 0x01a2005a28007988 */ /* 0x000fe2000800044c */
[----:B------:R-:W-:-:S03]  /*ff50*/  PRMT R16, RZ, 0x7610, R16 ;  /* 0x00007610ff107816 */ /* 0x000fc60000000010 */
[----:B------:R-:W-:Y:S01]  /*ff60*/  STS.U16 [R40+UR76+0x2600], R79 ;  /* 0x0026004f28007988 */ /* 0x000fe2000800044c */
[----:B------:R-:W-:-:S03]  /*ff70*/  PRMT R20, RZ, 0x7610, R20 ;  /* 0x00007610ff147816 */ /* 0x000fc60000000014 */
[----:B------:R-:W-:Y:S01]  /*ff80*/  STS.U16 [R40+UR76+0xa600], R77 ;  /* 0x00a6004d28007988 */ /* 0x000fe2000800044c */
[----:B------:R-:W-:-:S03]  /*ff90*/  PRMT R41, RZ, 0x7610, R41 ;  /* 0x00007610ff297816 */ /* 0x000fc60000000029 */
[----:B------:R-:W-:Y:S04]  /*ffa0*/  STS.U16 [R40+UR76+0x12600], R76 ;  /* 0x0126004c28007988 */ /* 0x000fe8000800044c */
[----:B------:R-:W-:Y:S04]  /*ffb0*/  STS.U16 [R40+UR76+0x1a600], R75 ;  /* 0x01a6004b28007988 */ /* 0x000fe8000800044c */
[----:B------:R-:W-:Y:S04]  /*ffc0*/  STS.U16 [R40+UR76+0x2a00], R74 ;  /* 0x002a004a28007988 */ /* 0x000fe8000800044c */
[----:B------:R-:W3:Y:S04]  /*ffd0*/  @!P6 LDG.E.U16 R16, desc[UR6][R84.64] ;  /* 0x000000065410e981 */ /* 0x000ee8000c1e1500 */
[----:B------:R-:W3:Y:S04]  /*ffe0*/  @!P6 LDG.E.U16 R20, desc[UR6][R86.64] ;  /* 0x000000065614e981 */ /* 0x000ee8000c1e1500 */
[----:B------:R-:W3:Y:S04]  /*fff0*/  @!P6 LDG.E.U16 R41, desc[UR6][R88.64] ;  /* 0x000000065829e981 */ /* 0x000ee8000c1e1500 */
[----:B--2---:R0:W-:Y:S04]  /*10000*/  STS.U16 [R40+UR76+0xaa00], R22 ;  /* 0x00aa001628007988 */ /* 0x0041e8000800044c */
[----:B------:R1:W-:Y:S04]  /*10010*/  STS.U16 [R40+UR76+0x12a00], R26 ;  /* 0x012a001a28007988 */ /* 0x0003e8000800044c */
[----:B------:R2:W-:Y:S04]  /*10020*/  STS.U16 [R40+UR76+0x1aa00], R30 ;  /* 0x01aa001e28007988 */ /* 0x0005e8000800044c */
[----:B0-----:R-:W4:Y:S04]  /*10030*/  LDL.LU R22, [R1+0x2064] ;  /* 0x0020640001167983 */ /* 0x001f280000300800 */
[----:B-1----:R-:W4:Y:S04]  /*10040*/  LDL.LU R26, [R1+0x2060] ;  /* 0x00206000011a7983 */ /* 0x002f280000300800 */
[----:B--2---:R-:W2:Y:S04]  /*10050*/  LDL.LU R30, [R1+0x205c] ;  /* 0x00205c00011e7983 */ /* 0x004ea80000300800 */
[----:B------:R0:W-:Y:S04]  /*10060*/  STS.U16 [R40+UR76+0x2e00], R34 ;  /* 0x002e002228007988 */ /* 0x0001e8000800044c */
[----:B------:R1:W-:Y:S04]  /*10070*/  STS.U16 [R40+UR76+0xae00], R38 ;  /* 0x00ae002628007988 */ /* 0x0003e8000800044c */
[----:B------:R1:W-:Y:S04]  /*10080*/  STS.U16 [R40+UR76+0x12e00], R42 ;  /* 0x012e002a28007988 */ /* 0x0003e8000800044c */
[----:B0-----:R-:W2:Y:S04]  /*10090*/  LDL.LU R34, [R1+0x2058] ;  /* 0x0020580001227983 */ /* 0x001ea80000300800 */
[----:B-1----:R-:W2:Y:S04]  /*100a0*/  LDL.LU R38, [R1+0x2054] ;  /* 0x0020540001267983 */ /* 0x002ea80000300800 */
[----:B------:R-:W2:Y:S04]  /*100b0*/  LDL.LU R42, [R1+0x2050] ;  /* 0x00205000012a7983 */ /* 0x000ea80000300800 */
[----:B------:R0:W-:Y:S04]  /*100c0*/  STS.U16 [R40+UR76+0x1ae00], R48 ;  /* 0x01ae003028007988 */ /* 0x0001e8000800044c */
[----:B------:R1:W-:Y:S04]  /*100d0*/  STS.U16 [R40+UR76+0x3200], R46 ;  /* 0x0032002e28007988 */ /* 0x0003e8000800044c */
[----:B------:R3:W-:Y:S04]  /*100e0*/  STS.U16 [R40+UR76+0xb200], R45 ;  /* 0x00b2002d28007988 */ /* 0x0007e8000800044c */
[----:B0-----:R-:W2:Y:S04]  /*100f0*/  LDL.LU R48, [R1+0x204c] ;  /* 0x00204c0001307983 */ /* 0x001ea80000300800 */
[----:B-1----:R-:W2:Y:S04]  /*10100*/  LDL.LU R46, [R1+0x2048] ;  /* 0x00204800012e7983 */ /* 0x002ea80000300800 */
[----:B------:R0:W-:Y:S04]  /*10110*/  STS.U16 [R40+UR76+0x13200], R31 ;  /* 0x0132001f28007988 */ /* 0x0001e8000800044c */
[----:B---3--:R-:W3:Y:S04]  /*10120*/  LDL.LU R45, [R1+0x124c] ;  /* 0x00124c00012d7983 */ /* 0x008ee80000300800 */
[----:B------:R1:W-:Y:S04]  /*10130*/  STS.U16 [R40+UR76+0x1b200], R27 ;  /* 0x01b2001b28007988 */ /* 0x0003e8000800044c */
[----:B0-----:R-:W2:Y:S04]  /*10140*/  LDL.LU R31, [R1+0x1248] ;  /* 0x00124800011f7983 */ /* 0x001ea80000300800 */
[----:B-1----:R-:W4:Y:S04]  /*10150*/  LDL.LU R27, [R1+0x1244] ;  /* 0x00124400011b7983 */ /* 0x002f280000300800 */
[----:B------:R-:W4:Y:S04]  /*10160*/  LDL.LU R164, [R1+0x1240] ;  /* 0x0012400001a47983 */ /* 0x000f280000300800 */
        /* <DEDUP_REMOVED lines=13> */
[----:B------:R0:W-:Y:S04]  /*10240*/  STS.U16 [R40+UR76+0x3600], R44 ;  /* 0x0036002c28007988 */ /* 0x0001e8000800044c */
[----:B------:R1:W-:Y:S04]  /*10250*/  STS.U16 [R40+UR76+0xb600], R36 ;  /* 0x00b6002428007988 */ /* 0x0003e8000800044c */
[----:B------:R1:W-:Y:S04]  /*10260*/  STS.U16 [R40+UR76+0x13600], R32 ;  /* 0x0136002028007988 */ /* 0x0003e8000800044c */
[----:B0-----:R-:W4:Y:S04]  /*10270*/  LDL.LU R44, [R1+0x2044] ;  /* 0x00204400012c7983 */ /* 0x001f280000300800 */
[----:B-1----:R-:W4:Y:S04]  /*10280*/  LDL.LU R36, [R1+0x2040] ;  /* 0x0020400001247983 */ /* 0x002f280000300800 */
[----:B------:R-:W4:Y:S04]  /*10290*/  LDL.LU R32, [R1+0x203c] ;  /* 0x00203c0001207983 */ /* 0x000f280000300800 */
[----:B------:R0:W-:Y:S04]  /*102a0*/  STS.U16 [R40+UR76+0x1b600], R28 ;  /* 0x01b6001c28007988 */ /* 0x0001e8000800044c */
[----:B------:R1:W-:Y:S01]  /*102b0*/  STS.U16 [R40+UR76+0x3a00], R165 ;  /* 0x003a00a528007988 */ /* 0x0003e2000800044c */
[----:B------:R-:W-:-:S03]  /*102c0*/  LOP3.LUT R2, R0, 0x50, RZ, 0x3c, !PT ;  /* 0x0000005000027812 */ /* 0x000fc600078e3cff */
[----:B------:R1:W-:Y:S04]  /*102d0*/  STS.U16 [R40+UR76+0xba00], R24 ;  /* 0x00ba001828007988 */ /* 0x0003e8000800044c */
[----:B0-----:R-:W4:Y:S04]  /*102e0*/  LDL.LU R28, [R1+0x2038] ;  /* 0x00203800011c7983 */ /* 0x001f280000300800 */
[----:B-1----:R-:W4:Y:S04]  /*102f0*/  LDL.LU R165, [R1+0x2034] ;  /* 0x0020340001a57983 */ /* 0x002f280000300800 */
        /* <DEDUP_REMOVED lines=13> */
[----:B------:R-:W4:Y:S04]  /*103d0*/  LDL.LU R23, [R1+0x2014] ;  /* 0x0020140001177983 */ /* 0x000f280000300800 */
[----:B---3--:R0:W-:Y:S04]  /*103e0*/  STS.U16 [R2+UR76+0x280], R45 ;  /* 0x0002802d02007988 */ /* 0x0081e8000800044c */
[----:B--2---:R1:W-:Y:S04]  /*103f0*/  STS.U16 [R2+UR76+0x8280], R31 ;  /* 0x0082801f02007988 */ /* 0x0043e8000800044c */
[----:B0-----:R-:W2:Y:S04]  /*10400*/  LDL.LU R45, [R1+0x2010] ;  /* 0x00201000012d7983 */ /* 0x001ea80000300800 */
[----:B----4-:R0:W-:Y:S04]  /*10410*/  STS.U16 [R2+UR76+0x10280], R27 ;  /* 0x0102801b02007988 */ /* 0x0101e8000800044c */
[----:B-1----:R-:W3:Y:S04]  /*10420*/  LDL.LU R31, [R1+0x200c] ;  /* 0x00200c00011f7983 */ /* 0x002ee80000300800 */
[----:B0-----:R-:W4:Y:S04]  /*10430*/  LDL.LU R27, [R1+0x2008] ;  /* 0x00200800011b7983 */ /* 0x001f280000300800 */
[----:B------:R-:W-:Y:S04]  /*10440*/  STS.U16 [R2+UR76+0x18280], R164 ;  /* 0x018280a402007988 */ /* 0x000fe8000800044c */
[----:B------:R-:W-:Y:S04]  /*10450*/  STS.U16 [R2+UR76+0x680], R99 ;  /* 0x0006806302007988 */ /* 0x000fe8000800044c */
[----:B------:R-:W-:Y:S04]  /*10460*/  STS.U16 [R2+UR76+0x8680], R97 ;  /* 0x0086806102007988 */ /* 0x000fe8000800044c */
[----:B------:R-:W-:Y:S01]  /*10470*/  STS.U16 [R2+UR76+0x10680], R96 ;  /* 0x0106806002007988 */ /* 0x000fe2000800044c */
[----:B------:R-:W-:-:S03]  /*10480*/  VIADD R100, R163, 0xffffff82 ;  /* 0xffffff82a3647836 */ /* 0x000fc60000000000 */
[----:B------:R-:W-:Y:S04]  /*10490*/  STS.U16 [R2+UR76+0x18680], R95 ;  /* 0x0186805f02007988 */ /* 0x000fe8000800044c */
[----:B------:R-:W-:Y:S04]  /*104a0*/  STS.U16 [R2+UR76+0xa80], R94 ;  /* 0x000a805e02007988 */ /* 0x000fe8000800044c */
[----:B------:R-:W-:Y:S04]  /*104b0*/  STS.U16 [R2+UR76+0x8a80], R93 ;  /* 0x008a805d02007988 */ /* 0x000fe8000800044c */
[----:B------:R-:W-:Y:S04]  /*104c0*/  STS.U16 [R2+UR76+0x10a80], R92 ;  /* 0x010a805c02007988 */ /* 0x000fe8000800044c */
[----:B------:R-:W-:Y:S01]  /*104d0*/  STS.U16 [R2+UR76+0x18a80], R90 ;  /* 0x018a805a02007988 */ /* 0x000fe2000800044c */
[----:B------:R-:W-:-:S03]  /*104e0*/  ISETP.GE.U32.AND P6, PT, R100, 0x7fffff03, PT ;  /* 0x7fffff036400780c */ /* 0x000fc60003fc6070 */
[----:B------:R-:W-:Y:S01]  /*104f0*/  STS.U16 [R2+UR76+0xe80], R79 ;  /* 0x000e804f02007988 */ /* 0x000fe2000800044c */
[----:B------:R-:W-:-:S03]  /*10500*/  PRMT R65, RZ, 0x7610, R65 ;  /* 0x00007610ff417816 */ /* 0x000fc60000000041 */
[----:B------:R-:W-:Y:S01]  /*10510*/  STS.U16 [R2+UR76+0x8e80], R77 ;  /* 0x008e804d02007988 */ /* 0x000fe2000800044c */
[----:B------:R-:W-:Y:S01]  /*10520*/  PRMT R62, RZ, 0x7610, R62 ;  /* 0x00007610ff3e7816 */ /* 0x000fe2000000003e */
[C---:B------:R-:W-:Y:S02]  /*10530*/  IMAD.WIDE R100, R106.reuse, 0x2, R56 ;  /* 0x000000026a647825 */ /* 0x040fe400078e0238 */
[----:B------:R-:W-:Y:S01]  /*10540*/  STS.U16 [R2+UR76+0x10e80], R76 ;  /* 0x010e804c02007988 */ /* 0x000fe2000800044c */
[----:B------:R-:W-:Y:S01]  /*10550*/  PRMT R59, RZ, 0x7610, R59 ;  /* 0x00007610ff3b7816 */ /* 0x000fe2000000003b */
[C---:B------:R-:W-:Y:S01]  /*10560*/  IMAD.WIDE R102, R106.reuse, 0x2, R54 ;  /* 0x000000026a667825 */ /* 0x040fe200078e0236 */
[----:B------:R-:W-:Y:S01]  /*10570*/  PRMT R58, RZ, 0x7610, R58 ;  /* 0x00007610ff3a7816 */ /* 0x000fe2000000003a */
[----:B------:R-:W-:Y:S02]  /*10580*/  STS.U16 [R2+UR76+0x18e80], R75 ;  /* 0x018e804b02007988 */ /* 0x000fe4000800044c */
[----:B------:R-:W-:-:S02]  /*10590*/  IMAD.WIDE R104, R106, 0x2, R52 ;  /* 0x000000026a687825 */ /* 0x000fc400078e0234 */
[----:B------:R-:W-:Y:S02]  /*105a0*/  STS.U16 [R2+UR76+0x1280], R74 ;  /* 0x0012804a02007988 */ /* 0x000fe4000800044c */
[----:B------:R-:W-:-:S04]  /*105b0*/  IMAD.WIDE R106, R106, 0x2, R50 ;  /* 0x000000026a6a7825 */ /* 0x000fc800078e0232 */
[C---:B------:R-:W-:Y:S01]  /*105c0*/  VIADD R109, R163.reuse, 0xffffff89 ;  /* 0xffffff89a36d7836 */ /* 0x040fe20000000000 */
[----:B------:R-:W2:Y:S01]  /*105d0*/  @!P2 LDG.E.U16 R65, desc[UR6][R100.64] ;  /* 0x000000066441a981 */ /* 0x000ea2000c1e1500 */
[----:B------:R-:W-:Y:S01]  /*105e0*/  VIADD R108, R163, 0xffffff88 ;  /* 0xffffff88a36c7836 */ /* 0x000fe20000000000 */
[----:B------:R-:W-:Y:S02]  /*105f0*/  PRMT R64, RZ, 0x7610, R64 ;  /* 0x00007610ff407816 */ /* 0x000fe40000000040 */
[----:B------:R-:W2:Y:S01]  /*10600*/  @!P2 LDG.E.U16 R62, desc[UR6][R102.64] ;  /* 0x00000006663ea981 */ /* 0x000ea2000c1e1500 */
[----:B------:R-:W-:-:S03]  /*10610*/  ISETP.GE.U32.AND P5, PT, R109, 0x7fffff0a, PT ;  /* 0x7fffff0a6d00780c */ /* 0x000fc60003fa6070 */
[----:B------:R-:W2:Y:S01]  /*10620*/  @!P2 LDG.E.U16 R59, desc[UR6][R104.64] ;  /* 0x00000006683ba981 */ /* 0x000ea2000c1e1500 */
[----:B------:R-:W-:-:S03]  /*10630*/  PRMT R63, RZ, 0x7610, R63 ;  /* 0x00007610ff3f7816 */ /* 0x000fc6000000003f */
[----:B------:R-:W2:Y:S01]  /*10640*/  @!P2 LDG.E.U16 R58, desc[UR6][R106.64] ;  /* 0x000000066a3aa981 */ /* 0x000ea2000c1e1500 */
[----:B------:R-:W-:Y:S01]  /*10650*/  ISETP.GE.U32.AND P2, PT, R108, 0x7fffff09, PT ;  /* 0x7fffff096c00780c */ /* 0x000fe20003f46070 */
[C---:B------:R-:W-:Y:S01]  /*10660*/  IMAD.WIDE R108, R114.reuse, 0x2, R56 ;  /* 0x00000002726c7825 */ /* 0x040fe200078e0238 */
[----:B------:R-:W-:Y:S02]  /*10670*/  PRMT R61, RZ, 0x7610, R61 ;  /* 0x00007610ff3d7816 */ /* 0x000fe4000000003d */
[----:B------:R-:W-:Y:S01]  /*10680*/  PRMT R60, RZ, 0x7610, R60 ;  /* 0x00007610ff3c7816 */ /* 0x000fe2000000003c */
[C---:B------:R-:W-:Y:S01]  /*10690*/  IMAD.WIDE R110, R114.reuse, 0x2, R54 ;  /* 0x00000002726e7825 */ /* 0x040fe200078e0236 */
[----:B------:R-:W2:Y:S03]  /*106a0*/  @!P6 LDG.E.U16 R64, desc[UR6][R108.64] ;  /* 0x000000066c40e981 */ /* 0x000ea6000c1e1500 */
[C---:B------:R-:W-:Y:S01]  /*106b0*/  IMAD.WIDE R112, R114.reuse, 0x2, R52 ;  /* 0x0000000272707825 */ /* 0x040fe200078e0234 */
[----:B------:R-:W2:Y:S03]  /*106c0*/  @!P6 LDG.E.U16 R63, desc[UR6][R110.64] ;  /* 0x000000066e3fe981 */ /* 0x000ea6000c1e1500 */
[----:B------:R-:W-:Y:S01]  /*106d0*/  IMAD.WIDE R114, R114, 0x2, R50 ;  /* 0x0000000272727825 */ /* 0x000fe200078e0232 */
[----:B------:R-:W2:Y:S04]  /*106e0*/  @!P6 LDG.E.U16 R61, desc[UR6][R112.64] ;  /* 0x00000006703de981 */ /* 0x000ea8000c1e1500 */
[----:B------:R-:W2:Y:S04]  /*106f0*/  @!P6 LDG.E.U16 R60, desc[UR6][R114.64] ;  /* 0x00000006723ce981 */ /* 0x000ea8000c1e1500 */
[----:B----4-:R0:W-:Y:S04]  /*10700*/  STS.U16 [R2+UR76+0x9280], R27 ;  /* 0x0092801b02007988 */ /* 0x0101e8000800044c */
[----:B---3--:R1:W-:Y:S04]  /*10710*/  STS.U16 [R2+UR76+0x11280], R31 ;  /* 0x0112801f02007988 */ /* 0x0083e8000800044c */
[----:B--2---:R2:W-:Y:S04]  /*10720*/  STS.U16 [R2+UR76+0x19280], R45 ;  /* 0x0192802d02007988 */ /* 0x0045e8000800044c */
[----:B0-----:R-:W3:Y:S04]  /*10730*/  LDL.LU R27, [R1+0x2004] ;  /* 0x00200400011b7983 */ /* 0x001ee80000300800 */
        /* <DEDUP_REMOVED lines=27> */
[----:B0-----:R-:W2:Y:S04]  /*108f0*/  LDL.LU R46, [R1+0x1fc8] ;  /* 0x001fc800012e7983 */ /* 0x001ea80000300800 */
[----:B------:R0:W-:Y:S04]  /*10900*/  STS.U16 [R2+UR76+0xa280], R48 ;  /* 0x00a2803002007988 */ /* 0x0001e8000800044c */
        /* <DEDUP_REMOVED lines=8> */
[----:B------:R-:W-:Y:S04]  /*10990*/  STS.U16 [R2+UR76+0x12a80], R43 ;  /* 0x012a802b02007988 */ /* 0x000fe8000800044c */
[----:B------:R-:W-:Y:S04]  /*109a0*/  STS.U16 [R2+UR76+0x1aa80], R37 ;  /* 0x01aa802502007988 */ /* 0x000fe8000800044c */
[----:B------:R-:W-:Y:S04]  /*109b0*/  STS.U16 [R2+UR76+0x2e80], R33 ;  /* 0x002e802102007988 */ /* 0x000fe8000800044c */
[----:B------:R-:W-:Y:S04]  /*109c0*/  STS.U16 [R2+UR76+0xae80], R29 ;  /* 0x00ae801d02007988 */ /* 0x000fe8000800044c */
[----:B------:R-:W-:Y:S04]  /*109d0*/  STS.U16 [R2+UR76+0x12e80], R25 ;  /* 0x012e801902007988 */ /* 0x000fe8000800044c */
[----:B0-----:R-:W3:Y:S04]  /*109e0*/  LDL.LU R48, [R1+0x1fc4] ;  /* 0x001fc40001307983 */ /* 0x001ee80000300800 */
[----:B------:R-:W-:Y:S04]  /*109f0*/  STS.U16 [R2+UR76+0x1ae80], R21 ;  /* 0x01ae801502007988 */ /* 0x000fe8000800044c */
[----:B-1----:R-:W3:Y:S04]  /*10a00*/  LDL.LU R42, [R1+0x1fc0] ;  /* 0x001fc000012a7983 */ /* 0x002ee80000300800 */
[----:B------:R-:W-:Y:S04]  /*10a10*/  STS.U16 [R2+UR76+0x3280], R19 ;  /* 0x0032801302007988 */ /* 0x000fe8000800044c */
[----:B------:R-:W3:Y:S04]  /*10a20*/  LDL.LU R38, [R1+0x1fbc] ;  /* 0x001fbc0001267983 */ /* 0x000ee80000300800 */
        /* <DEDUP_REMOVED lines=10> */
[----:B------:R0:W-:Y:S04]  /*10ad0*/  STS.U16 [R2+UR76+0x13680], R68 ;  /* 0x0136804402007988 */ /* 0x0001e8000800044c */
[----:B------:R-:W3:Y:S04]  /*10ae0*/  LDL.LU R47, [R1+0x1fa4] ;  /* 0x001fa400012f7983 */ /* 0x000ee80000300800 */
[----:B------:R-:W-:Y:S01]  /*10af0*/  STS.U16 [R2+UR76+0x1b680], R66 ;  /* 0x01b6804202007988 */ /* 0x000fe2000800044c */
[----:B------:R-:W-:Y:S01]  /*10b00*/  LOP3.LUT R79, R0, 0x60, RZ, 0x3c, !PT ;  /* 0x00000060004f7812 */ /* 0x000fe200078e3cff */
[----:B0-----:R-:W0:Y:S02]  /*10b10*/  LDC.64 R68, c[0x0][0x388] ;  /* 0x0000e200ff447b82 */ /* 0x001e240000000a00 */
[----:B------:R-:W3:Y:S04]  /*10b20*/  LDL.LU R43, [R1+0x1fa0] ;  /* 0x001fa000012b7983 */ /* 0x000ee80000300800 */
[----:B------:R-:W-:Y:S04]  /*10b30*/  STS.U16 [R2+UR76+0x3a80], R65 ;  /* 0x003a804102007988 */ /* 0x000fe8000800044c */
[----:B------:R-:W3:Y:S04]  /*10b40*/  LDL.LU R37, [R1+0x1f9c] ;  /* 0x001f9c0001257983 */ /* 0x000ee80000300800 */
[----:B------:R1:W-:Y:S04]  /*10b50*/  STS.U16 [R2+UR76+0xba80], R62 ;  /* 0x00ba803e02007988 */ /* 0x0003e8000800044c */
[----:B------:R-:W3:Y:S04]  /*10b60*/  LDL.LU R33, [R1+0x1f98] ;  /* 0x001f980001217983 */ /* 0x000ee80000300800 */
[----:B------:R-:W-:Y:S01]  /*10b70*/  STS.U16 [R2+UR76+0x13a80], R59 ;  /* 0x013a803b02007988 */ /* 0x000fe2000800044c */
[----:B-1----:R-:W1:Y:S03]  /*10b80*/  LDC R62, c[0x0][0x3b0] ;  /* 0x0000ec00ff3e7b82 */ /* 0x002e660000000800 */
        /* <DEDUP_REMOVED lines=8> */
[----:B------:R-:W1:Y:S04]  /*10c10*/  LDL.LU R66, [R1+0x127c] ;  /* 0x00127c0001427983 */ /* 0x000e680000300800 */
[----:B------:R4:W-:Y:S01]  /*10c20*/  STS.U16 [R2+UR76+0x1be80], R60 ;  /* 0x01be803c02007988 */ /* 0x0009e2000800044c */
[----:B------:R-:W-:Y:S01]  /*10c30*/  PRMT R86, RZ, 0x7610, R86 ;  /* 0x00007610ff567816 */ /* 0x000fe20000000056 */
[C---:B------:R-:W-:Y:S01]  /*10c40*/  IMAD.WIDE R132, R138.reuse, 0x2, R56 ;  /* 0x000000028a847825 */ /* 0x040fe200078e0238 */
[----:B------:R-:W-:Y:S01]  /*10c50*/  PRMT R85, RZ, 0x7610, R85 ;  /* 0x00007610ff557816 */ /* 0x000fe20000000055 */
[----:B------:R-:W3:Y:S01]  /*10c60*/  LDL.LU R65, [R1+0x1278] ;  /* 0x0012780001417983 */ /* 0x000ee20000300800 */
[----:B------:R-:W-:Y:S01]  /*10c70*/  PRMT R84, RZ, 0x7610, R84 ;  /* 0x00007610ff547816 */ /* 0x000fe20000000054 */
[C---:B------:R-:W-:Y:S01]  /*10c80*/  IMAD.WIDE R134, R138.reuse, 0x2, R54 ;  /* 0x000000028a867825 */ /* 0x040fe200078e0236 */
[----:B------:R-:W-:Y:S01]  /*10c90*/  PRMT R83, RZ, 0x7610, R83 ;  /* 0x00007610ff537816 */ /* 0x000fe20000000053 */
[----:B0-----:R-:W0:Y:S01]  /*10ca0*/  LDC R61, c[0x0][0x3b0] ;  /* 0x0000ec00ff3d7b82 */ /* 0x001e220000000800 */
[----:B------:R-:W3:Y:S01]  /*10cb0*/  @!P5 LDG.E.U16 R86, desc[UR6][R132.64] ;  /* 0x000000068456d981 */ /* 0x000ee2000c1e1500 */
[----:B------:R-:W-:-:S04]  /*10cc0*/  IMAD.WIDE R136, R138, 0x2, R52 ;  /* 0x000000028a887825 */ /* 0x000fc800078e0234 */
[----:B------:R-:W-:Y:S01]  /*10cd0*/  VIADD R140, R163, 0xffffff80 ;  /* 0xffffff80a38c7836 */ /* 0x000fe20000000000 */
[----:B------:R-:W3:Y:S01]  /*10ce0*/  @!P5 LDG.E.U16 R85, desc[UR6][R134.64] ;  /* 0x000000068655d981 */ /* 0x000ee2000c1e1500 */
[----:B----4-:R-:W4:Y:S01]  /*10cf0*/  LDC R2, c[0x0][0x3b0] ;  /* 0x0000ec00ff027b82 */ /* 0x010f220000000800 */
[----:B------:R-:W-:Y:S01]  /*10d00*/  PRMT R7, RZ, 0x7610, R7 ;  /* 0x00007610ff077816 */ /* 0x000fe20000000007 */
[----:B------:R-:W-:Y:S01]  /*10d10*/  IMAD.WIDE R142, R146, 0x2, R54 ;  /* 0x00000002928e7825 */ /* 0x000fe200078e0236 */
[----:B------:R-:W3:Y:S01]  /*10d20*/  @!P5 LDG.E.U16 R84, desc[UR6][R136.64] ;  /* 0x000000068854d981 */ /* 0x000ee2000c1e1500 */
[----:B------:R-:W-:Y:S02]  /*10d30*/  PRMT R8, RZ, 0x7610, R8 ;  /* 0x00007610ff087816 */ /* 0x000fe40000000008 */
[----:B------:R-:W-:Y:S02]  /*10d40*/  PRMT R9, RZ, 0x7610, R9 ;  /* 0x00007610ff097816 */ /* 0x000fe40000000009 */
[----:B------:R-:W0:Y:S01]  /*10d50*/  LDC R60, c[0x0][0x3b0] ;  /* 0x0000ec00ff3c7b82 */ /* 0x000e220000000800 */
[----:B--2---:R2:W-:Y:S04]  /*10d60*/  STS.U16 [R79+UR76+0x300], R46 ;  /* 0x0003002e4f007988 */ /* 0x0045e8000800044c */
[----:B------:R0:W-:Y:S04]  /*10d70*/  STS.U16 [R79+UR76+0x8300], R44 ;  /* 0x0083002c4f007988 */ /* 0x0001e8000800044c */
[----:B------:R4:W-:Y:S04]  /*10d80*/  STS.U16 [R79+UR76+0x10300], R36 ;  /* 0x010300244f007988 */ /* 0x0009e8000800044c */
[----:B--2---:R-:W2:Y:S04]  /*10d90*/  LDL.LU R46, [R1+0x1f84] ;  /* 0x001f8400012e7983 */ /* 0x004ea80000300800 */
[----:B0-----:R-:W2:Y:S04]  /*10da0*/  LDL.LU R44, [R1+0x1f80] ;  /* 0x001f8000012c7983 */ /* 0x001ea80000300800 */
[----:B----4-:R-:W4:Y:S04]  /*10db0*/  LDL.LU R36, [R1+0x1f7c] ;  /* 0x001f7c0001247983 */ /* 0x010f280000300800 */
[----:B------:R0:W-:Y:S04]  /*10dc0*/  STS.U16 [R79+UR76+0x18300], R32 ;  /* 0x018300204f007988 */ /* 0x0001e8000800044c */
[----:B------:R0:W-:Y:S04]  /*10dd0*/  STS.U16 [R79+UR76+0x700], R28 ;  /* 0x0007001c4f007988 */ /* 0x0001e8000800044c */
[----:B------:R0:W-:Y:S04]  /*10de0*/  STS.U16 [R79+UR76+0x8700], R165 ;  /* 0x008700a54f007988 */ /* 0x0001e8000800044c */
[----:B0-----:R-:W2:Y:S04]  /*10df0*/  LDL.LU R32, [R1+0x1f78] ;  /* 0x001f780001207983 */ /* 0x001ea80000300800 */
[----:B------:R-:W2:Y:S04]  /*10e00*/  LDL.LU R28, [R1+0x1f74] ;  /* 0x001f7400011c7983 */ /* 0x000ea80000300800 */
[----:B------:R-:W2:Y:S01]  /*10e10*/  LDL.LU R165, [R1+0x1f70] ;  /* 0x001f700001a57983 */ /* 0x000ea20000300800 */
[----:B------:R-:W-:Y:S01]  /*10e20*/  IMAD.WIDE R138, R138, 0x2, R50 ;  /* 0x000000028a8a7825 */ /* 0x000fe200078e0232 */
[----:B------:R-:W-:-:S02]  /*10e30*/  PRMT R10, RZ, 0x7610, R10 ;  /* 0x00007610ff0a7816 */ /* 0x000fc4000000000a */
[----:B------:R-:W4:Y:S01]  /*10e40*/  @!P2 LDG.E.U16 R8, desc[UR6][R142.64] ;  /* 0x000000068e08a981 */ /* 0x000f22000c1e1500 */
[----:B------:R-:W-:-:S03]  /*10e50*/  IMAD.WIDE R144, R146, 0x2, R52 ;  /* 0x0000000292907825 */ /* 0x000fc600078e0234 */
[----:B------:R-:W4:Y:S01]  /*10e60*/  @!P5 LDG.E.U16 R83, desc[UR6][R138.64] ;  /* 0x000000068a53d981 */ /* 0x000f22000c1e1500 */
[----:B------:R-:W-:Y:S01]  /*10e70*/  ISETP.GE.U32.AND P5, PT, R140, 0x7fffff01, PT ;  /* 0x7fffff018c00780c */ /* 0x000fe20003fa6070 */
[C---:B------:R-:W-:Y:S02]  /*10e80*/  IMAD.WIDE R140, R146.reuse, 0x2, R56 ;  /* 0x00000002928c7825 */ /* 0x040fe400078e0238 */
[----:B------:R0:W-:Y:S02]  /*10e90*/  STS.U16 [R79+UR76+0x10700], R24 ;  /* 0x010700184f007988 */ /* 0x0001e4000800044c */
[----:B------:R-:W-:Y:S02]  /*10ea0*/  IMAD.WIDE R146, R146, 0x2, R50 ;  /* 0x0000000292927825 */ /* 0x000fe400078e0232 */
[----:B------:R0:W-:Y:S02]  /*10eb0*/  STS.U16 [R79+UR76+0x18700], R15 ;  /* 0x0187000f4f007988 */ /* 0x0001e4000800044c */
[----:B------:R-:W-:-:S02]  /*10ec0*/  IMAD.MOV.U32 R59, RZ, RZ, R68 ;  /* 0x000000ffff3b7224 */ /* 0x000fc400078e0044 */
[----:B------:R0:W-:Y:S04]  /*10ed0*/  STS.U16 [R79+UR76+0xb00], R17 ;  /* 0x000b00114f007988 */ /* 0x0001e8000800044c */
[----:B0-----:R-:W4:Y:S01]  /*10ee0*/  LDL.LU R24, [R1+0x1f6c] ;  /* 0x001f6c0001187983 */ /* 0x001f220000300800 */
[----:B------:R-:W-:-:S03]  /*10ef0*/  IMAD.MOV.U32 R58, RZ, RZ, R69 ;  /* 0x000000ffff3a7224 */ /* 0x000fc600078e0045 */
[----:B------:R-:W4:Y:S04]  /*10f00*/  LDL.LU R15, [R1+0x1f68] ;  /* 0x001f6800010f7983 */ /* 0x000f280000300800 */
[----:B------:R-:W4:Y:S04]  /*10f10*/  LDL.LU R17, [R1+0x1f64] ;  /* 0x001f640001117983 */ /* 0x000f280000300800 */
[----:B------:R0:W-:Y:S04]  /*10f20*/  STS.U16 [R79+UR76+0x8b00], R16 ;  /* 0x008b00104f007988 */ /* 0x0001e8000800044c */
[----:B------:R-:W4:Y:S04]  /*10f30*/  @!P2 LDG.E.U16 R7, desc[UR6][R140.64] ;  /* 0x000000068c07a981 */ /* 0x000f28000c1e1500 */
[----:B------:R-:W4:Y:S04]  /*10f40*/  @!P2 LDG.E.U16 R9, desc[UR6][R144.64] ;  /* 0x000000069009a981 */ /* 0x000f28000c1e1500 */
[----:B0-----:R-:W4:Y:S04]  /*10f50*/  LDL.LU R16, [R1+0x1f60] ;  /* 0x001f600001107983 */ /* 0x001f280000300800 */
[----:B------:R-:W4:Y:S04]  /*10f60*/  @!P2 LDG.E.U16 R10, desc[UR6][R146.64] ;  /* 0x00000006920aa981 */ /* 0x000f28000c1e1500 */
[----:B------:R0:W-:Y:S04]  /*10f70*/  STS.U16 [R79+UR76+0x10b00], R20 ;  /* 0x010b00144f007988 */ /* 0x0001e8000800044c */
[----:B------:R0:W-:Y:S04]  /*10f80*/  STS.U16 [R79+UR76+0x18b00], R41 ;  /* 0x018b00294f007988 */ /* 0x0001e8000800044c */
[----:B------:R0:W-:Y:S04]  /*10f90*/  STS.U16 [R79+UR76+0xf00], R40 ;  /* 0x000f00284f007988 */ /* 0x0001e8000800044c */
[----:B0-----:R-:W4:Y:S04]  /*10fa0*/  LDL.LU R20, [R1+0x1f5c] ;  /* 0x001f5c0001147983 */ /* 0x001f280000300800 */
[----:B------:R-:W4:Y:S04]  /*10fb0*/  LDL.LU R41, [R1+0x1f58] ;  /* 0x001f580001297983 */ /* 0x000f280000300800 */
[----:B------:R-:W4:Y:S04]  /*10fc0*/  LDL.LU R40, [R1+0x1f54] ;  /* 0x001f540001287983 */ /* 0x000f280000300800 */
[----:B------:R0:W-:Y:S04]  /*10fd0*/  STS.U16 [R79+UR76+0x8f00], R45 ;  /* 0x008f002d4f007988 */ /* 0x0001e8000800044c */
[----:B------:R3:W-:Y:S04]  /*10fe0*/  STS.U16 [R79+UR76+0x10f00], R31 ;  /* 0x010f001f4f007988 */ /* 0x0007e8000800044c */
[----:B---3--:R3:W-:Y:S04]  /*10ff0*/  STS.U16 [R79+UR76+0x18f00], R27 ;  /* 0x018f001b4f007988 */ /* 0x0087e8000800044c */
[----:B0-----:R-:W4:Y:S04]  /*11000*/  LDL.LU R45, [R1+0x1f50] ;  /* 0x001f5000012d7983 */ /* 0x001f280000300800 */
[----:B------:R-:W4:Y:S04]  /*11010*/  LDL.LU R31, [R1+0x1f4c] ;  /* 0x001f4c00011f7983 */ /* 0x000f280000300800 */
[----:B---3--:R-:W3:Y:S04]  /*11020*/  LDL.LU R27, [R1+0x1f48] ;  /* 0x001f4800011b7983 */ /* 0x008ee80000300800 */
[----:B------:R0:W-:Y:S01]  /*11030*/  STS.U16 [R79+UR76+0x1300], R23 ;  /* 0x001300174f007988 */ /* 0x0001e2000800044c */
[----:B------:R-:W-:-:S03]  /*11040*/  IMAD R60, R18, R60, RZ ;  /* 0x0000003c123c7224 */ /* 0x000fc600078e02ff */
[----:B0-----:R-:W3:Y:S01]  /*11050*/  LDL.LU R23, [R1+0x1f44] ;  /* 0x001f440001177983 */ /* 0x001ee20000300800 */
[----:B-1----:R-:W-:Y:S02]  /*11060*/  IMAD R62, R66, R62, RZ ;  /* 0x0000003e423e7224 */ /* 0x002fe400078e02ff */
[----:B------:R-:W-:Y:S02]  /*11070*/  IMAD R64, R65, R2, RZ ;  /* 0x0000000241407224 */ /* 0x000fe400078e02ff */
[----:B------:R-:W-:Y:S01]  /*11080*/  IMAD R63, R19, R61, RZ ;  /* 0x0000003d133f7224 */ /* 0x000fe200078e02ff */
[----:B------:R-:W-:Y:S01]  /*11090*/  PRMT R91, RZ, 0x7610, R91 ;  /* 0x00007610ff5b7816 */ /* 0x000fe2000000005b */
[C---:B------:R-:W-:Y:S01]  /*110a0*/  IMAD.WIDE R116, R122.reuse, 0x2, R56 ;  /* 0x000000027a747825 */ /* 0x040fe200078e0238 */
[----:B------:R-:W-:Y:S01]  /*110b0*/  PRMT R89, RZ, 0x7610, R89 ;  /* 0x00007610ff597816 */ /* 0x000fe20000000059 */
[----:B------:R-:W0:Y:S01]  /*110c0*/  LDC R2, c[0x0][0x3b0] ;  /* 0x0000ec00ff027b82 */ /* 0x000e220000000800 */
[----:B------:R-:W-:Y:S01]  /*110d0*/  PRMT R88, RZ, 0x7610, R88 ;  /* 0x00007610ff587816 */ /* 0x000fe20000000058 */
[C---:B------:R-:W-:Y:S01]  /*110e0*/  IMAD.WIDE R118, R122.reuse, 0x2, R54 ;  /* 0x000000027a767825 */ /* 0x040fe200078e0236 */
[----:B------:R-:W-:Y:S01]  /*110f0*/  PRMT R87, RZ, 0x7610, R87 ;  /* 0x00007610ff577816 */ /* 0x000fe20000000057 */
[----:B------:R-:W3:Y:S02]  /*11100*/  @!P4 LDG.E.U16 R91, desc[UR6][R116.64] ;  /* 0x00000006745bc981 */ /* 0x000ee4000c1e1500 */
[----:B------:R-:W-:-:S02]  /*11110*/  IMAD.WIDE R120, R122, 0x2, R52 ;  /* 0x000000027a787825 */ /* 0x000fc400078e0234 */
[----:B------:R-:W3:Y:S02]  /*11120*/  @!P4 LDG.E.U16 R89, desc[UR6][R118.64] ;  /* 0x000000067659c981 */ /* 0x000ee4000c1e1500 */
[----:B------:R-:W-:Y:S01]  /*11130*/  VIADD R124, R163, 0xffffff81 ;  /* 0xffffff81a37c7836 */ /* 0x000fe20000000000 */
[----:B------:R-:W-:Y:S01]  /*11140*/  PRMT R3, RZ, 0x7610, R3 ;  /* 0x00007610ff037816 */ /* 0x000fe20000000003 */
[----:B--2---:R-:W-:Y:S01]  /*11150*/  IMAD R164, R67, R165, RZ ;  /* 0x000000a543a47224 */ /* 0x004fe200078e02ff */
[----:B------:R-:W2:Y:S01]  /*11160*/  @!P4 LDG.E.U16 R88, desc[UR6][R120.64] ;  /* 0x000000067858c981 */ /* 0x000ea2000c1e1500 */
[----:B------:R-:W-:Y:S01]  /*11170*/  PRMT R4, RZ, 0x7610, R4 ;  /* 0x00007610ff047816 */ /* 0x000fe20000000004 */
[----:B------:R-:W-:Y:S01]  /*11180*/  IMAD.WIDE R126, R130, 0x2, R54 ;  /* 0x00000002827e7825 */ /* 0x000fe200078e0236 */
[----:B------:R-:W-:Y:S01]  /*11190*/  PRMT R5, RZ, 0x7610, R5 ;  /* 0x00007610ff057816 */ /* 0x000fe20000000005 */
[----:B------:R-:W1:Y:S01]  /*111a0*/  LDC R61, c[0x0][0x3b0] ;  /* 0x0000ec00ff3d7b82 */ /* 0x000e620000000800 */
[----:B------:R-:W-:Y:S01]  /*111b0*/  LEA R165, P2, R164, R59, 0x1 ;  /* 0x0000003ba4a57211 */ /* 0x000fe200078408ff */
[----:B------:R-:W-:Y:S01]  /*111c0*/  IMAD.WIDE R122, R122, 0x2, R50 ;  /* 0x000000027a7a7825 */ /* 0x000fe200078e0232 */
[----:B------:R-:W-:Y:S01]  /*111d0*/  PRMT R6, RZ, 0x7610, R6 ;  /* 0x00007610ff067816 */ /* 0x000fe20000000006 */
[----:B------:R-:W2:Y:S01]  /*111e0*/  @!P0 LDG.E.U16 R4, desc[UR6][R126.64] ;  /* 0x000000067e048981 */ /* 0x000ea2000c1e1500 */
[----:B------:R-:W-:-:S02]  /*111f0*/  LEA.HI.X.SX32 R164, R164, R58, 0x1, P2 ;  /* 0x0000003aa4a47211 */ /* 0x000fc400010f0eff */
[----:B------:R-:W-:Y:S01]  /*11200*/  LEA R58, P2, R62, R165, 0x1 ;  /* 0x000000a53e3a7211 */ /* 0x000fe200078408ff */
[----:B------:R-:W2:Y:S01]  /*11210*/  @!P4 LDG.E.U16 R87, desc[UR6][R122.64] ;  /* 0x000000067a57c981 */ /* 0x000ea2000c1e1500 */
[----:B------:R-:W-:-:S04]  /*11220*/  IMAD.WIDE R128, R130, 0x2, R52 ;  /* 0x0000000282807825 */ /* 0x000fc800078e0234 */
[----:B------:R-:W-:Y:S01]  /*11230*/  VIADD R49, R163, 0x7f ;  /* 0x0000007fa3317836 */ /* 0x000fe20000000000 */
[----:B------:R-:W-:Y:S01]  /*11240*/  LEA.HI.X.SX32 R65, R62, R164, 0x1, P2 ;  /* 0x000000a43e417211 */ /* 0x000fe200010f0eff */
[----:B------:R0:W-:Y:S01]  /*11250*/  STL [R1+0x1434], R58 ;  /* 0x0014343a01007387 */ /* 0x0001e20000100800 */
[----:B------:R-:W-:Y:S01]  /*11260*/  LEA R62, P2, R64, R165, 0x1 ;  /* 0x000000a5403e7211 */ /* 0x000fe200078408ff */
[C---:B------:R-:W-:Y:S01]  /*11270*/  IMAD.WIDE R148, R154.reuse, 0x2, R56 ;  /* 0x000000029a947825 */ /* 0x040fe200078e0238 */
[----:B------:R-:W-:Y:S01]  /*11280*/  PRMT R82, RZ, 0x7610, R82 ;  /* 0x00007610ff527816 */ /* 0x000fe20000000052 */
[----:B------:R-:W2:Y:S01]  /*11290*/  LDL.LU R19, [R1+0x1f40] ;  /* 0x001f400001137983 */ /* 0x000ea20000300800 */
[----:B------:R-:W-:Y:S01]  /*112a0*/  PRMT R81, RZ, 0x7610, R81 ;  /* 0x00007610ff517816 */ /* 0x000fe20000000051 */
[C---:B------:R-:W-:Y:S01]  /*112b0*/  IMAD.WIDE R150, R154.reuse, 0x2, R54 ;  /* 0x000000029a967825 */ /* 0x040fe200078e0236 */
[----:B------:R-:W-:Y:S01]  /*112c0*/  PRMT R80, RZ, 0x7610, R80 ;  /* 0x00007610ff507816 */ /* 0x000fe20000000050 */
[----:B------:R0:W-:Y:S01]  /*112d0*/  STL [R1+0x1430], R65 ;  /* 0x0014304101007387 */ /* 0x0001e20000100800 */
[----:B------:R-:W-:Y:S01]  /*112e0*/  PRMT R78, RZ, 0x7610, R78 ;  /* 0x00007610ff4e7816 */ /* 0x000fe2000000004e */
[----:B------:R-:W-:Y:S01]  /*112f0*/  IMAD.WIDE R152, R154, 0x2, R52 ;  /* 0x000000029a987825 */ /* 0x000fe200078e0234 */
[----:B------:R-:W2:Y:S01]  /*11300*/  LDC R59, c[0x0][0x3b0] ;  /* 0x0000ec00ff3b7b82 */ /* 0x000ea20000000800 */
[----:B------:R-:W-:Y:S04]  /*11310*/  STL [R1+0x1474], R62 ;  /* 0x0014743e01007387 */ /* 0x000fe80000100800 */
[----:B------:R-:W2:Y:S01]  /*11320*/  LDL.LU R18, [R1+0x1f3c] ;  /* 0x001f3c0001127983 */ /* 0x000ea20000300800 */
[----:B------:R-:W-:Y:S01]  /*11330*/  ISETP.GE.U32.AND P4, PT, R124, 0x7fffff02, PT ;  /* 0x7fffff027c00780c */ /* 0x000fe20003f86070 */
[----:B------:R-:W-:-:S02]  /*11340*/  IMAD.WIDE R124, R130, 0x2, R56 ;  /* 0x00000002827c7825 */ /* 0x000fc400078e0238 */
[----:B------:R-:W2:Y:S02]  /*11350*/  @!P0 LDG.E.U16 R5, desc[UR6][R128.64] ;  /* 0x0000000680058981 */ /* 0x000ea4000c1e1500 */
[--C-:B------:R-:W-:Y:S02]  /*11360*/  IMAD.WIDE R130, R130, 0x2, R50.reuse ;  /* 0x0000000282827825 */ /* 0x100fe400078e0232 */
[----:B------:R-:W2:Y:S04]  /*11370*/  @!P0 LDG.E.U16 R3, desc[UR6][R124.64] ;  /* 0x000000067c038981 */ /* 0x000ea8000c1e1500 */
[----:B------:R-:W2:Y:S01]  /*11380*/  @!P0 LDG.E.U16 R6, desc[UR6][R130.64] ;  /* 0x0000000682068981 */ /* 0x000ea2000c1e1500 */
[----:B------:R-:W-:Y:S01]  /*11390*/  ISETP.GT.AND P0, PT, R49, 0x7f, PT ;  /* 0x0000007f3100780c */ /* 0x000fe20003f04270 */
[----:B------:R-:W-:-:S02]  /*113a0*/  IMAD.WIDE R154, R154, 0x2, R50 ;  /* 0x000000029a9a7825 */ /* 0x000fc400078e0232 */
[----:B------:R-:W2:Y:S01]  /*113b0*/  @!P4 LDG.E.U16 R82, desc[UR6][R148.64] ;  /* 0x000000069452c981 */ /* 0x000ea2000c1e1500 */
[----:B------:R-:W-:-:S03]  /*113c0*/  ISETP.LT.AND P0, PT, R67, R163, P0 ;  /* 0x000000a34300720c */ /* 0x000fc60000701270 */
[----:B------:R-:W2:Y:S01]  /*113d0*/  @!P4 LDG.E.U16 R81, desc[UR6][R150.64] ;  /* 0x000000069651c981 */ /* 0x000ea2000c1e1500 */
[----:B------:R-:W-:-:S03]  /*113e0*/  LEA.HI.X.SX32 R64, R64, R164, 0x1, P2 ;  /* 0x000000a440407211 */ /* 0x000fc600010f0eff */
[----:B------:R-:W2:Y:S04]  /*113f0*/  @!P4 LDG.E.U16 R80, desc[UR6][R152.64] ;  /* 0x000000069850c981 */ /* 0x000ea8000c1e1500 */
[----:B------:R-:W2:Y:S02]  /*11400*/  @!P4 LDG.E.U16 R78, desc[UR6][R154.64] ;  /* 0x000000069a4ec981 */ /* 0x000ea4000c1e1500 */
[----:B------:R-:W-:Y:S01]  /*11410*/  @P0 IMAD.MOV.U32 R66, RZ, RZ, R58 ;  /* 0x000000ffff420224 */ /* 0x000fe200078e003a */
[----:B0-----:R-:W-:Y:S01]  /*11420*/  LEA R58, P4, R63, R165, 0x1 ;  /* 0x000000a53f3a7211 */ /* 0x001fe200078808ff */
[----:B------:R-:W-:Y:S01]  /*11430*/  @P0 IMAD.MOV.U32 R67, RZ, RZ, R65 ;  /* 0x000000ffff430224 */ /* 0x000fe200078e0041 */
[----:B----4-:R-:W-:Y:S01]  /*11440*/  PRMT R16, RZ, 0x7610, R16 ;  /* 0x00007610ff107816 */ /* 0x010fe20000000010 */
[----:B------:R-:W-:-:S02]  /*11450*/  @P0 IMAD.MOV.U32 R65, RZ, RZ, R64 ;  /* 0x000000ffff410224 */ /* 0x000fc400078e0040 */
[----:B------:R-:W-:Y:S01]  /*11460*/  STL [R1+0x14b0], R58 ;  /* 0x0014b03a01007387 */ /* 0x000fe20000100800 */
[----:B------:R-:W-:-:S03]  /*11470*/  LEA.HI.X.SX32 R63, R63, R164, 0x1, P4 ;  /* 0x000000a43f3f7211 */ /* 0x000fc600020f0eff */
[----:B------:R0:W-:Y:S01]  /*11480*/  STL [R1+0x1470], R64 ;  /* 0x0014704001007387 */ /* 0x0001e20000100800 */
[----:B------:R-:W-:Y:S01]  /*11490*/  PRMT R17, RZ, 0x7610, R17 ;  /* 0x00007610ff117816 */ /* 0x000fe20000000011 */
[----:B0-----:R-:W-:Y:S01]  /*114a0*/  @P0 IMAD.MOV.U32 R64, RZ, RZ, R62 ;  /* 0x000000ffff400224 */ /* 0x001fe200078e003e */
[----:B------:R-:W-:-:S04]  /*114b0*/  LEA R62, P2, R60, R165, 0x1 ;  /* 0x000000a53c3e7211 */ /* 0x000fc800078408ff */
[----:B------:R0:W4:Y:S02]  /*114c0*/  @P0 LDG.E.U16 R16, desc[UR6][R64.64] ;  /* 0x0000000640100981 */ /* 0x000124000c1e1500 */
[----:B0-----:R-:W-:Y:S02]  /*114d0*/  @P0 IMAD.MOV.U32 R64, RZ, RZ, R58 ;  /* 0x000000ffff400224 */ /* 0x001fe400078e003a */
[----:B------:R-:W-:Y:S01]  /*114e0*/  @P0 IMAD.MOV.U32 R65, RZ, RZ, R63 ;  /* 0x000000ffff410224 */ /* 0x000fe200078e003f */
[----:B------:R-:W0:Y:S01]  /*114f0*/  LDC R58, c[0x0][0x3b0] ;  /* 0x0000ec00ff3a7b82 */ /* 0x000e220000000800 */
[----:B------:R1:W-:Y:S04]  /*11500*/  STL [R1+0x14ac], R63 ;  /* 0x0014ac3f01007387 */ /* 0x0003e80000100800 */
[----:B------:R1:W4:Y:S04]  /*11510*/  @P0 LDG.E.U16 R17, desc[UR6][R64.64] ;  /* 0x0000000640110981 */ /* 0x000328000c1e1500 */
[----:B------:R-:W-:Y:S01]  /*11520*/  STL [R1+0x14ec], R62 ;  /* 0x0014ec3e01007387 */ /* 0x000fe20000100800 */
[----:B-1----:R-:W3:Y:S01]  /*11530*/  LDC R63, c[0x0][0x3b0] ;  /* 0x0000ec00ff3f7b82 */ /* 0x002ee20000000800 */
[----:B------:R-:W-:-:S05]  /*11540*/  LEA.HI.X.SX32 R64, R60, R164, 0x1, P2 ;  /* 0x000000a43c407211 */ /* 0x000fca00010f0eff */
[----:B------:R-:W-:Y:S01]  /*11550*/  @P0 IMAD.MOV.U32 R65, RZ, RZ, R64 ;  /* 0x000000ffff410224 */ /* 0x000fe200078e0040 */
[----:B------:R-:W-:Y:S01]  /*11560*/  PRMT R15, RZ, 0x7610, R15 ;  /* 0x00007610ff0f7816 */ /* 0x000fe2000000000f */
[----:B------:R-:W-:-:S05]  /*11570*/  IMAD R61, R21, R61, RZ ;  /* 0x0000003d153d7224 */ /* 0x000fca00078e02ff */
[----:B------:R-:W4:Y:S01]  /*11580*/  @P0 LDG.E.U16 R15, desc[UR6][R66.64] ;  /* 0x00000006420f0981 */ /* 0x000f22000c1e1500 */
[----:B0-----:R-:W-:Y:S02]  /*11590*/  IMAD R58, R22, R58, RZ ;  /* 0x0000003a163a7224 */ /* 0x001fe400078e02ff */
[----:B---3--:R-:W-:Y:S02]  /*115a0*/  IMAD R63, R23, R63, RZ ;  /* 0x0000003f173f7224 */ /* 0x008fe400078e02ff */
[----:B--2---:R-:W-:Y:S02]  /*115b0*/  IMAD R60, R19, R59, RZ ;  /* 0x0000003b133c7224 */ /* 0x004fe400078e02ff */
[----:B------:R-:W2:Y:S01]  /*115c0*/  LDL.LU R19, [R1+0x1f38] ;  /* 0x001f380001137983 */ /* 0x000ea20000300800 */
[----:B------:R-:W-:Y:S02]  /*115d0*/  IMAD R59, R20, R2, RZ ;  /* 0x00000002143b7224 */ /* 0x000fe400078e02ff */
[----:B------:R-:W0:Y:S01]  /*115e0*/  LDC R2, c[0x0][0x3b0] ;  /* 0x0000ec00ff027b82 */ /* 0x000e220000000800 */
[----:B------:R-:W3:Y:S04]  /*115f0*/  LDL.LU R20, [R1+0x1f34] ;  /* 0x001f340001147983 */ /* 0x000ee80000300800 */
[----:B------:R1:W-:Y:S01]  /*11600*/  STL [R1+0x14e8], R64 ;  /* 0x0014e84001007387 */ /* 0x0003e20000100800 */
[----:B------:R-:W-:-:S03]  /*11610*/  PRMT R18, RZ, 0x7610, R18 ;  /* 0x00007610ff127816 */ /* 0x000fc60000000012 */
[----:B------:R-:W2:Y:S01]  /*11620*/  LDL.LU R21, [R1+0x1f30] ;  /* 0x001f300001157983 */ /* 0x000ea20000300800 */
[----:B-1----:R-:W-:Y:S01]  /*11630*/  @P0 IMAD.MOV.U32 R64, RZ, RZ, R62 ;  /* 0x000000ffff400224 */ /* 0x002fe200078e003e */
[----:B------:R-:W-:-:S04]  /*11640*/  LEA R62, P4, R59, R165, 0x1 ;  /* 0x000000a53b3e7211 */ /* 0x000fc800078808ff */
[----:B------:R1:W4:Y:S02]  /*11650*/  @P0 LDG.E.U16 R18, desc[UR6][R64.64] ;  /* 0x0000000640120981 */ /* 0x000324000c1e1500 */
[CC--:B-1----:R-:W-:Y:S02]  /*11660*/  LEA R65, P2, R60.reuse, R165.reuse, 0x1 ;  /* 0x000000a53c417211 */ /* 0x0c2fe400078408ff */
[-C--:B------:R-:W-:Y:S02]  /*11670*/  LEA.HI.X.SX32 R64, R59, R164.reuse, 0x1, P4 ;  /* 0x000000a43b407211 */ /* 0x080fe400020f0eff */
[-C--:B------:R-:W-:Y:S01]  /*11680*/  LEA.HI.X.SX32 R66, R60, R164.reuse, 0x1, P2 ;  /* 0x000000a43c427211 */ /* 0x080fe200010f0eff */
[----:B------:R-:W-:Y:S01]  /*11690*/  STL [R1+0x143c], R65 ;  /* 0x00143c4101007387 */ /* 0x000fe20000100800 */
[C---:B------:R-:W-:Y:S01]  /*116a0*/  LEA R59, P2, R61.reuse, R165, 0x1 ;  /* 0x000000a53d3b7211 */ /* 0x040fe200078408ff */
[----:B------:R-:W1:Y:S02]  /*116b0*/  LDC R60, c[0x0][0x3b0] ;  /* 0x0000ec00ff3c7b82 */ /* 0x000e640000000800 */
[----:B------:R-:W-:Y:S01]  /*116c0*/  STL [R1+0x147c], R62 ;  /* 0x00147c3e01007387 */ /* 0x000fe20000100800 */
[----:B------:R-:W-:-:S03]  /*116d0*/  LEA.HI.X.SX32 R61, R61, R164, 0x1, P2 ;  /* 0x000000a43d3d7211 */ /* 0x000fc600010f0eff */
[----:B------:R0:W-:Y:S04]  /*116e0*/  STL [R1+0x1438], R66 ;  /* 0x0014384201007387 */ /* 0x0001e80000100800 */
[----:B------:R0:W-:Y:S04]  /*116f0*/  STL [R1+0x1478], R64 ;  /* 0x0014784001007387 */ /* 0x0001e80000100800 */
[----:B------:R0:W-:Y:S04]  /*11700*/  STL [R1+0x14b8], R59 ;  /* 0x0014b83b01007387 */ /* 0x0001e80000100800 */
[----:B------:R-:W4:Y:S04]  /*11710*/  LDL.LU R22, [R1+0x1f2c] ;  /* 0x001f2c0001167983 */ /* 0x000f280000300800 */
[----:B------:R1:W-:Y:S04]  /*11720*/  STL [R1+0x14b4], R61 ;  /* 0x0014b43d01007387 */ /* 0x0003e80000100800 */
[----:B------:R-:W4:Y:S01]  /*11730*/  LDL.LU R23, [R1+0x1f28] ;  /* 0x001f280001177983 */ /* 0x000f220000300800 */
[----:B------:R-:W-:-:S02]  /*11740*/  @P0 IMAD.MOV.U32 R67, RZ, RZ, R66 ;  /* 0x000000ffff430224 */ /* 0x000fc400078e0042 */
[----:B0-----:R-:W-:Y:S02]  /*11750*/  @P0 IMAD.MOV.U32 R66, RZ, RZ, R65 ;  /* 0x000000ffff420224 */ /* 0x001fe400078e0041 */
[----:B------:R-:W-:Y:S02]  /*11760*/  @P0 IMAD.MOV.U32 R65, RZ, RZ, R64 ;  /* 0x000000ffff410224 */ /* 0x000fe400078e0040 */
[----:B------:R-:W-:Y:S02]  /*11770*/  @P0 IMAD.MOV.U32 R64, RZ, RZ, R62 ;  /* 0x000000ffff400224 */ /* 0x000fe400078e003e */
[----:B------:R-:W0:Y:S01]  /*11780*/  LDC R62, c[0x0][0x3b0] ;  /* 0x0000ec00ff3e7b82 */ /* 0x000e220000000800 */
[----:B-1----:R-:W-:Y:S02]  /*11790*/  IMAD R60, R25, R60, RZ ;  /* 0x0000003c193c7224 */ /* 0x002fe400078e02ff */
[----:B0-----:R-:W-:Y:S01]  /*117a0*/  IMAD R62, R26, R62, RZ ;  /* 0x0000003e1a3e7224 */ /* 0x001fe200078e02ff */
[----:B---3--:R-:W-:-:S06]  /*117b0*/  PRMT R20, RZ, 0x7610, R20 ;  /* 0x00007610ff147816 */ /* 0x008fcc0000000014 */
[----:B------:R0:W3:Y:S01]  /*117c0*/  @P0 LDG.E.U16 R20, desc[UR6][R64.64] ;  /* 0x0000000640140981 */ /* 0x0000e2000c1e1500 */
[----:B--2---:R-:W-:Y:S01]  /*117d0*/  PRMT R21, RZ, 0x7610, R21 ;  /* 0x00007610ff157816 */ /* 0x004fe20000000015 */
[----:B0-----:R-:W-:Y:S02]  /*117e0*/  @P0 IMAD.MOV.U32 R64, RZ, RZ, R59 ;  /* 0x000000ffff400224 */ /* 0x001fe400078e003b */
[----:B------:R-:W-:Y:S02]  /*117f0*/  @P0 IMAD.MOV.U32 R65, RZ, RZ, R61 ;  /* 0x000000ffff410224 */ /* 0x000fe400078e003d */
[----:B------:R-:W-:Y:S01]  /*11800*/  IMAD R59, R24, R2, RZ ;  /* 0x00000002183b7224 */ /* 0x000fe200078e02ff */
[C---:B------:R-:W-:Y:S01]  /*11810*/  LEA R2, P2, R63.reuse, R165, 0x1 ;  /* 0x000000a53f027211 */ /* 0x040fe200078408ff */
[----:B------:R-:W0:Y:S01]  /*11820*/  LDC R61, c[0x0][0x3b0] ;  /* 0x0000ec00ff3d7b82 */ /* 0x000e220000000800 */
[----:B------:R1:W2:Y:S02]  /*11830*/  @P0 LDG.E.U16 R21, desc[UR6][R64.64] ;  /* 0x0000000640150981 */ /* 0x0002a4000c1e1500 */
[----:B------:R-:W-:-:S02]  /*11840*/  LEA.HI.X.SX32 R63, R63, R164, 0x1, P2 ;  /* 0x000000a43f3f7211 */ /* 0x000fc400010f0eff */
[----:B------:R-:W2:Y:S01]  /*11850*/  LDL.LU R24, [R1+0x1f24] ;  /* 0x001f240001187983 */ /* 0x000ea20000300800 */
[----:B-1----:R-:W-:-:S04]  /*11860*/  LEA R64, P4, R58, R165, 0x1 ;  /* 0x000000a53a407211 */ /* 0x002fc800078808ff */
[----:B------:R-:W-:Y:S01]  /*11870*/  LEA.HI.X.SX32 R65, R58, R164, 0x1, P4 ;  /* 0x000000a43a417211 */ /* 0x000fe200020f0eff */
[----:B------:R1:W-:Y:S01]  /*11880*/  STL [R1+0x14f4], R64 ;  /* 0x0014f44001007387 */ /* 0x0003e20000100800 */
[----:B------:R-:W0:Y:S03]  /*11890*/  LDC R58, c[0x0][0x3b0] ;  /* 0x0000ec00ff3a7b82 */ /* 0x000e260000000800 */
[----:B------:R-:W-:Y:S04]  /*118a0*/  STL [R1+0x1444], R2 ;  /* 0x0014440201007387 */ /* 0x000fe80000100800 */
[----:B------:R1:W-:Y:S01]  /*118b0*/  STL [R1+0x14f0], R65 ;  /* 0x0014f04101007387 */ /* 0x0003e20000100800 */
[----:B----4-:R-:W-:-:S03]  /*118c0*/  PRMT R22, RZ, 0x7610, R22 ;  /* 0x00007610ff167816 */ /* 0x010fc60000000016 */
[----:B------:R4:W-:Y:S04]  /*118d0*/  STL [R1+0x1440], R63 ;  /* 0x0014403f01007387 */ /* 0x0009e80000100800 */
[----:B------:R-:W3:Y:S01]  /*118e0*/  LDL.LU R25, [R1+0x1f20] ;  /* 0x001f200001197983 */ /* 0x000ee20000300800 */
[----:B------:R-:W-:-:S03]  /*118f0*/  PRMT R23, RZ, 0x7610, R23 ;  /* 0x00007610ff177816 */ /* 0x000fc60000000017 */
[----:B------:R1:W3:Y:S02]  /*11900*/  @P0 LDG.E.U16 R22, desc[UR6][R64.64] ;  /* 0x0000000640160981 */ /* 0x0002e4000c1e1500 */
[----:B-1----:R-:W-:Y:S02]  /*11910*/  @P0 IMAD.MOV.U32 R64, RZ, RZ, R2 ;  /* 0x000000ffff400224 */ /* 0x002fe400078e0002 */
[----:B------:R-:W-:Y:S01]  /*11920*/  @P0 IMAD.MOV.U32 R65, RZ, RZ, R63 ;  /* 0x000000ffff410224 */ /* 0x000fe200078e003f */
[C---:B------:R-:W-:Y:S01]  /*11930*/  LEA R2, P4, R60.reuse, R165, 0x1 ;  /* 0x000000a53c027211 */ /* 0x040fe200078808ff */
[----:B0-----:R-:W-:Y:S01]  /*11940*/  IMAD R61, R27, R61, RZ ;  /* 0x0000003d1b3d7224 */ /* 0x001fe200078e02ff */
[----:B----4-:R-:W0:Y:S02]  /*11950*/  LDC R63, c[0x0][0x3b0] ;  /* 0x0000ec00ff3f7b82 */ /* 0x010e240000000800 */
[----:B------:R1:W4:Y:S01]  /*11960*/  @P0 LDG.E.U16 R23, desc[UR6][R64.64] ;  /* 0x0000000640170981 */ /* 0x000322000c1e1500 */
[----:B------:R-:W-:-:S02]  /*11970*/  LEA.HI.X.SX32 R60, R60, R164, 0x1, P4 ;  /* 0x000000a43c3c7211 */ /* 0x000fc400020f0eff */
[----:B-1----:R-:W-:-:S04]  /*11980*/  LEA R64, P2, R59, R165, 0x1 ;  /* 0x000000a53b407211 */ /* 0x002fc800078408ff */
[----:B------:R-:W-:Y:S01]  /*11990*/  LEA.HI.X.SX32 R65, R59, R164, 0x1, P2 ;  /* 0x000000a43b417211 */ /* 0x000fe200010f0eff */
[----:B------:R1:W-:Y:S01]  /*119a0*/  STL [R1+0x1484], R64 ;  /* 0x0014844001007387 */ /* 0x0003e20000100800 */
[----:B------:R-:W-:Y:S01]  /*119b0*/  IMAD R58, R28, R58, RZ ;  /* 0x0000003a1c3a7224 */ /* 0x000fe200078e02ff */
[----:B------:R-:W1:Y:S02]  /*119c0*/  LDC R59, c[0x0][0x3b0] ;  /* 0x0000ec00ff3b7b82 */ /* 0x000e640000000800 */
[----:B------:R-:W4:Y:S04]  /*119d0*/  LDL.LU R26, [R1+0x1f1c] ;  /* 0x001f1c00011a7983 */ /* 0x000f280000300800 */
[----:B------:R-:W-:Y:S04]  /*119e0*/  STL [R1+0x14c0], R2 ;  /* 0x0014c00201007387 */ /* 0x000fe80000100800 */
[----:B------:R0:W-:Y:S04]  /*119f0*/  STL [R1+0x1480], R65 ;  /* 0x0014804101007387 */ /* 0x0001e80000100800 */
[----:B------:R0:W-:Y:S04]  /*11a00*/  STL [R1+0x14bc], R60 ;  /* 0x0014bc3c01007387 */ /* 0x0001e80000100800 */
[----:B------:R-:W4:Y:S04]  /*11a10*/  LDL.LU R27, [R1+0x1f18] ;  /* 0x001f1800011b7983 */ /* 0x000f280000300800 */
[----:B------:R-:W4:Y:S01]  /*11a20*/  LDL.LU R28, [R1+0x1f14] ;  /* 0x001f1400011c7983 */ /* 0x000f220000300800 */
[----:B0-----:R-:W-:Y:S01]  /*11a30*/  IMAD R63, R29, R63, RZ ;  /* 0x0000003f1d3f7224 */ /* 0x001fe200078e02ff */
[----:B--2---:R-:W-:-:S06]  /*11a40*/  PRMT R24, RZ, 0x7610, R24 ;  /* 0x00007610ff187816 */ /* 0x004fcc0000000018 */
[----:B------:R1:W2:Y:S02]  /*11a50*/  @P0 LDG.E.U16 R24, desc[UR6][R64.64] ;  /* 0x0000000640180981 */ /* 0x0002a4000c1e1500 */
[----:B-1----:R-:W-:Y:S02]  /*11a60*/  @P0 IMAD.MOV.U32 R64, RZ, RZ, R2 ;  /* 0x000000ffff400224 */ /* 0x002fe400078e0002 */
[----:B------:R-:W-:Y:S01]  /*11a70*/  @P0 IMAD.MOV.U32 R65, RZ, RZ, R60 ;  /* 0x000000ffff410224 */ /* 0x000fe200078e003c */
[----:B------:R-:W-:Y:S01]  /*11a80*/  LEA R60, P2, R61, R165, 0x1 ;  /* 0x000000a53d3c7211 */ /* 0x000fe200078408ff */
[----:B------:R-:W0:Y:S01]  /*11a90*/  LDC R2, c[0x0][0x3b0] ;  /* 0x0000ec00ff027b82 */ /* 0x000e220000000800 */
[----:B---3--:R-:W-:-:S06]  /*11aa0*/  PRMT R25, RZ, 0x7610, R25 ;  /* 0x00007610ff197816 */ /* 0x008fcc0000000019 */
[----:B------:R1:W3:Y:S02]  /*11ab0*/  @P0 LDG.E.U16 R25, desc[UR6][R64.64] ;  /* 0x0000000640190981 */ /* 0x0002e4000c1e1500 */
[----:B-1----:R-:W-:-:S04]  /*11ac0*/  LEA R64, P4, R62, R165, 0x1 ;  /* 0x000000a53e407211 */ /* 0x002fc800078808ff */
[-C--:B------:R-:W-:Y:S02]  /*11ad0*/  LEA.HI.X.SX32 R65, R62, R164.reuse, 0x1, P4 ;  /* 0x000000a43e417211 */ /* 0x080fe400020f0eff */
[----:B------:R-:W-:Y:S01]  /*11ae0*/  LEA.HI.X.SX32 R62, R61, R164, 0x1, P2 ;  /* 0x000000a43d3e7211 */ /* 0x000fe200010f0eff */
[----:B------:R1:W-:Y:S01]  /*11af0*/  STL [R1+0x14fc], R64 ;  /* 0x0014fc4001007387 */ /* 0x0003e20000100800 */
[----:B------:R-:W0:Y:S03]  /*11b00*/  LDC R61, c[0x0][0x3b0] ;  /* 0x0000ec00ff3d7b82 */ /* 0x000e260000000800 */
[----:B------:R-:W-:Y:S04]  /*11b10*/  STL [R1+0x144c], R60 ;  /* 0x00144c3c01007387 */ /* 0x000fe80000100800 */
[----:B------:R1:W-:Y:S01]  /*11b20*/  STL [R1+0x14f8], R65 ;  /* 0x0014f84101007387 */ /* 0x0003e20000100800 */
[----:B----4-:R-:W-:-:S06]  /*11b30*/  PRMT R26, RZ, 0x7610, R26 ;  /* 0x00007610ff1a7816 */ /* 0x010fcc000000001a */
[----:B------:R1:W4:Y:S01]  /*11b40*/  @P0 LDG.E.U16 R26, desc[UR6][R64.64] ;  /* 0x00000006401a0981 */ /* 0x000322000c1e1500 */
[----:B------:R-:W-:Y:S01]  /*11b50*/  PRMT R27, RZ, 0x7610, R27 ;  /* 0x00007610ff1b7816 */ /* 0x000fe2000000001b */
[----:B-1----:R-:W-:Y:S02]  /*11b60*/  @P0 IMAD.MOV.U32 R64, RZ, RZ, R60 ;  /* 0x000000ffff400224 */ /* 0x002fe400078e003c */
[----:B------:R-:W-:Y:S01]  /*11b70*/  @P0 IMAD.MOV.U32 R65, RZ, RZ, R62 ;  /* 0x000000ffff410224 */ /* 0x000fe200078e003e */
[----:B------:R-:W-:-:S04]  /*11b80*/  PRMT R28, RZ, 0x7610, R28 ;  /* 0x00007610ff1c7816 */ /* 0x000fc8000000001c */
[----:B------:R1:W2:Y:S01]  /*11b90*/  @P0 LDG.E.U16 R27, desc[UR6][R64.64] ;  /* 0x00000006401b0981 */ /* 0x0002a2000c1e1500 */
[----:B------:R-:W-:Y:S01]  /*11ba0*/  IMAD R60, R30, R59, RZ ;  /* 0x0000003b1e3c7224 */ /* 0x000fe200078e02ff */
[-C--:B------:R-:W-:Y:S02]  /*11bb0*/  LEA R59, P4, R63, R165.reuse, 0x1 ;  /* 0x000000a53f3b7211 */ /* 0x080fe400078808ff */
[----:B------:R0:W-:Y:S04]  /*11bc0*/  STL [R1+0x1448], R62 ;  /* 0x0014483e01007387 */ /* 0x0001e80000100800 */
[----:B------:R-:W2:Y:S01]  /*11bd0*/  LDL.LU R29, [R1+0x1f10] ;  /* 0x001f1000011d7983 */ /* 0x000ea20000300800 */
[----:B-1----:R-:W-:-:S03]  /*11be0*/  LEA R64, P2, R58, R165, 0x1 ;  /* 0x000000a53a407211 */ /* 0x002fc600078408ff */
[----:B------:R-:W3:Y:S01]  /*11bf0*/  LDL.LU R30, [R1+0x1f0c] ;  /* 0x001f0c00011e7983 */ /* 0x000ee20000300800 */
[-C--:B------:R-:W-:Y:S01]  /*11c00*/  LEA.HI.X.SX32 R65, R58, R164.reuse, 0x1, P2 ;  /* 0x000000a43a417211 */ /* 0x080fe200010f0eff */
[----:B0-----:R-:W0:Y:S02]  /*11c10*/  LDC R62, c[0x0][0x3b0] ;  /* 0x0000ec00ff3e7b82 */ /* 0x001e240000000800 */
[----:B------:R1:W-:Y:S04]  /*11c20*/  STL [R1+0x148c], R64 ;  /* 0x00148c4001007387 */ /* 0x0003e80000100800 */
[----:B------:R1:W-:Y:S01]  /*11c30*/  STL [R1+0x14c8], R59 ;  /* 0x0014c83b01007387 */ /* 0x0003e20000100800 */
[----:B------:R-:W-:Y:S02]  /*11c40*/  PRMT R19, RZ, 0x7610, R19 ;  /* 0x00007610ff137816 */ /* 0x000fe40000000013 */
[----:B------:R-:W-:Y:S01]  /*11c50*/  LEA.HI.X.SX32 R63, R63, R164, 0x1, P4 ;  /* 0x000000a43f3f7211 */ /* 0x000fe200020f0eff */
[----:B------:R1:W3:Y:S01]  /*11c60*/  @P0 LDG.E.U16 R28, desc[UR6][R64.64] ;  /* 0x00000006401c0981 */ /* 0x0002e2000c1e1500 */
[----:B------:R-:W0:Y:S03]  /*11c70*/  LDC R58, c[0x0][0x3b0] ;  /* 0x0000ec00ff3a7b82 */ /* 0x000e260000000800 */
[----:B------:R-:W-:Y:S04]  /*11c80*/  STL [R1+0x1488], R65 ;  /* 0x0014884101007387 */ /* 0x000fe80000100800 */
[----:B------:R1:W3:Y:S02]  /*11c90*/  @P0 LDG.E.U16 R19, desc[UR6][R66.64] ;  /* 0x0000000642130981 */ /* 0x0002e4000c1e1500 */
[----:B-1----:R-:W-:-:S02]  /*11ca0*/  IMAD R64, R31, R2, RZ ;  /* 0x000000021f407224 */ /* 0x002fc400078e02ff */
[----:B------:R-:W3:Y:S01]  /*11cb0*/  LDL.LU R31, [R1+0x1f08] ;  /* 0x001f0800011f7983 */ /* 0x000ee20000300800 */
[----:B------:R-:W-:-:S03]  /*11cc0*/  LEA R2, P4, R60, R165, 0x1 ;  /* 0x000000a53c027211 */ /* 0x000fc600078808ff */
[----:B------:R1:W-:Y:S01]  /*11cd0*/  STL [R1+0x14c4], R63 ;  /* 0x0014c43f01007387 */ /* 0x0003e20000100800 */
[----:B------:R-:W-:Y:S02]  /*11ce0*/  @P0 IMAD.MOV.U32 R67, RZ, RZ, R63 ;  /* 0x000000ffff430224 */ /* 0x000fe400078e003f */
[----:B------:R-:W-:Y:S01]  /*11cf0*/  @P0 IMAD.MOV.U32 R66, RZ, RZ, R59 ;  /* 0x000000ffff420224 */ /* 0x000fe200078e003b */
[-C--:B------:R-:W-:Y:S01]  /*11d00*/  LEA.HI.X.SX32 R60, R60, R164.reuse, 0x1, P4 ;  /* 0x000000a43c3c7211 */ /* 0x080fe200020f0eff */
[----:B------:R-:W0:Y:S01]  /*11d10*/  LDC R59, c[0x0][0x3b0] ;  /* 0x0000ec00ff3b7b82 */ /* 0x000e220000000800 */
[----:B-1----:R-:W-:Y:S01]  /*11d20*/  LEA R63, P2, R64, R165, 0x1 ;  /* 0x000000a5403f7211 */ /* 0x002fe200078408ff */
[----:B------:R-:W-:Y:S01]  /*11d30*/  STL [R1+0x1504], R2 ;  /* 0x0015040201007387 */ /* 0x000fe20000100800 */
[----:B------:R-:W-:Y:S02]  /*11d40*/  IMAD R61, R32, R61, RZ ;  /* 0x0000003d203d7224 */ /* 0x000fe400078e02ff */
[----:B------:R-:W-:Y:S01]  /*11d50*/  LEA.HI.X.SX32 R64, R64, R164, 0x1, P2 ;  /* 0x000000a440407211 */ /* 0x000fe200010f0eff */
[----:B------:R-:W4:Y:S04]  /*11d60*/  LDL.LU R32, [R1+0x1f04] ;  /* 0x001f040001207983 */ /* 0x000f280000300800 */
[----:B------:R-:W-:Y:S01]  /*11d70*/  STL [R1+0x1454], R63 ;  /* 0x0014543f01007387 */ /* 0x000fe20000100800 */
[----:B------:R-:W-:-:S03]  /*11d80*/  @P0 IMAD.MOV.U32 R65, RZ, RZ, R64 ;  /* 0x000000ffff410224 */ /* 0x000fc600078e0040 */
[----:B------:R-:W-:Y:S04]  /*11d90*/  STL [R1+0x1500], R60 ;  /* 0x0015003c01007387 */ /* 0x000fe80000100800 */
[----:B------:R1:W-:Y:S02]  /*11da0*/  STL [R1+0x1450], R64 ;  /* 0x0014504001007387 */ /* 0x0003e40000100800 */
[----:B-1----:R-:W-:Y:S02]  /*11db0*/  @P0 IMAD.MOV.U32 R64, RZ, RZ, R63 ;  /* 0x000000ffff400224 */ /* 0x002fe400078e003f */
[----:B0-----:R-:W-:Y:S01]  /*11dc0*/  IMAD R59, R45, R59, RZ ;  /* 0x0000003b2d3b7224 */ /* 0x001fe200078e02ff */
[----:B------:R-:W0:Y:S01]  /*11dd0*/  LDC R63, c[0x0][0x3b0] ;  /* 0x0000ec00ff3f7b82 */ /* 0x000e220000000800 */
[----:B--2---:R-:W-:-:S06]  /*11de0*/  PRMT R29, RZ, 0x7610, R29 ;  /* 0x00007610ff1d7816 */ /* 0x004fcc000000001d */
[----:B------:R1:W2:Y:S02]  /*11df0*/  @P0 LDG.E.U16 R29, desc[UR6][R66.64] ;  /* 0x00000006421d0981 */ /* 0x0002a4000c1e1500 */
[----:B-1----:R-:W-:Y:S01]  /*11e00*/  @P0 IMAD.MOV.U32 R66, RZ, RZ, R2 ;  /* 0x000000ffff420224 */ /* 0x002fe200078e0002 */
[----:B------:R-:W-:Y:S02]  /*11e10*/  LEA R2, P2, R61, R165, 0x1 ;  /* 0x000000a53d027211 */ /* 0x000fe400078408ff */
[----:B---3--:R-:W-:-:S06]  /*11e20*/  PRMT R31, RZ, 0x7610, R31 ;  /* 0x00007610ff1f7816 */ /* 0x008fcc000000001f */
[----:B------:R1:W3:Y:S01]  /*11e30*/  @P0 LDG.E.U16 R31, desc[UR6][R64.64] ;  /* 0x00000006401f0981 */ /* 0x0002e2000c1e1500 */
[----:B------:R-:W-:Y:S01]  /*11e40*/  LEA.HI.X.SX32 R61, R61, R164, 0x1, P2 ;  /* 0x000000a43d3d7211 */ /* 0x000fe200010f0eff */
[----:B-1----:R-:W-:Y:S02]  /*11e50*/  IMAD R64, R33, R62, RZ ;  /* 0x0000003e21407224 */ /* 0x002fe400078e02ff */
[----:B------:R-:W2:Y:S01]  /*11e60*/  LDL.LU R33, [R1+0x1f00] ;  /* 0x001f000001217983 */ /* 0x000ea20000300800 */
[----:B------:R-:W-:Y:S02]  /*11e70*/  IMAD R62, R34, R58, RZ ;  /* 0x0000003a223e7224 */ /* 0x000fe400078e02ff */
[----:B------:R-:W-:Y:S01]  /*11e80*/  LEA R58, P2, R64, R165, 0x1 ;  /* 0x000000a5403a7211 */ /* 0x000fe200078408ff */
[----:B------:R-:W-:Y:S04]  /*11e90*/  STL [R1+0x1494], R2 ;  /* 0x0014940201007387 */ /* 0x000fe80000100800 */
[----:B------:R-:W3:Y:S04]  /*11ea0*/  LDL.LU R34, [R1+0x1efc] ;  /* 0x001efc0001227983 */ /* 0x000ee80000300800 */
[----:B------:R1:W-:Y:S04]  /*11eb0*/  STL [R1+0x1490], R61 ;  /* 0x0014903d01007387 */ /* 0x0003e80000100800 */
[----:B------:R-:W-:Y:S04]  /*11ec0*/  STL [R1+0x14d0], R58 ;  /* 0x0014d03a01007387 */ /* 0x000fe80000100800 */
[----:B------:R-:W3:Y:S01]  /*11ed0*/  LDL.LU R45, [R1+0x1ef8] ;  /* 0x001ef800012d7983 */ /* 0x000ee20000300800 */
[----:B------:R-:W-:Y:S01]  /*11ee0*/  PRMT R30, RZ, 0x7610, R30 ;  /* 0x00007610ff1e7816 */ /* 0x000fe2000000001e */
[----:B------:R-:W-:-:S02]  /*11ef0*/  @P0 IMAD.MOV.U32 R67, RZ, RZ, R60 ;  /* 0x000000ffff430224 */ /* 0x000fc400078e003c */
[----:B------:R-:W0:Y:S03]  /*11f00*/  LDC R60, c[0x0][0x3b0] ;  /* 0x0000ec00ff3c7b82 */ /* 0x000e260000000800 */
[----:B------:R1:W3:Y:S01]  /*11f10*/  @P0 LDG.E.U16 R30, desc[UR6][R66.64] ;  /* 0x00000006421e0981 */ /* 0x0002e2000c1e1500 */
[----:B------:R-:W-:Y:S01]  /*11f20*/  LEA.HI.X.SX32 R64, R64, R164, 0x1, P2 ;  /* 0x000000a440407211 */ /* 0x000fe200010f0eff */
[----:B-1----:R-:W-:Y:S01]  /*11f30*/  @P0 IMAD.MOV.U32 R67, RZ, RZ, R61 ;  /* 0x000000ffff430224 */ /* 0x002fe200078e003d */
[----:B------:R-:W-:-:S03]  /*11f40*/  LEA R61, P4, R62, R165, 0x1 ;  /* 0x000000a53e3d7211 */ /* 0x000fc600078808ff */
[----:B------:R-:W-:Y:S02]  /*11f50*/  @P0 IMAD.MOV.U32 R65, RZ, RZ, R64 ;  /* 0x000000ffff410224 */ /* 0x000fe400078e0040 */
[----:B------:R-:W-:Y:S04]  /*11f60*/  STL [R1+0x150c], R61 ;  /* 0x00150c3d01007387 */ /* 0x000fe80000100800 */
[----:B------:R1:W-:Y:S01]  /*11f70*/  STL [R1+0x14cc], R64 ;  /* 0x0014cc4001007387 */ /* 0x0003e20000100800 */
[----:B----4-:R-:W-:Y:S01]  /*11f80*/  PRMT R32, RZ, 0x7610, R32 ;  /* 0x00007610ff207816 */ /* 0x010fe20000000020 */
[----:B------:R-:W-:Y:S01]  /*11f90*/  @P0 IMAD.MOV.U32 R66, RZ, RZ, R2 ;  /* 0x000000ffff420224 */ /* 0x000fe200078e0002 */
[----:B------:R-:W-:Y:S01]  /*11fa0*/  LEA.HI.X.SX32 R62, R62, R164, 0x1, P4 ;  /* 0x000000a43e3e7211 */ /* 0x000fe200020f0eff */
[----:B------:R-:W4:Y:S03]  /*11fb0*/  LDC R2, c[0x0][0x3b0] ;  /* 0x0000ec00ff027b82 */ /* 0x000f260000000800 */
[----:B------:R1:W4:Y:S02]  /*11fc0*/  @P0 LDG.E.U16 R32, desc[UR6][R66.64] ;  /* 0x0000000642200981 */ /* 0x000324000c1e1500 */
[----:B-1----:R-:W-:-:S02]  /*11fd0*/  @P0 IMAD.MOV.U32 R64, RZ, RZ, R58 ;  /* 0x000000ffff400224 */ /* 0x002fc400078e003a */
[----:B------:R0:W-:Y:S01]  /*11fe0*/  STL [R1+0x1508], R62 ;  /* 0x0015083e01007387 */ /* 0x0001e20000100800 */
[----:B------:R-:W1:Y:S01]  /*11ff0*/  LDC R58, c[0x0][0x3b0] ;  /* 0x0000ec00ff3a7b82 */ /* 0x000e620000000800 */
[----:B------:R-:W-:Y:S02]  /*12000*/  @P0 IMAD.MOV.U32 R67, RZ, RZ, R62 ;  /* 0x000000ffff430224 */ /* 0x000fe400078e003e */
[----:B0-----:R-:W-:Y:S02]  /*12010*/  IMAD R62, R36, R60, RZ ;  /* 0x0000003c243e7224 */ /* 0x001fe400078e02ff */
[----:B------:R-:W4:Y:S01]  /*12020*/  LDL.LU R36, [R1+0x1ef4] ;  /* 0x001ef40001247983 */ /* 0x000f220000300800 */
[----:B--2---:R-:W-:Y:S02]  /*12030*/  PRMT R33, RZ, 0x7610, R33 ;  /* 0x00007610ff217816 */ /* 0x004fe40000000021 */
[----:B---3--:R-:W-:-:S04]  /*12040*/  PRMT R45, RZ, 0x7610, R45 ;  /* 0x00007610ff2d7816 */ /* 0x008fc8000000002d */
[----:B------:R0:W2:Y:S01]  /*12050*/  @P0 LDG.E.U16 R33, desc[UR6][R64.64] ;  /* 0x0000000640210981 */ /* 0x0000a2000c1e1500 */
[----:B------:R-:W-:Y:S01]  /*12060*/  @P0 IMAD.MOV.U32 R66, RZ, RZ, R61 ;  /* 0x000000ffff420224 */ /* 0x000fe200078e003d */
[----:B------:R-:W3:Y:S01]  /*12070*/  LDC R60, c[0x0][0x3b0] ;  /* 0x0000ec00ff3c7b82 */ /* 0x000ee20000000800 */
[----:B0-----:R-:W-:-:S07]  /*12080*/  LEA R64, P2, R59, R165, 0x1 ;  /* 0x000000a53b407211 */ /* 0x001fce00078408ff */
[----:B------:R-:W0:Y:S01]  /*12090*/  LDC R61, c[0x0][0x3b0] ;  /* 0x0000ec00ff3d7b82 */ /* 0x000e220000000800 */
[----:B------:R-:W-:Y:S01]  /*120a0*/  LEA.HI.X.SX32 R65, R59, R164, 0x1, P2 ;  /* 0x000000a43b417211 */ /* 0x000fe200010f0eff */
[----:B------:R-:W-:Y:S04]  /*120b0*/  STL [R1+0x145c], R64 ;  /* 0x00145c4001007387 */ /* 0x000fe80000100800 */
[----:B------:R1:W-:Y:S04]  /*120c0*/  STL [R1+0x1458], R65 ;  /* 0x0014584101007387 */ /* 0x0003e80000100800 */
[----:B------:R1:W2:Y:S02]  /*120d0*/  @P0 LDG.E.U16 R45, desc[UR6][R64.64] ;  /* 0x00000006402d0981 */ /* 0x0002a4000c1e1500 */
[----:B-1----:R-:W-:-:S02]  /*120e0*/  IMAD R65, R37, R63, RZ ;  /* 0x0000003f25417224 */ /* 0x002fc400078e02ff */
[----:B------:R-:W2:Y:S01]  /*120f0*/  LDL.LU R37, [R1+0x1ef0] ;  /* 0x001ef00001257983 */ /* 0x000ea20000300800 */
[-C--:B------:R-:W-:Y:S01]  /*12100*/  LEA R59, P2, R62, R165.reuse, 0x1 ;  /* 0x000000a53e3b7211 */ /* 0x080fe200078408ff */
[----:B----4-:R-:W-:Y:S01]  /*12110*/  IMAD R63, R38, R2, RZ ;  /* 0x00000002263f7224 */ /* 0x010fe200078e02ff */
[----:B------:R-:W-:Y:S01]  /*12120*/  PRMT R34, RZ, 0x7610, R34 ;  /* 0x00007610ff227816 */ /* 0x000fe20000000022 */
[----:B------:R-:W-:Y:S01]  /*12130*/  IMAD R58, R40, R58, RZ ;  /* 0x0000003a283a7224 */ /* 0x000fe200078e02ff */
[----:B------:R-:W-:Y:S01]  /*12140*/  LEA.HI.X.SX32 R62, R62, R164, 0x1, P2 ;  /* 0x000000a43e3e7211 */ /* 0x000fe200010f0eff */
[----:B------:R-:W-:Y:S01]  /*12150*/  STL [R1+0x149c], R59 ;  /* 0x00149c3b01007387 */ /* 0x000fe20000100800 */
[----:B------:R-:W1:Y:S03]  /*12160*/  LDC R2, c[0x0][0x3b0] ;  /* 0x0000ec00ff027b82 */ /* 0x000e660000000800 */
[----:B------:R-:W4:Y:S01]  /*12170*/  LDL.LU R38, [R1+0x1eec] ;  /* 0x001eec0001267983 */ /* 0x000f220000300800 */
[----:B------:R-:W-:-:S03]  /*12180*/  LEA R64, P2, R65, R165, 0x1 ;  /* 0x000000a541407211 */ /* 0x000fc600078408ff */
[----:B------:R3:W4:Y:S01]  /*12190*/  @P0 LDG.E.U16 R34, desc[UR6][R66.64] ;  /* 0x0000000642220981 */ /* 0x000722000c1e1500 */
[----:B------:R-:W-:-:S03]  /*121a0*/  LEA.HI.X.SX32 R65, R65, R164, 0x1, P2 ;  /* 0x000000a441417211 */ /* 0x000fc600010f0eff */
[----:B------:R0:W-:Y:S01]  /*121b0*/  STL [R1+0x1498], R62 ;  /* 0x0014983e01007387 */ /* 0x0001e20000100800 */
[----:B---3--:R-:W-:Y:S01]  /*121c0*/  @P0 IMAD.MOV.U32 R67, RZ, RZ, R62 ;  /* 0x000000ffff430224 */ /* 0x008fe200078e003e */
[C---:B0-----:R-:W-:Y:S02]  /*121d0*/  LEA R62, P4, R63.reuse, R165, 0x1 ;  /* 0x000000a53f3e7211 */ /* 0x041fe400078808ff */
[----:B------:R-:W-:Y:S02]  /*121e0*/  STL [R1+0x14d8], R64 ;  /* 0x0014d84001007387 */ /* 0x000fe40000100800 */
[----:B------:R-:W-:Y:S02]  /*121f0*/  LEA.HI.X.SX32 R63, R63, R164, 0x1, P4 ;  /* 0x000000a43f3f7211 */ /* 0x000fe400020f0eff */
[----:B------:R-:W-:Y:S04]  /*12200*/  STL [R1+0x1514], R62 ;  /* 0x0015143e01007387 */ /* 0x000fe80000100800 */
[----:B------:R0:W-:Y:S04]  /*12210*/  STL [R1+0x14d4], R65 ;  /* 0x0014d44101007387 */ /* 0x0001e80000100800 */
[----:B------:R-:W3:Y:S04]  /*12220*/  LDL.LU R40, [R1+0x1ee8] ;  /* 0x001ee80001287983 */ /* 0x000ee80000300800 */
[----:B------:R0:W-:Y:S01]  /*12230*/  STL [R1+0x1510], R63 ;  /* 0x0015103f01007387 */ /* 0x0001e20000100800 */
[----:B--2---:R-:W-:-:S06]  /*12240*/  PRMT R37, RZ, 0x7610, R37 ;  /* 0x00007610ff257816 */ /* 0x004fcc0000000025 */
[----:B------:R0:W2:Y:S02]  /*12250*/  @P0 LDG.E.U16 R37, desc[UR6][R64.64] ;  /* 0x0000000640250981 */ /* 0x0000a4000c1e1500 */
[----:B0-----:R-:W-:Y:S02]  /*12260*/  IMAD R65, R41, R61, RZ ;  /* 0x0000003d29417224 */ /* 0x001fe400078e02ff */
[----:B------:R-:W2:Y:S01]  /*12270*/  LDL.LU R41, [R1+0x1ee4] ;  /* 0x001ee40001297983 */ /* 0x000ea20000300800 */
[----:B------:R-:W-:Y:S02]  /*12280*/  IMAD R64, R44, R60, RZ ;  /* 0x0000003c2c407224 */ /* 0x000fe400078e02ff */
[----:B------:R-:W-:Y:S01]  /*12290*/  @P0 IMAD.MOV.U32 R66, RZ, RZ, R59 ;  /* 0x000000ffff420224 */ /* 0x000fe200078e003b */
[----:B------:R-:W2:Y:S01]  /*122a0*/  LDL.LU R44, [R1+0x1ee0] ;  /* 0x001ee000012c7983 */ /* 0x000ea20000300800 */
[----:B------:R-:W0:Y:S01]  /*122b0*/  LDC R59, c[0x0][0x3b0] ;  /* 0x0000ec00ff3b7b82 */ /* 0x000e220000000800 */
[----:B----4-:R-:W-:-:S02]  /*122c0*/  PRMT R38, RZ, 0x7610, R38 ;  /* 0x00007610ff267816 */ /* 0x010fc40000000026 */
[----:B------:R-:W-:-:S04]  /*122d0*/  PRMT R36, RZ, 0x7610, R36 ;  /* 0x00007610ff247816 */ /* 0x000fc80000000024 */
[----:B------:R4:W2:Y:S01]  /*122e0*/  @P0 LDG.E.U16 R38, desc[UR6][R62.64] ;  /* 0x000000063e260981 */ /* 0x0008a2000c1e1500 */
[----:B------:R-:W1:Y:S03]  /*122f0*/  LDC R60, c[0x0][0x3b0] ;  /* 0x0000ec00ff3c7b82 */ /* 0x000e660000000800 */
[----:B------:R3:W2:Y:S01]  /*12300*/  @P0 LDG.E.U16 R36, desc[UR6][R66.64] ;  /* 0x0000000642240981 */ /* 0x0006a2000c1e1500 */
[----:B----4-:R-:W-:-:S04]  /*12310*/  LEA R63, P2, R58, R165, 0x1 ;  /* 0x000000a53a3f7211 */ /* 0x010fc800078408ff */
[----:B------:R-:W4:Y:S01]  /*12320*/  LDC R62, c[0x0][0x3b0] ;  /* 0x0000ec00ff3e7b82 */ /* 0x000f220000000800 */
[----:B---3--:R-:W-:Y:S01]  /*12330*/  LEA.HI.X.SX32 R66, R58, R164, 0x1, P2 ;  /* 0x000000a43a427211 */ /* 0x008fe200010f0eff */
[----:B------:R-:W-:Y:S01]  /*12340*/  STL [R1+0x1464], R63 ;  /* 0x0014643f01007387 */ /* 0x000fe20000100800 */
[----:B------:R-:W-:-:S03]  /*12350*/  LEA R61, P2, R65, R165, 0x1 ;  /* 0x000000a5413d7211 */ /* 0x000fc600078408ff */
[----:B------:R3:W-:Y:S01]  /*12360*/  STL [R1+0x1460], R66 ;  /* 0x0014604201007387 */ /* 0x0007e20000100800 */
[----:B------:R-:W-:Y:S01]  /*12370*/  @P0 IMAD.MOV.U32 R67, RZ, RZ, R66 ;  /* 0x000000ffff430224 */ /* 0x000fe200078e0042 */
[----:B------:R-:W-:Y:S01]  /*12380*/  PRMT R40, RZ, 0x7610, R40 ;  /* 0x00007610ff287816 */ /* 0x000fe20000000028 */
[----:B------:R-:W4:Y:S01]  /*12390*/  LDC R58, c[0x0][0x3b0] ;  /* 0x0000ec00ff3a7b82 */ /* 0x000f220000000800 */
[----:B------:R-:W-:Y:S01]  /*123a0*/  LEA.HI.X.SX32 R65, R65, R164, 0x1, P2 ;  /* 0x000000a441417211 */ /* 0x000fe200010f0eff */
[----:B0-----:R-:W-:Y:S02]  /*123b0*/  IMAD R59, R42, R59, RZ ;  /* 0x0000003b2a3b7224 */ /* 0x001fe400078e02ff */
[----:B---3--:R-:W-:Y:S02]  /*123c0*/  @P0 IMAD.MOV.U32 R66, RZ, RZ, R63 ;  /* 0x000000ffff420224 */ /* 0x008fe400078e003f */
[----:B-1----:R-:W-:Y:S02]  /*123d0*/  IMAD R63, R43, R2, RZ ;  /* 0x000000022b3f7224 */ /* 0x002fe400078e02ff */
[----:B------:R-:W3:Y:S01]  /*123e0*/  LDL.LU R43, [R1+0x1edc] ;  /* 0x001edc00012b7983 */ /* 0x000ee20000300800 */
[----:B------:R-:W-:-:S03]  /*123f0*/  LEA R2, P4, R64, R165, 0x1 ;  /* 0x000000a540027211 */ /* 0x000fc600078808ff */
[----:B------:R0:W-:Y:S04]  /*12400*/  STL [R1+0x146c], R61 ;  /* 0x00146c3d01007387 */ /* 0x0001e80000100800 */
[----:B------:R-:W3:Y:S01]  /*12410*/  LDL.LU R42, [R1+0x1ed8] ;  /* 0x001ed800012a7983 */ /* 0x000ee20000300800 */
[----:B------:R-:W-:-:S03]  /*12420*/  LEA.HI.X.SX32 R64, R64, R164, 0x1, P4 ;  /* 0x000000a440407211 */ /* 0x000fc600020f0eff */
[----:B------:R1:W3:Y:S04]  /*12430*/  @P0 LDG.E.U16 R40, desc[UR6][R66.64] ;  /* 0x0000000642280981 */ /* 0x0002e8000c1e1500 */
[----:B------:R-:W-:Y:S01]  /*12440*/  STL [R1+0x14a4], R2 ;  /* 0x0014a40201007387 */ /* 0x000fe20000100800 */
[----:B-1----:R-:W-:Y:S02]  /*12450*/  @P0 IMAD.MOV.U32 R66, RZ, RZ, R61 ;  /* 0x000000ffff420224 */ /* 0x002fe400078e003d */
[----:B------:R-:W-:Y:S01]  /*12460*/  @P0 IMAD.MOV.U32 R67, RZ, RZ, R65 ;  /* 0x000000ffff430224 */ /* 0x000fe200078e0041 */
[----:B0-----:R-:W-:Y:S01]  /*12470*/  LEA R61, P2, R63, R165, 0x1 ;  /* 0x000000a53f3d7211 */ /* 0x001fe200078408ff */
[----:B------:R0:W-:Y:S01]  /*12480*/  STL [R1+0x1468], R65 ;  /* 0x0014684101007387 */ /* 0x0001e20000100800 */
[----:B----4-:R-:W-:-:S03]  /*12490*/  IMAD R62, R46, R62, RZ ;  /* 0x0000003e2e3e7224 */ /* 0x010fc600078e02ff */
[----:B------:R-:W-:Y:S01]  /*124a0*/  STL [R1+0x14a0], R64 ;  /* 0x0014a04001007387 */ /* 0x000fe20000100800 */
[----:B------:R-:W-:-:S03]  /*124b0*/  LEA.HI.X.SX32 R63, R63, R164, 0x1, P2 ;  /* 0x000000a43f3f7211 */ /* 0x000fc600010f0eff */
[----:B0-----:R-:W4:Y:S04]  /*124c0*/  LDL R65, [R1+0x12f0] ;  /* 0x0012f00001417983 */ /* 0x001f280000100800 */
[----:B------:R0:W-:Y:S04]  /*124d0*/  STL [R1+0x14e0], R61 ;  /* 0x0014e03d01007387 */ /* 0x0001e80000100800 */
[----:B------:R-:W4:Y:S01]  /*124e0*/  LDL.LU R46, [R1+0x1ed4] ;  /* 0x001ed400012e7983 */ /* 0x000f220000300800 */
[----:B------:R-:W-:Y:S02]  /*124f0*/  IMAD R60, R47, R60, RZ ;  /* 0x0000003c2f3c7224 */ /* 0x000fe400078e02ff */
[----:B------:R-:W-:Y:S01]  /*12500*/  IMAD R58, R48, R58, RZ ;  /* 0x0000003a303a7224 */ /* 0x000fe200078e02ff */
[----:B--2---:R-:W-:-:S06]  /*12510*/  PRMT R44, RZ, 0x7610, R44 ;  /* 0x00007610ff2c7816 */ /* 0x004fcc000000002c */
[----:B------:R1:W2:Y:S02]  /*12520*/  @P0 LDG.E.U16 R44, desc[UR6][R66.64] ;  /* 0x00000006422c0981 */ /* 0x0002a4000c1e1500 */
[----:B-1----:R-:W-:Y:S01]  /*12530*/  @P0 IMAD.MOV.U32 R66, RZ, RZ, R2 ;  /* 0x000000ffff420224 */ /* 0x002fe200078e0002 */
[----:B------:R-:W-:-:S05]  /*12540*/  LEA R2, P4, R59, R165, 0x1 ;  /* 0x000000a53b027211 */ /* 0x000fca00078808ff */
[----:B------:R1:W-:Y:S01]  /*12550*/  STL [R1+0x151c], R2 ;  /* 0x00151c0201007387 */ /* 0x0003e20000100800 */
[----:B------:R-:W-:-:S03]  /*12560*/  LEA.HI.X.SX32 R59, R59, R164, 0x1, P4 ;  /* 0x000000a43b3b7211 */ /* 0x000fc600020f0eff */
[----:B------:R-:W-:Y:S04]  /*12570*/  STL [R1+0x14dc], R63 ;  /* 0x0014dc3f01007387 */ /* 0x000fe80000100800 */
[----:B------:R-:W2:Y:S04]  /*12580*/  LDL.LU R47, [R1+0x1ed0] ;  /* 0x001ed000012f7983 */ /* 0x000ea80000300800 */
[----:B------:R0:W-:Y:S04]  /*12590*/  STL [R1+0x1518], R59 ;  /* 0x0015183b01007387 */ /* 0x0001e80000100800 */
[----:B------:R-:W2:Y:S01]  /*125a0*/  LDL.LU R48, [R1+0x1ecc] ;  /* 0x001ecc0001307983 */ /* 0x000ea20000300800 */
[----:B------:R-:W-:Y:S01]  /*125b0*/  PRMT R41, RZ, 0x7610, R41 ;  /* 0x00007610ff297816 */ /* 0x000fe20000000029 */
[----:B------:R-:W-:Y:S01]  /*125c0*/  @P0 IMAD.MOV.U32 R67, RZ, RZ, R64 ;  /* 0x000000ffff430224 */ /* 0x000fe200078e0040 */
[----:B------:R-:W-:Y:S01]  /*125d0*/  PRMT R11, RZ, 0x7610, R11 ;  /* 0x00007610ff0b7816 */ /* 0x000fe2000000000b */
[----:B------:R-:W-:Y:S01]  /*125e0*/  IMAD.WIDE R156, R162, 0x2, R56 ;  /* 0x00000002a29c7825 */ /* 0x000fe200078e0238 */
[----:B------:R-:W-:-:S02]  /*125f0*/  PRMT R12, RZ, 0x7610, R12 ;  /* 0x00007610ff0c7816 */ /* 0x000fc4000000000c */
[----:B------:R0:W2:Y:S01]  /*12600*/  @P0 LDG.E.U16 R41, desc[UR6][R66.64] ;  /* 0x0000000642290981 */ /* 0x0000a2000c1e1500 */
[----:B------:R-:W-:Y:S01]  /*12610*/  PRMT R13, RZ, 0x7610, R13 ;  /* 0x00007610ff0d7816 */ /* 0x000fe2000000000d */
[C---:B------:R-:W-:Y:S01]  /*12620*/  IMAD.WIDE R158, R162.reuse, 0x2, R54 ;  /* 0x00000002a29e7825 */ /* 0x040fe200078e0236 */
[----:B------:R-:W-:Y:S01]  /*12630*/  PRMT R14, RZ, 0x7610, R14 ;  /* 0x00007610ff0e7816 */ /* 0x000fe2000000000e */
[----:B------:R-:W2:Y:S01]  /*12640*/  @!P5 LDG.E.U16 R11, desc[UR6][R156.64] ;  /* 0x000000069c0bd981 */ /* 0x000ea2000c1e1500 */
[----:B---3--:R-:W-:Y:S01]  /*12650*/  PRMT R42, RZ, 0x7610, R42 ;  /* 0x00007610ff2a7816 */ /* 0x008fe2000000002a */
[----:B------:R-:W-:Y:S02]  /*12660*/  IMAD.WIDE R160, R162, 0x2, R52 ;  /* 0x00000002a2a07825 */ /* 0x000fe400078e0234 */
[----:B------:R-:W3:Y:S02]  /*12670*/  @!P5 LDG.E.U16 R12, desc[UR6][R158.64] ;  /* 0x000000069e0cd981 */ /* 0x000ee4000c1e1500 */
[----:B0-----:R-:W-:-:S02]  /*12680*/  @P0 IMAD.MOV.U32 R66, RZ, RZ, R61 ;  /* 0x000000ffff420224 */ /* 0x001fc400078e003d */
[----:B------:R-:W-:Y:S02]  /*12690*/  @P0 IMAD.MOV.U32 R67, RZ, RZ, R63 ;  /* 0x000000ffff430224 */ /* 0x000fe400078e003f */
[----:B------:R-:W-:Y:S01]  /*126a0*/  IMAD.WIDE R162, R162, 0x2, R50 ;  /* 0x00000002a2a27825 */ /* 0x000fe200078e0232 */
[C---:B------:R-:W-:Y:S01]  /*126b0*/  LEA R61, P2, R62.reuse, R165, 0x1 ;  /* 0x000000a53e3d7211 */ /* 0x040fe200078408ff */
[----:B------:R-:W3:Y:S04]  /*126c0*/  @!P5 LDG.E.U16 R13, desc[UR6][R160.64] ;  /* 0x00000006a00dd981 */ /* 0x000ee8000c1e1500 */
[----:B------:R0:W3:Y:S01]  /*126d0*/  @P0 LDG.E.U16 R42, desc[UR6][R66.64] ;  /* 0x00000006422a0981 */ /* 0x0000e2000c1e1500 */
[----:B------:R-:W-:-:S03]  /*126e0*/  LEA.HI.X.SX32 R62, R62, R164, 0x1, P2 ;  /* 0x000000a43e3e7211 */ /* 0x000fc600010f0eff */
[----:B------:R-:W3:Y:S01]  /*126f0*/  @!P5 LDG.E.U16 R14, desc[UR6][R162.64] ;  /* 0x00000006a20ed981 */ /* 0x000ee2000c1e1500 */
[----:B0-----:R-:W-:Y:S01]  /*12700*/  @P0 IMAD.MOV.U32 R66, RZ, RZ, R2 ;  /* 0x000000ffff420224 */ /* 0x001fe200078e0002 */
[-C--:B-1----:R-:W-:Y:S01]  /*12710*/  LEA R2, P5, R58, R165.reuse, 0x1 ;  /* 0x000000a53a027211 */ /* 0x082fe200078a08ff */
[----:B------:R-:W-:Y:S01]  /*12720*/  @P0 IMAD.MOV.U32 R67, RZ, RZ, R59 ;  /* 0x000000ffff430224 */ /* 0x000fe200078e003b */
[----:B------:R-:W-:Y:S01]  /*12730*/  LEA R59, P4, R60, R165, 0x1 ;  /* 0x000000a53c3b7211 */ /* 0x000fe200078808ff */
[----:B------:R-:W-:Y:S01]  /*12740*/  @P0 IMAD.MOV.U32 R165, RZ, RZ, R62 ;  /* 0x000000ffffa50224 */ /* 0x000fe200078e003e */
[-C--:B------:R-:W-:Y:S02]  /*12750*/  LEA.HI.X.SX32 R58, R58, R164.reuse, 0x1, P5 ;  /* 0x000000a43a3a7211 */ /* 0x080fe400028f0eff */
[----:B------:R-:W-:Y:S01]  /*12760*/  LEA.HI.X.SX32 R60, R60, R164, 0x1, P4 ;  /* 0x000000a43c3c7211 */ /* 0x000fe200020f0eff */
[----:B------:R-:W-:Y:S01]  /*12770*/  @P0 IMAD.MOV.U32 R164, RZ, RZ, R61 ;  /* 0x000000ffffa40224 */ /* 0x000fe200078e003d */
[----:B----4-:R-:W-:Y:S01]  /*12780*/  PRMT R46, RZ, 0x7610, R46 ;  /* 0x00007610ff2e7816 */ /* 0x010fe2000000002e */
[----:B------:R-:W-:Y:S05]  /*12790*/  STL [R1+0x14a8], R61 ;  /* 0x0014a83d01007387 */ /* 0x000fea0000100800 */
[----:B------:R0:W4:Y:S04]  /*127a0*/  @P0 LDG.E.U16 R46, desc[UR6][R164.64] ;  /* 0x00000006a42e0981 */ /* 0x000128000c1e1500 */
[----:B------:R1:W-:Y:S01]  /*127b0*/  STL [R1+0x14e4], R59 ;  /* 0x0014e43b01007387 */ /* 0x0003e20000100800 */
[----:B0-----:R-:W-:-:S02]  /*127c0*/  @P0 IMAD.MOV.U32 R164, RZ, RZ, R59 ;  /* 0x000000ffffa40224 */ /* 0x001fc400078e003b */
[----:B------:R-:W-:Y:S01]  /*127d0*/  @P0 IMAD.MOV.U32 R165, RZ, RZ, R60 ;  /* 0x000000ffffa50224 */ /* 0x000fe200078e003c */
[----:B-1----:R-:W0:Y:S01]  /*127e0*/  S2R R59, SR_TID.X ;  /* 0x00000000003b7919 */ /* 0x002e220000002100 */
[----:B------:R-:W-:Y:S04]  /*127f0*/  STL [R1+0x142c], R2 ;  /* 0x00142c0201007387 */ /* 0x000fe80000100800 */
[----:B------:R-:W-:Y:S04]  /*12800*/  STL [R1+0x1424], R62 ;  /* 0x0014243e01007387 */ /* 0x000fe80000100800 */
[----:B------:R-:W-:Y:S04]  /*12810*/  STL [R1+0x1428], R60 ;  /* 0x0014283c01007387 */ /* 0x000fe80000100800 */
[----:B------:R1:W-:Y:S01]  /*12820*/  STL [R1+0x1420], R58 ;  /* 0x0014203a01007387 */ /* 0x0003e20000100800 */
[----:B--2---:R-:W-:-:S06]  /*12830*/  PRMT R47, RZ, 0x7610, R47 ;  /* 0x00007610ff2f7816 */ /* 0x004fcc000000002f */
[----:B------:R2:W3:Y:S01]  /*12840*/  @P0 LDG.E.U16 R47, desc[UR6][R164.64] ;  /* 0x00000006a42f0981 */ /* 0x0004e2000c1e1500 */
[----:B------:R-:W-:Y:S01]  /*12850*/  PRMT R48, RZ, 0x7610, R48 ;  /* 0x00007610ff307816 */ /* 0x000fe20000000030 */
[----:B--2---:R-:W-:Y:S02]  /*12860*/  @P0 IMAD.MOV.U32 R164, RZ, RZ, R2 ;  /* 0x000000ffffa40224 */ /* 0x004fe400078e0002 */
[----:B------:R-:W-:-:S05]  /*12870*/  @P0 IMAD.MOV.U32 R165, RZ, RZ, R58 ;  /* 0x000000ffffa50224 */ /* 0x000fca00078e003a */
[----:B------:R2:W3:Y:S02]  /*12880*/  @P0 LDG.E.U16 R48, desc[UR6][R164.64] ;  /* 0x00000006a4300981 */ /* 0x0004e4000c1e1500 */
[C---:B--2---:R-:W-:Y:S02]  /*12890*/  VIADD R164, R65.reuse, 0x20000 ;  /* 0x0002000041a47836 */ /* 0x044fe40000000000 */
[----:B------:R-:W-:-:S03]  /*128a0*/  VIADD R165, R65, 0x42000 ;  /* 0x0004200041a57836 */ /* 0x000fc60000000000 */
[----:B------:R-:W-:Y:S02]  /*128b0*/  SHF.R.U32.HI R164, RZ, 0x4, R164 ;  /* 0x00000004ffa47819 */ /* 0x000fe400000116a4 */
[----:B------:R-:W-:Y:S02]  /*128c0*/  SHF.R.U32.HI R165, RZ, 0x4, R165 ;  /* 0x00000004ffa57819 */ /* 0x000fe400000116a5 */
[----:B-1----:R-:W-:Y:S02]  /*128d0*/  SGXT.U32 R58, R164, 0xe ;  /* 0x0000000ea43a781a */ /* 0x002fe40000000000 */
[----:B------:R-:W-:-:S03]  /*128e0*/  SGXT.U32 R2, R165, 0xe ;  /* 0x0000000ea502781a */ /* 0x000fc60000000000 */
[----:B------:R1:W-:Y:S04]  /*128f0*/  STL [R1+0xd90], R58 ;  /* 0x000d903a01007387 */ /* 0x0003e80000100800 */
[----:B------:R2:W-:Y:S04]  /*12900*/  STL [R1+0xd8c], R2 ;  /* 0x000d8c0201007387 */ /* 0x0005e80000100800 */
[----:B------:R-:W3:Y:S01]  /*12910*/  LDL.LU R99, [R1+0x115c] ;  /* 0x00115c0001637983 */ /* 0x000ee20000300800 */
[----:B-1----:R-:W-:-:S03]  /*12920*/  IADD3 R58, P2, PT, R58, 0x4000080, RZ ;  /* 0x040000803a3a7810 */ /* 0x002fc60007f5e0ff */
[----:B------:R-:W4:Y:S01]  /*12930*/  LDL.LU R96, [R1+0x1158] ;  /* 0x0011580001607983 */ /* 0x000f220000300800 */
[----:B--2---:R-:W-:-:S03]  /*12940*/  IADD3 R2, P4, PT, R2, 0x2, RZ ;  /* 0x0000000202027810 */ /* 0x004fc60007f9e0ff */
[----:B------:R-:W2:Y:S04]  /*12950*/  LDL.LU R97, [R1+0x1154] ;  /* 0x0011540001617983 */ /* 0x000ea80000300800 */
[----:B------:R-:W2:Y:S01]  /*12960*/  LDL.LU R94, [R1+0x1150] ;  /* 0x00115000015e7983 */ /* 0x000ea20000300800 */
[----:B------:R-:W-:-:S03]  /*12970*/  R2UR UR10, R2 ;  /* 0x00000000020a72ca */ /* 0x000fc600000e0000 */
[----:B------:R-:W2:Y:S01]  /*12980*/  LDL.LU R95, [R1+0x114c] ;  /* 0x00114c00015f7983 */ /* 0x000ea20000300800 */
[----:B0-----:R-:W-:-:S03]  /*12990*/  SHF.R.U32.HI R65, RZ, 0x5, R59 ;  /* 0x00000005ff417819 */ /* 0x001fc6000001163b */
[----:B------:R-:W2:Y:S01]  /*129a0*/  LDL.LU R92, [R1+0x1148] ;  /* 0x00114800015c7983 */ /* 0x000ea20000300800 */
[----:B------:R-:W-:-:S03]  /*129b0*/  R2UR UR8, R58 ;  /* 0x000000003a0872ca */ /* 0x000fc600000e0000 */
[----:B------:R-:W2:Y:S04]  /*129c0*/  LDL.LU R93, [R1+0x1144] ;  /* 0x00114400015d7983 */ /* 0x000ea80000300800 */
[----:B------:R-:W2:Y:S04]  /*129d0*/  LDL.LU R2, [R1+0x1140] ;  /* 0x0011400001027983 */ /* 0x000ea80000300800 */
[----:B------:R-:W2:Y:S04]  /*129e0*/  LDL.LU R59, [R1+0x113c] ;  /* 0x00113c00013b7983 */ /* 0x000ea80000300800 */
[----:B------:R-:W2:Y:S04]  /*129f0*/  LDL.LU R58, [R1+0x1138] ;  /* 0x00113800013a7983 */ /* 0x000ea80000300800 */
[----:B------:R-:W2:Y:S04]  /*12a00*/  LDL.LU R63, [R1+0x1134] ;  /* 0x00113400013f7983 */ /* 0x000ea80000300800 */
[----:B------:R-:W2:Y:S04]  /*12a10*/  LDL.LU R60, [R1+0x1130] ;  /* 0x00113000013c7983 */ /* 0x000ea80000300800 */
[----:B------:R-:W2:Y:S04]  /*12a20*/  LDL.LU R61, [R1+0x112c] ;  /* 0x00112c00013d7983 */ /* 0x000ea80000300800 */
[----:B------:R-:W2:Y:S04]  /*12a30*/  LDL.LU R62, [R1+0x1128] ;  /* 0x00112800013e7983 */ /* 0x000ea80000300800 */
[----:B------:R-:W2:Y:S01]  /*12a40*/  LDL.LU R64, [R1+0x1124] ;  /* 0x0011240001407983 */ /* 0x000ea20000300800 */
[----:B------:R-:W-:-:S03]  /*12a50*/  CS2R R164, SRZ ;  /* 0x0000000000a47805 */ /* 0x000fc6000001ff00 */
[----:B------:R-:W2:Y:S01]  /*12a60*/  LDL.LU R90, [R1+0x1120] ;  /* 0x00112000015a7983 */ /* 0x000ea20000300800 */
[----:B------:R-:W-:-:S03]  /*12a70*/  PRMT R43, RZ, 0x7610, R43 ;  /* 0x00007610ff2b7816 */ /* 0x000fc6000000002b */
[----:B------:R-:W2:Y:S04]  /*12a80*/  LDL.LU R77, [R1+0x1114] ;  /* 0x00111400014d7983 */ /* 0x000ea80000300800 */
[----:B------:R-:W2:Y:S04]  /*12a90*/  LDL.LU R76, [R1+0x1110] ;  /* 0x00111000014c7983 */ /* 0x000ea80000300800 */
[----:B------:R-:W2:Y:S04]  /*12aa0*/  LDL.LU R75, [R1+0x110c] ;  /* 0x00110c00014b7983 */ /* 0x000ea80000300800 */
[----:B------:R-:W2:Y:S01]  /*12ab0*/  LDL.LU R74, [R1+0x1108] ;  /* 0x00110800014a7983 */ /* 0x000ea20000300800 */
[----:B------:R-:W-:-:S03]  /*12ac0*/  IADD3.X R165, PT, PT, R165, 0x40004040, RZ, P2, !PT ;  /* 0x40004040a5a57810 */ /* 0x000fc600017fe4ff */
[----:B------:R-:W2:Y:S01]  /*12ad0*/  LDL.LU R73, [R1+0x1104] ;  /* 0x0011040001497983 */ /* 0x000ea20000300800 */
[----:B------:R-:W-:-:S03]  /*12ae0*/  IADD3.X R164, PT, PT, R164, 0x40004040, RZ, P4, !PT ;  /* 0x40004040a4a47810 */ /* 0x000fc600027fe4ff */
[----:B------:R-:W2:Y:S04]  /*12af0*/  LDL.LU R72, [R1+0x1100] ;  /* 0x0011000001487983 */ /* 0x000ea80000300800 */
[----:B------:R-:W2:Y:S04]  /*12b00*/  LDL.LU R71, [R1+0x10fc] ;  /* 0x0010fc0001477983 */ /* 0x000ea80000300800 */
[----:B------:R-:W2:Y:S04]  /*12b10*/  LDL.LU R70, [R1+0x10f8] ;  /* 0x0010f80001467983 */ /* 0x000ea80000300800 */
[----:B------:R-:W2:Y:S01]  /*12b20*/  LDL.LU R69, [R1+0x10f4] ;  /* 0x0010f40001457983 */ /* 0x000ea20000300800 */
[----:B------:R-:W-:-:S03]  /*12b30*/  R2UR UR9, R165 ;  /* 0x00000000a50972ca */ /* 0x000fc600000e0000 */
[----:B------:R-:W2:Y:S01]  /*12b40*/  @P0 LDG.E.U16 R43, desc[UR6][R66.64] ;  /* 0x00000006422b0981 */ /* 0x000ea2000c1e1500 */
[----:B------:R-:W-:-:S03]  /*12b50*/  ISETP.NE.U32.AND P0, PT, R65, RZ, PT ;  /* 0x000000ff4100720c */ /* 0x000fc60003f05070 */
[----:B------:R-:W2:Y:S01]  /*12b60*/  LDL.LU R68, [R1+0x10f0] ;  /* 0x0010f00001447983 */ /* 0x000ea20000300800 */
[----:B------:R-:W-:-:S03]  /*12b70*/  R2UR UR11, R164 ;  /* 0x00000000a40b72ca */ /* 0x000fc600000e0000 */
[----:B------:R-:W2:Y:S04]  /*12b80*/  LDL.LU R67, [R1+0x10ec] ;  /* 0x0010ec0001437983 */ /* 0x000ea80000300800 */
[----:B------:R-:W2:Y:S04]  /*12b90*/  LDL.LU R66, [R1+0x10e8] ;  /* 0x0010e80001427983 */ /* 0x000ea80000300800 */
[----:B------:R-:W2:Y:S04]  /*12ba0*/  LDL.LU R65, [R1+0x10e4] ;  /* 0x0010e40001417983 */ /* 0x000ea80000300800 */
[----:B------:R-:W2:Y:S04]  /*12bb0*/  LDL.LU R165, [R1+0x1118] ;  /* 0x0011180001a57983 */ /* 0x000ea80000300800 */
[----:B------:R-:W2:Y:S04]  /*12bc0*/  LDL.LU R164, [R1+0x111c] ;  /* 0x00111c0001a47983 */ /* 0x000ea80000300800 */
[----:B---3--:R0:W-:Y:S04]  /*12bd0*/  STS.U16 [R79+UR76+0x9300], R99 ;  /* 0x009300634f007988 */ /* 0x0081e8000800044c */
[----:B----4-:R1:W-:Y:S04]  /*12be0*/  STS.U16 [R79+UR76+0x11300], R96 ;  /* 0x011300604f007988 */ /* 0x0103e8000800044c */
[----:B--2---:R2:W-:Y:S04]  /*12bf0*/  STS.U16 [R79+UR76+0x19300], R97 ;  /* 0x019300614f007988 */ /* 0x0045e8000800044c */
[----:B0-----:R0:W5:Y:S04]  /*12c00*/  LDL.LU R99, [R1+0x1ec8] ;  /* 0x001ec80001637983 */ /* 0x0011680000300800 */
[----:B-1----:R0:W5:Y:S04]  /*12c10*/  LDL.LU R96, [R1+0x1ec4] ;  /* 0x001ec40001607983 */ /* 0x0021680000300800 */
[----:B--2---:R0:W5:Y:S04]  /*12c20*/  LDL.LU R97, [R1+0x1ec0] ;  /* 0x001ec00001617983 */ /* 0x0041680000300800 */
[----:B------:R1:W-:Y:S04]  /*12c30*/  STS.U16 [R79+UR76+0x1700], R94 ;  /* 0x0017005e4f007988 */ /* 0x0003e8000800044c */
[----:B------:R2:W-:Y:S04]  /*12c40*/  STS.U16 [R79+UR76+0x9700], R95 ;  /* 0x0097005f4f007988 */ /* 0x0005e8000800044c */
[----:B------:R3:W-:Y:S04]  /*12c50*/  STS.U16 [R79+UR76+0x11700], R92 ;  /* 0x0117005c4f007988 */ /* 0x0007e8000800044c */
[----:B-1----:R0:W5:Y:S04]  /*12c60*/  LDL.LU R94, [R1+0x1ebc] ;  /* 0x001ebc00015e7983 */ /* 0x0021680000300800 */
[----:B--2---:R0:W5:Y:S04]  /*12c70*/  LDL.LU R95, [R1+0x1eb8] ;  /* 0x001eb800015f7983 */ /* 0x0041680000300800 */
[----:B---3--:R0:W5:Y:S04]  /*12c80*/  LDL.LU R92, [R1+0x1eb4] ;  /* 0x001eb400015c7983 */ /* 0x0081680000300800 */
[----:B------:R1:W-:Y:S04]  /*12c90*/  STS.U16 [R79+UR76+0x19700], R93 ;  /* 0x0197005d4f007988 */ /* 0x0003e8000800044c */
[----:B------:R2:W-:Y:S04]  /*12ca0*/  STS.U16 [R79+UR76+0x1b00], R2 ;  /* 0x001b00024f007988 */ /* 0x0005e8000800044c */
[----:B------:R3:W-:Y:S04]  /*12cb0*/  STS.U16 [R79+UR76+0x9b00], R59 ;  /* 0x009b003b4f007988 */ /* 0x0007e8000800044c */
[----:B-1----:R0:W5:Y:S04]  /*12cc0*/  LDL.LU R93, [R1+0x1eb0] ;  /* 0x001eb000015d7983 */ /* 0x0021680000300800 */
[----:B--2---:R-:W2:Y:S04]  /*12cd0*/  LDL.LU R2, [R1+0x1eac] ;  /* 0x001eac0001027983 */ /* 0x004ea80000300800 */
[----:B---3--:R-:W3:Y:S04]  /*12ce0*/  LDL.LU R59, [R1+0x1ea8] ;  /* 0x001ea800013b7983 */ /* 0x008ee80000300800 */
[----:B------:R1:W-:Y:S04]  /*12cf0*/  STS.U16 [R79+UR76+0x11b00], R58 ;  /* 0x011b003a4f007988 */ /* 0x0003e8000800044c */
[----:B------:R4:W-:Y:S04]  /*12d00*/  STS.U16 [R79+UR76+0x19b00], R63 ;  /* 0x019b003f4f007988 */ /* 0x0009e8000800044c */
[----:B------:R0:W-:Y:S04]  /*12d10*/  STS.U16 [R79+UR76+0x1f00], R60 ;  /* 0x001f003c4f007988 */ /* 0x0001e8000800044c */
[----:B-1----:R-:W2:Y:S04]  /*12d20*/  LDL.LU R58, [R1+0x1ea4] ;  /* 0x001ea400013a7983 */ /* 0x002ea80000300800 */
[----:B----4-:R-:W4:Y:S04]  /*12d30*/  LDL.LU R63, [R1+0x1ea0] ;  /* 0x001ea000013f7983 */ /* 0x010f280000300800 */
[----:B0-----:R-:W2:Y:S04]  /*12d40*/  LDL.LU R60, [R1+0x1e9c] ;  /* 0x001e9c00013c7983 */ /* 0x001ea80000300800 */
[----:B------:R0:W-:Y:S04]  /*12d50*/  STS.U16 [R79+UR76+0x9f00], R61 ;  /* 0x009f003d4f007988 */ /* 0x0001e8000800044c */
[----:B------:R1:W-:Y:S04]  /*12d60*/  STS.U16 [R79+UR76+0x11f00], R62 ;  /* 0x011f003e4f007988 */ /* 0x0003e8000800044c */
[----:B------:R1:W-:Y:S04]  /*12d70*/  STS.U16 [R79+UR76+0x19f00], R64 ;  /* 0x019f00404f007988 */ /* 0x0003e8000800044c */
[----:B0-----:R-:W2:Y:S04]  /*12d80*/  LDL.LU R61, [R1+0x1e98] ;  /* 0x001e9800013d7983 */ /* 0x001ea80000300800 */
[----:B-1----:R-:W2:Y:S04]  /*12d90*/  LDL.LU R62, [R1+0x1e94] ;  /* 0x001e9400013e7983 */ /* 0x002ea80000300800 */
[----:B------:R-:W2:Y:S04]  /*12da0*/  LDL.LU R64, [R1+0x1e90] ;  /* 0x001e900001407983 */ /* 0x000ea80000300800 */
[----:B------:R0:W-:Y:S04]  /*12db0*/  STS.U16 [R79+UR76+0x2300], R90 ;  /* 0x0023005a4f007988 */ /* 0x0001e8000800044c */
[----:B------:R-:W-:Y:S04]  /*12dc0*/  STS.U16 [R79+UR76+0xa300], R164 ;  /* 0x00a300a44f007988 */ /* 0x000fe8000800044c */
[----:B------:R-:W-:Y:S04]  /*12dd0*/  STS.U16 [R79+UR76+0x12300], R165 ;  /* 0x012300a54f007988 */ /* 0x000fe8000800044c */
[----:B------:R1:W-:Y:S04]  /*12de0*/  STS.U16 [R79+UR76+0x1a300], R77 ;  /* 0x01a3004d4f007988 */ /* 0x0003e8000800044c */
[----:B------:R0:W-:Y:S04]  /*12df0*/  STS.U16 [R79+UR76+0x2700], R76 ;  /* 0x0027004c4f007988 */ /* 0x0001e8000800044c */
[----:B------:R0:W-:Y:S04]  /*12e00*/  STS.U16 [R79+UR76+0xa700], R75 ;  /* 0x00a7004b4f007988 */ /* 0x0001e8000800044c */
[----:B------:R1:W-:Y:S04]  /*12e10*/  STS.U16 [R79+UR76+0x12700], R74 ;  /* 0x0127004a4f007988 */ /* 0x0003e8000800044c */
[----:B------:R1:W-:Y:S04]  /*12e20*/  STS.U16 [R79+UR76+0x1a700], R73 ;  /* 0x01a700494f007988 */ /* 0x0003e8000800044c */
[----:B0-----:R0:W5:Y:S04]  /*12e30*/  LDL.LU R90, [R1+0x1e8c] ;  /* 0x001e8c00015a7983 */ /* 0x0011680000300800 */
[----:B------:R0:W-:Y:S04]  /*12e40*/  STS.U16 [R79+UR76+0x2b00], R72 ;  /* 0x002b00484f007988 */ /* 0x0001e8000800044c */
[----:B------:R0:W-:Y:S04]  /*12e50*/  STS.U16 [R79+UR76+0xab00], R71 ;  /* 0x00ab00474f007988 */ /* 0x0001e8000800044c */
[----:B-1----:R-:W3:Y:S04]  /*12e60*/  LDL.LU R77, [R1+0x126c] ;  /* 0x00126c00014d7983 */ /* 0x002ee80000300800 */
[----:B------:R1:W-:Y:S04]  /*12e70*/  STS.U16 [R79+UR76+0x12b00], R70 ;  /* 0x012b00464f007988 */ /* 0x0003e8000800044c */
[----:B------:R-:W3:Y:S04]  /*12e80*/  LDL.LU R76, [R1+0x1268] ;  /* 0x00126800014c7983 */ /* 0x000ee80000300800 */
[----:B------:R0:W-:Y:S04]  /*12e90*/  STS.U16 [R79+UR76+0x1ab00], R69 ;  /* 0x01ab00454f007988 */ /* 0x0001e8000800044c */
[----:B------:R-:W3:Y:S04]  /*12ea0*/  LDL.LU R75, [R1+0x1264] ;  /* 0x00126400014b7983 */ /* 0x000ee80000300800 */
[----:B------:R0:W-:Y:S04]  /*12eb0*/  STS.U16 [R79+UR76+0x2f00], R68 ;  /* 0x002f00444f007988 */ /* 0x0001e8000800044c */
[----:B------:R-:W3:Y:S04]  /*12ec0*/  LDL.LU R74, [R1+0x1260] ;  /* 0x00126000014a7983 */ /* 0x000ee80000300800 */
[----:B------:R-:W-:Y:S04]  /*12ed0*/  STS.U16 [R79+UR76+0xaf00], R67 ;  /* 0x00af00434f007988 */ /* 0x000fe8000800044c */
[----:B------:R-:W3:Y:S04]  /*12ee0*/  LDL.LU R73, [R1+0x122c] ;  /* 0x00122c0001497983 */ /* 0x000ee80000300800 */
[----:B------:R-:W-:Y:S04]  /*12ef0*/  STS.U16 [R79+UR76+0x12f00], R66 ;  /* 0x012f00424f007988 */ /* 0x000fe8000800044c */
[----:B0-----:R-:W3:Y:S04]  /*12f00*/  LDL.LU R72, [R1+0x1228] ;  /* 0x0012280001487983 */ /* 0x001ee80000300800 */
[----:B------:R-:W-:Y:S04]  /*12f10*/  STS.U16 [R79+UR76+0x1af00], R65 ;  /* 0x01af00414f007988 */ /* 0x000fe8000800044c */
[----:B------:R-:W3:Y:S04]  /*12f20*/  LDL.LU R71, [R1+0x1224] ;  /* 0x0012240001477983 */ /* 0x000ee80000300800 */
[----:B-1----:R-:W3:Y:S04]  /*12f30*/  LDL.LU R70, [R1+0x1220] ;  /* 0x0012200001467983 */ /* 0x002ee80000300800 */
[----:B------:R-:W3:Y:S04]  /*12f40*/  LDL.LU R69, [R1+0x121c] ;  /* 0x00121c0001457983 */ /* 0x000ee80000300800 */
[----:B------:R-:W3:Y:S04]  /*12f50*/  LDL.LU R68, [R1+0x1218] ;  /* 0x0012180001447983 */ /* 0x000ee80000300800 */
[----:B--2---:R-:W-:Y:S04]  /*12f60*/  STS.U16 [R79+UR76+0x3300], R64 ;  /* 0x003300404f007988 */ /* 0x004fe8000800044c */
[----:B------:R-:W-:Y:S04]  /*12f70*/  STS.U16 [R79+UR76+0xb300], R62 ;  /* 0x00b3003e4f007988 */ /* 0x000fe8000800044c */
[----:B------:R0:W-:Y:S04]  /*12f80*/  STS.U16 [R79+UR76+0x13300], R61 ;  /* 0x0133003d4f007988 */ /* 0x0001e8000800044c */
        /* <DEDUP_REMOVED lines=8> */
[----:B------:R0:W-:Y:S04]  /*13010*/  STS.U16 [R79+UR76+0x3700], R91 ;  /* 0x0037005b4f007988 */ /* 0x0001e8000800044c */
[----:B------:R-:W-:Y:S04]  /*13020*/  STS.U16 [R79+UR76+0xb700], R89 ;  /* 0x00b700594f007988 */ /* 0x000fe8000800044c */
[----:B------:R1:W-:Y:S04]  /*13030*/  STS.U16 [R79+UR76+0x13700], R88 ;  /* 0x013700584f007988 */ /* 0x0003e8000800044c */
[----:B0-----:R-:W4:Y:S04]  /*13040*/  LDL.LU R91, [R1+0x11f8] ;  /* 0x0011f800015b7983 */ /* 0x001f280000300800 */
[----:B------:R-:W-:Y:S04]  /*13050*/  STS.U16 [R79+UR76+0x1b700], R87 ;  /* 0x01b700574f007988 */ /* 0x000fe8000800044c */
[----:B-1----:R-:W4:Y:S04]  /*13060*/  LDL.LU R88, [R1+0x11f4] ;  /* 0x0011f40001587983 */ /* 0x002f280000300800 */
[----:B------:R0:W-:Y:S04]  /*13070*/  STS.U16 [R79+UR76+0x3b00], R86 ;  /* 0x003b00564f007988 */ /* 0x0001e8000800044c */
[----:B------:R-:W4:Y:S01]  /*13080*/  LDL.LU R89, [R1+0x11f0] ;  /* 0x0011f00001597983 */ /* 0x000f220000300800 */
[----:B------:R-:W-:-:S03]  /*13090*/  LOP3.LUT R164, R0, 0x70, RZ, 0x3c, !PT ;  /* 0x0000007000a47812 */ /* 0x000fc600078e3cff */
[----:B------:R-:W-:Y:S04]  /*130a0*/  STS.U16 [R79+UR76+0xbb00], R85 ;  /* 0x00bb00554f007988 */ /* 0x000fe8000800044c */
[----:B0-----:R-:W4:Y:S04]  /*130b0*/  LDL.LU R86, [R1+0x11ec] ;  /* 0x0011ec0001567983 */ /* 0x001f280000300800 */
[----:B------:R0:W-:Y:S04]  /*130c0*/  STS.U16 [R79+UR76+0x13b00], R84 ;  /* 0x013b00544f007988 */ /* 0x0001e8000800044c */
[----:B------:R-:W4:Y:S04]  /*130d0*/  LDL.LU R87, [R1+0x11e8] ;  /* 0x0011e80001577983 */ /* 0x000f280000300800 */
        /* <DEDUP_REMOVED lines=8> */
[----:B------:R1:W-:Y:S04]  /*13160*/  STS.U16 [R79+UR76+0x1bf00], R78 ;  /* 0x01bf004e4f007988 */ /* 0x0003e8000800044c */
[----:B0-----:R-:W4:Y:S04]  /*13170*/  LDL.LU R80, [R1+0x11d4] ;  /* 0x0011d40001507983 */ /* 0x001f280000300800 */
[----:B------:R-:W4:Y:S04]  /*13180*/  LDL.LU R81, [R1+0x11d0] ;  /* 0x0011d00001517983 */ /* 0x000f280000300800 */
[----:B---3--:R-:W-:Y:S04]  /*13190*/  STS.U16 [R164+UR76+0x380], R77 ;  /* 0x0003804da4007988 */ /* 0x008fe8000800044c */
[----:B-1----:R-:W3:Y:S04]  /*131a0*/  LDL.LU R78, [R1+0x11cc] ;  /* 0x0011cc00014e7983 */ /* 0x002ee80000300800 */
[----:B------:R0:W-:Y:S04]  /*131b0*/  STS.U16 [R164+UR76+0x8380], R76 ;  /* 0x0083804ca4007988 */ /* 0x0001e8000800044c */
[----:B------:R-:W3:Y:S04]  /*131c0*/  LDL.LU R79, [R1+0x11c8] ;  /* 0x0011c800014f7983 */ /* 0x000ee80000300800 */
[----:B------:R-:W-:Y:S04]  /*131d0*/  STS.U16 [R164+UR76+0x10380], R75 ;  /* 0x0103804ba4007988 */ /* 0x000fe8000800044c */
[----:B0-----:R-:W3:Y:S04]  /*131e0*/  LDL.LU R76, [R1+0x11c4] ;  /* 0x0011c400014c7983 */ /* 0x001ee80000300800 */
        /* <DEDUP_REMOVED lines=14> */
[----:B0-----:R-:W3:Y:S04]  /*132d0*/  LDL.LU R68, [R1+0x11a4] ;  /* 0x0011a40001447983 */ /* 0x001ee80000300800 */
[----:B------:R-:W3:Y:S04]  /*132e0*/  LDL.LU R69, [R1+0x11a0] ;  /* 0x0011a00001457983 */ /* 0x000ee80000300800 */
[----:B--2---:R-:W-:Y:S04]  /*132f0*/  STS.U16 [R164+UR76+0x10b80], R61 ;  /* 0x010b803da4007988 */ /* 0x004fe8000800044c */
[----:B----4-:R0:W-:Y:S04]  /*13300*/  STS.U16 [R164+UR76+0x18b80], R60 ;  /* 0x018b803ca4007988 */ /* 0x0101e8000800044c */
[----:B------:R-:W-:Y:S04]  /*13310*/  STS.U16 [R164+UR76+0xf80], R67 ;  /* 0x000f8043a4007988 */ /* 0x000fe8000800044c */
[----:B------:R1:W-:Y:S04]  /*13320*/  STS.U16 [R164+UR76+0x8f80], R66 ;  /* 0x008f8042a4007988 */ /* 0x0003e8000800044c */
[----:B0-----:R-:W2:Y:S04]  /*13330*/  LDL.LU R60, [R1+0x119c] ;  /* 0x00119c00013c7983 */ /* 0x001ea80000300800 */
[----:B------:R-:W4:Y:S04]  /*13340*/  LDL.LU R61, [R1+0x1198] ;  /* 0x00119800013d7983 */ /* 0x000f280000300800 */
[----:B------:R-:W-:Y:S04]  /*13350*/  STS.U16 [R164+UR76+0x10f80], R65 ;  /* 0x010f8041a4007988 */ /* 0x000fe8000800044c */
[----:B-1----:R-:W4:Y:S04]  /*13360*/  LDL.LU R66, [R1+0x1194] ;  /* 0x0011940001427983 */ /* 0x002f280000300800 */
[----:B------:R0:W-:Y:S04]  /*13370*/  STS.U16 [R164+UR76+0x18f80], R64 ;  /* 0x018f8040a4007988 */ /* 0x0001e8000800044c */
[----:B------:R-:W4:Y:S04]  /*13380*/  LDL.LU R67, [R1+0x1190] ;  /* 0x0011900001437983 */ /* 0x000f280000300800 */
[----:B------:R1:W-:Y:S04]  /*13390*/  STS.U16 [R164+UR76+0x1380], R62 ;  /* 0x0013803ea4007988 */ /* 0x0003e8000800044c */
[----:B0-----:R-:W4:Y:S04]  /*133a0*/  LDL.LU R64, [R1+0x118c] ;  /* 0x00118c0001407983 */ /* 0x001f280000300800 */
[----:B------:R-:W4:Y:S04]  /*133b0*/  LDL.LU R65, [R1+0x1188] ;  /* 0x0011880001417983 */ /* 0x000f280000300800 */
[----:B-1----:R-:W4:Y:S04]  /*133c0*/  LDL.LU R62, [R1+0x1184] ;  /* 0x00118400013e7983 */ /* 0x002f280000300800 */
[----:B------:R-:W4:Y:S04]  /*133d0*/  LDL.LU R165, [R1+0x1180] ;  /* 0x0011800001a57983 */ /* 0x000f280000300800 */
[----:B------:R0:W-:Y:S04]  /*133e0*/  STS.U16 [R164+UR76+0x9380], R91 ;  /* 0x0093805ba4007988 */ /* 0x0001e8000800044c */
[----:B------:R1:W-:Y:S04]  /*133f0*/  STS.U16 [R164+UR76+0x11380], R88 ;  /* 0x01138058a4007988 */ /* 0x0003e8000800044c */
[----:B------:R0:W-:Y:S04]  /*13400*/  STS.U16 [R164+UR76+0x19380], R89 ;  /* 0x01938059a4007988 */ /* 0x0001e8000800044c */
[----:B------:R0:W-:Y:S04]  /*13410*/  STS.U16 [R164+UR76+0x1780], R86 ;  /* 0x00178056a4007988 */ /* 0x0001e8000800044c */
[----:B------:R1:W-:Y:S04]  /*13420*/  STS.U16 [R164+UR76+0x9780], R87 ;  /* 0x00978057a4007988 */ /* 0x0003e8000800044c */
[----:B------:R1:W-:Y:S01]  /*13430*/  STS.U16 [R164+UR76+0x11780], R84 ;  /* 0x01178054a4007988 */ /* 0x0003e2000800044c */
[----:B------:R-:W-:-:S03]  /*13440*/  IMAD R35, R35, 0x40, R39 ;  /* 0x0000004023237824 */ /* 0x000fc600078e0227 */
[----:B0-----:R0:W5:Y:S04]  /*13450*/  LDL.LU R91, [R1+0x1e88] ;  /* 0x001e8800015b7983 */ /* 0x0011680000300800 */
[----:B------:R0:W-:Y:S04]  /*13460*/  STS.U16 [R164+UR76+0x19780], R85 ;  /* 0x01978055a4007988 */ /* 0x0001e8000800044c */
[----:B-1----:R1:W5:Y:S04]  /*13470*/  LDL.LU R88, [R1+0x1e84] ;  /* 0x001e840001587983 */ /* 0x0023680000300800 */
[----:B------:R0:W-:Y:S04]  /*13480*/  STS.U16 [R164+UR76+0x1b80], R82 ;  /* 0x001b8052a4007988 */ /* 0x0001e8000800044c */
[----:B------:R1:W5:Y:S04]  /*13490*/  LDL.LU R89, [R1+0x1e80] ;  /* 0x001e800001597983 */ /* 0x0003680000300800 */
[----:B------:R0:W-:Y:S04]  /*134a0*/  STS.U16 [R164+UR76+0x9b80], R83 ;  /* 0x009b8053a4007988 */ /* 0x0001e8000800044c */
[----:B------:R1:W5:Y:S04]  /*134b0*/  LDL.LU R86, [R1+0x1e7c] ;  /* 0x001e7c0001567983 */ /* 0x0003680000300800 */
[----:B------:R0:W-:Y:S04]  /*134c0*/  STS.U16 [R164+UR76+0x11b80], R80 ;  /* 0x011b8050a4007988 */ /* 0x0001e8000800044c */
[----:B------:R0:W-:Y:S04]  /*134d0*/  STS.U16 [R164+UR76+0x19b80], R81 ;  /* 0x019b8051a4007988 */ /* 0x0001e8000800044c */
[----:B------:R1:W5:Y:S04]  /*134e0*/  LDL.LU R87, [R1+0x1e78] ;  /* 0x001e780001577983 */ /* 0x0003680000300800 */
[----:B---3--:R3:W-:Y:S04]  /*134f0*/  STS.U16 [R164+UR76+0x1f80], R78 ;  /* 0x001f804ea4007988 */ /* 0x0087e8000800044c */
[----:B------:R1:W5:Y:S04]  /*13500*/  LDL.LU R84, [R1+0x1e74] ;  /* 0x001e740001547983 */ /* 0x0003680000300800 */
[----:B------:R1:W-:Y:S04]  /*13510*/  STS.U16 [R164+UR76+0x9f80], R79 ;  /* 0x009f804fa4007988 */ /* 0x0003e8000800044c */
[----:B0-----:R0:W5:Y:S04]  /*13520*/  LDL.LU R85, [R1+0x1e70] ;  /* 0x001e700001557983 */ /* 0x0011680000300800 */
[----:B------:R0:W-:Y:S04]  /*13530*/  STS.U16 [R164+UR76+0x11f80], R76 ;  /* 0x011f804ca4007988 */ /* 0x0001e8000800044c */
[----:B------:R0:W5:Y:S04]  /*13540*/  LDL.LU R82, [R1+0x1e6c] ;  /* 0x001e6c0001527983 */ /* 0x0001680000300800 */
[----:B------:R0:W-:Y:S04]  /*13550*/  STS.U16 [R164+UR76+0x19f80], R77 ;  /* 0x019f804da4007988 */ /* 0x0001e8000800044c */
[----:B------:R0:W5:Y:S04]  /*13560*/  LDL.LU R83, [R1+0x1e68] ;  /* 0x001e680001537983 */ /* 0x0001680000300800 */
[----:B------:R0:W-:Y:S04]  /*13570*/  STS.U16 [R164+UR76+0x2380], R74 ;  /* 0x0023804aa4007988 */ /* 0x0001e8000800044c */
[----:B------:R0:W5:Y:S04]  /*13580*/  LDL.LU R80, [R1+0x1e64] ;  /* 0x001e640001507983 */ /* 0x0001680000300800 */
[----:B------:R0:W-:Y:S04]  /*13590*/  STS.U16 [R164+UR76+0xa380], R75 ;  /* 0x00a3804ba4007988 */ /* 0x0001e8000800044c */
[----:B------:R0:W5:Y:S04]  /*135a0*/  LDL.LU R81, [R1+0x1e60] ;  /* 0x001e600001517983 */ /* 0x0001680000300800 */
[----:B------:R0:W-:Y:S04]  /*135b0*/  STS.U16 [R164+UR76+0x12380], R72 ;  /* 0x01238048a4007988 */ /* 0x0001e8000800044c */
[----:B---3--:R3:W5:Y:S04]  /*135c0*/  LDL.LU R78, [R1+0x1e5c] ;  /* 0x001e5c00014e7983 */ /* 0x0087680000300800 */
[----:B------:R0:W-:Y:S04]  /*135d0*/  STS.U16 [R164+UR76+0x1a380], R73 ;  /* 0x01a38049a4007988 */ /* 0x0001e8000800044c */
[----:B-1----:R3:W5:Y:S04]  /*135e0*/  LDL.LU R79, [R1+0x1e58] ;  /* 0x001e5800014f7983 */ /* 0x0027680000300800 */
[----:B------:R1:W-:Y:S04]  /*135f0*/  STS.U16 [R164+UR76+0x2780], R70 ;  /* 0x00278046a4007988 */ /* 0x0003e8000800044c */
[----:B0-----:R3:W5:Y:S04]  /*13600*/  LDL.LU R76, [R1+0x1e54] ;  /* 0x001e5400014c7983 */ /* 0x0017680000300800 */
[----:B------:R0:W-:Y:S04]  /*13610*/  STS.U16 [R164+UR76+0xa780], R71 ;  /* 0x00a78047a4007988 */ /* 0x0001e8000800044c */
[----:B------:R3:W5:Y:S04]  /*13620*/  LDL.LU R77, [R1+0x1e50] ;  /* 0x001e5000014d7983 */ /* 0x0007680000300800 */
[----:B------:R0:W-:Y:S04]  /*13630*/  STS.U16 [R164+UR76+0x12780], R68 ;  /* 0x01278044a4007988 */ /* 0x0001e8000800044c */
[----:B------:R0:W-:Y:S04]  /*13640*/  STS.U16 [R164+UR76+0x1a780], R69 ;  /* 0x01a78045a4007988 */ /* 0x0001e8000800044c */
[----:B------:R3:W5:Y:S04]  /*13650*/  LDL.LU R74, [R1+0x1e4c] ;  /* 0x001e4c00014a7983 */ /* 0x0007680000300800 */
[----:B------:R3:W5:Y:S04]  /*13660*/  LDL.LU R75, [R1+0x1e48] ;  /* 0x001e4800014b7983 */ /* 0x0007680000300800 */
[----:B------:R3:W5:Y:S04]  /*13670*/  LDL.LU R72, [R1+0x1e44] ;  /* 0x001e440001487983 */ /* 0x0007680000300800 */
[----:B------:R3:W5:Y:S04]  /*13680*/  LDL.LU R73, [R1+0x1e40] ;  /* 0x001e400001497983 */ /* 0x0007680000300800 */
[----:B-1----:R3:W5:Y:S04]  /*13690*/  LDL.LU R70, [R1+0x1e3c] ;  /* 0x001e3c0001467983 */ /* 0x0027680000300800 */
[----:B0-----:R3:W5:Y:S04]  /*136a0*/  LDL.LU R71, [R1+0x1e38] ;  /* 0x001e380001477983 */ /* 0x0017680000300800 */
[----:B------:R3:W5:Y:S04]  /*136b0*/  LDL.LU R68, [R1+0x1e34] ;  /* 0x001e340001447983 */ /* 0x0007680000300800 */
[----:B------:R3:W5:Y:S04]  /*136c0*/  LDL.LU R69, [R1+0x1e30] ;  /* 0x001e300001457983 */ /* 0x0007680000300800 */
[----:B--2---:R0:W-:Y:S04]  /*136d0*/  STS.U16 [R164+UR76+0x2b80], R60 ;  /* 0x002b803ca4007988 */ /* 0x0041e8000800044c */
[----:B----4-:R1:W-:Y:S04]  /*136e0*/  STS.U16 [R164+UR76+0xab80], R61 ;  /* 0x00ab803da4007988 */ /* 0x0103e8000800044c */
[----:B0-----:R3:W5:Y:S04]  /*136f0*/  LDL.LU R60, [R1+0x1e2c] ;  /* 0x001e2c00013c7983 */ /* 0x0017680000300800 */
[----:B------:R0:W-:Y:S04]  /*13700*/  STS.U16 [R164+UR76+0x12b80], R66 ;  /* 0x012b8042a4007988 */ /* 0x0001e8000800044c */
[----:B-1----:R3:W5:Y:S04]  /*13710*/  LDL.LU R61, [R1+0x1e28] ;  /* 0x001e2800013d7983 */ /* 0x0027680000300800 */
[----:B------:R-:W-:Y:S04]  /*13720*/  STS.U16 [R164+UR76+0x1ab80], R67 ;  /* 0x01ab8043a4007988 */ /* 0x000fe8000800044c */
[----:B0-----:R3:W5:Y:S04]  /*13730*/  LDL.LU R66, [R1+0x1e24] ;  /* 0x001e240001427983 */ /* 0x0017680000300800 */
        /* <DEDUP_REMOVED lines=21> */
[----:B------:R-:W-:Y:S01]  /*13890*/  STS.U16 [R35+UR76+0x40400], R16 ;  /* 0x0404001023007988 */ /* 0x000fe2000800044c */
[----:B0-----:R-:W-:-:S03]  /*138a0*/  LOP3.LUT R164, R35, 0x10, RZ, 0x3c, !PT ;  /* 0x0000001023a47812 */ /* 0x001fc600078e3cff */
[----:B------:R-:W-:Y:S04]  /*138b0*/  STS.U16 [R35+UR76+0x40800], R17 ;  /* 0x0408001123007988 */ /* 0x000fe8000800044c */
[----:B------:R-:W-:Y:S01]  /*138c0*/  STS.U16 [R35+UR76+0x40c00], R18 ;  /* 0x040c001223007988 */ /* 0x000fe2000800044c */
[----:B------:R-:W-:-:S03]  /*138d0*/  LOP3.LUT R165, R35, 0x20, RZ, 0x3c, !PT ;  /* 0x0000002023a57812 */ /* 0x000fc600078e3cff */
[----:B------:R-:W-:Y:S04]  /*138e0*/  STS.U16 [R164+UR76+0x40080], R19 ;  /* 0x04008013a4007988 */ /* 0x000fe8000800044c */
[----:B------:R-:W-:Y:S04]  /*138f0*/  STS.U16 [R164+UR76+0x40480], R20 ;  /* 0x04048014a4007988 */ /* 0x000fe8000800044c */
[----:B------:R-:W-:Y:S04]  /*13900*/  STS.U16 [R164+UR76+0x40880], R21 ;  /* 0x04088015a4007988 */ /* 0x000fe8000800044c */
[----:B------:R0:W-:Y:S04]  /*13910*/  STS.U16 [R164+UR76+0x40c80], R22 ;  /* 0x040c8016a4007988 */ /* 0x0001e8000800044c */
[----:B------:R-:W-:Y:S04]  /*13920*/  STS.U16 [R165+UR76+0x40100], R23 ;  /* 0x04010017a5007988 */ /* 0x000fe8000800044c */
[----:B------:R3:W5:Y:S01]  /*13930*/  LDL.LU R67, [R1+0x1e20] ;  /* 0x001e200001437983 */ /* 0x0007620000300800 */
[----:B0-----:R-:W-:-:S03]  /*13940*/  LOP3.LUT R164, R35, 0x30, RZ, 0x3c, !PT ;  /* 0x0000003023a47812 */ /* 0x001fc600078e3cff */
[----:B------:R-:W-:Y:S04]  /*13950*/  STS.U16 [R165+UR76+0x40500], R24 ;  /* 0x04050018a5007988 */ /* 0x000fe8000800044c */
[----:B------:R-:W-:Y:S04]  /*13960*/  STS.U16 [R165+UR76+0x40900], R25 ;  /* 0x04090019a5007988 */ /* 0x000fe8000800044c */
[----:B------:R0:W-:Y:S04]  /*13970*/  STS.U16 [R165+UR76+0x40d00], R26 ;  /* 0x040d001aa5007988 */ /* 0x0001e8000800044c */
[----:B------:R-:W-:Y:S04]  /*13980*/  STS.U16 [R164+UR76+0x40180], R27 ;  /* 0x0401801ba4007988 */ /* 0x000fe8000800044c */
[----:B------:R-:W-:Y:S01]  /*13990*/  STS.U16 [R164+UR76+0x40580], R28 ;  /* 0x0405801ca4007988 */ /* 0x000fe2000800044c */
[----:B0-----:R-:W-:-:S03]  /*139a0*/  LOP3.LUT R165, R35, 0x40, RZ, 0x3c, !PT ;  /* 0x0000004023a57812 */ /* 0x001fc600078e3cff */
[----:B------:R-:W-:Y:S04]  /*139b0*/  STS.U16 [R164+UR76+0x40980], R29 ;  /* 0x0409801da4007988 */ /* 0x000fe8000800044c */
[----:B------:R0:W-:Y:S04]  /*139c0*/  STS.U16 [R164+UR76+0x40d80], R30 ;  /* 0x040d801ea4007988 */ /* 0x0001e8000800044c */
[----:B------:R-:W-:Y:S04]  /*139d0*/  STS.U16 [R165+UR76+0x40200], R31 ;  /* 0x0402001fa5007988 */ /* 0x000fe8000800044c */
[----:B------:R3:W5:Y:S01]  /*139e0*/  LDL.LU R64, [R1+0x1e1c] ;  /* 0x001e1c0001407983 */ /* 0x0007620000300800 */
[----:B0-----:R-:W-:-:S03]  /*139f0*/  LOP3.LUT R164, R35, 0x50, RZ, 0x3c, !PT ;  /* 0x0000005023a47812 */ /* 0x001fc600078e3cff */
[----:B------:R-:W-:Y:S04]  /*13a00*/  STS.U16 [R165+UR76+0x40600], R32 ;  /* 0x04060020a5007988 */ /* 0x000fe8000800044c */
[----:B------:R-:W-:Y:S04]  /*13a10*/  STS.U16 [R165+UR76+0x40a00], R33 ;  /* 0x040a0021a5007988 */ /* 0x000fe8000800044c */
[----:B------:R-:W-:Y:S04]  /*13a20*/  STS.U16 [R165+UR76+0x40e00], R34 ;  /* 0x040e0022a5007988 */ /* 0x000fe8000800044c */
[----:B------:R-:W-:Y:S04]  /*13a30*/  STS.U16 [R164+UR76+0x40280], R45 ;  /* 0x0402802da4007988 */ /* 0x000fe8000800044c */
[----:B------:R-:W-:Y:S04]  /*13a40*/  STS.U16 [R164+UR76+0x40680], R36 ;  /* 0x04068024a4007988 */ /* 0x000fe8000800044c */
[----:B------:R-:W-:Y:S04]  /*13a50*/  STS.U16 [R164+UR76+0x40a80], R37 ;  /* 0x040a8025a4007988 */ /* 0x000fe8000800044c */
[----:B------:R0:W-:Y:S04]  /*13a60*/  STS.U16 [R164+UR76+0x40e80], R38 ;  /* 0x040e8026a4007988 */ /* 0x0001e8000800044c */
[----:B------:R3:W5:Y:S04]  /*13a70*/  LDL.LU R65, [R1+0x1e18] ;  /* 0x001e180001417983 */ /* 0x0007680000300800 */
[----:B------:R3:W5:Y:S01]  /*13a80*/  LDL.LU R62, [R1+0x1e14] ;  /* 0x001e1400013e7983 */ /* 0x0007620000300800 */
[----:B0-----:R-:W0:Y:S03]  /*13a90*/  S2R R164, SR_TID.X ;  /* 0x0000000000a47919 */ /* 0x001e260000002100 */
[----:B------:R3:W5:Y:S04]  /*13aa0*/  LDL.LU R63, [R1+0x1e10] ;  /* 0x001e1000013f7983 */ /* 0x0007680000300800 */
        /* <DEDUP_REMOVED lines=24> */
[----:B------:R3:W5:Y:S01]  /*13c30*/  LDL.LU R24, [R1+0x1dac] ;  /* 0x001dac0001187983 */ /* 0x0007620000300800 */
[----:B0-----:R-:W-:-:S03]  /*13c40*/  LOP3.LUT R164, R164, 0x40, RZ, 0xc0, !PT ;  /* 0x00000040a4a47812 */ /* 0x001fc600078ec0ff */
[----:B------:R3:W5:Y:S04]  /*13c50*/  LDL.LU R25, [R1+0x1da8] ;  /* 0x001da80001197983 */ /* 0x0007680000300800 */
[----:B------:R3:W5:Y:S04]  /*13c60*/  LDL.LU R26, [R1+0x1da4] ;  /* 0x001da400011a7983 */ /* 0x0007680000300800 */
[----:B------:R3:W5:Y:S01]  /*13c70*/  LDL.LU R27, [R1+0x1da0] ;  /* 0x001da000011b7983 */ /* 0x0007620000300800 */
[----:B------:R-:W-:-:S03]  /*13c80*/  SHF.R.S32.HI R45, RZ, 0x1f, R49 ;  /* 0x0000001fff2d7819 */ /* 0x000fc60000011431 */
[----:B------:R3:W5:Y:S04]  /*13c90*/  LDL.LU R28, [R1+0x1d9c] ;  /* 0x001d9c00011c7983 */ /* 0x0007680000300800 */
[----:B------:R3:W5:Y:S01]  /*13ca0*/  LDL.LU R29, [R1+0x1d98] ;  /* 0x001d9800011d7983 */ /* 0x0007620000300800 */
[----:B------:R-:W-:-:S03]  /*13cb0*/  IMAD R164, R164, 0x40, R39 ;  /* 0x00000040a4a47824 */ /* 0x000fc600078e0227 */
[----:B------:R3:W5:Y:S01]  /*13cc0*/  LDL.LU R30, [R1+0x1d94] ;  /* 0x001d9400011e7983 */ /* 0x0007620000300800 */
[----:B------:R-:W-:-:S03]  /*13cd0*/  LOP3.LUT R165, R35, 0x60, RZ, 0x3c, !PT ;  /* 0x0000006023a57812 */ /* 0x000fc600078e3cff */
[----:B------:R3:W5:Y:S01]  /*13ce0*/  LDL.LU R31, [R1+0x1d90] ;  /* 0x001d9000011f7983 */ /* 0x0007620000300800 */
[----:B------:R-:W-:-:S03]  /*13cf0*/  LEA.HI R45, R45, R49, RZ, 0x7 ;  /* 0x000000312d2d7211 */ /* 0x000fc600078f38ff */
[----:B------:R3:W5:Y:S04]  /*13d00*/  LDL.LU R32, [R1+0x1d8c] ;  /* 0x001d8c0001207983 */ /* 0x0007680000300800 */
[----:B------:R3:W5:Y:S04]  /*13d10*/  LDL.LU R33, [R1+0x1d88] ;  /* 0x001d880001217983 */ /* 0x0007680000300800 */
[----:B------:R3:W5:Y:S01]  /*13d20*/  LDL.LU R34, [R1+0x1d84] ;  /* 0x001d840001227983 */ /* 0x0007620000300800 */
[----:B------:R-:W-:-:S03]  /*13d30*/  LOP3.LUT R164, R164, 0x70, RZ, 0x3c, !PT ;  /* 0x00000070a4a47812 */ /* 0x000fc600078e3cff */
[----:B------:R3:W5:Y:S01]  /*13d40*/  LDL.LU R35, [R1+0x1d80] ;  /* 0x001d800001237983 */ /* 0x0007620000300800 */
[----:B------:R-:W-:-:S03]  /*13d50*/  SHF.R.S32.HI R45, RZ, 0x7, R45 ;  /* 0x00000007ff2d7819 */ /* 0x000fc6000001142d */
[----:B------:R3:W5:Y:S04]  /*13d60*/  LDL.LU R36, [R1+0x1d7c] ;  /* 0x001d7c0001247983 */ /* 0x0007680000300800 */
[----:B------:R3:W5:Y:S04]  /*13d70*/  LDL.LU R37, [R1+0x1d78] ;  /* 0x001d780001257983 */ /* 0x0007680000300800 */
[----:B------:R3:W5:Y:S04]  /*13d80*/  LDL.LU R38, [R1+0x1d74] ;  /* 0x001d740001267983 */ /* 0x0007680000300800 */
[----:B------:R3:W5:Y:S04]  /*13d90*/  LDL.LU R39, [R1+0x1d70] ;  /* 0x001d700001277983 */ /* 0x0007680000300800 */
[----:B------:R0:W-:Y:S04]  /*13da0*/  STS.U16 [R165+UR76+0x40300], R40 ;  /* 0x04030028a5007988 */ /* 0x0001e8000800044c */
[----:B------:R1:W-:Y:S04]  /*13db0*/  STS.U16 [R165+UR76+0x40700], R41 ;  /* 0x04070029a5007988 */ /* 0x0003e8000800044c */
[----:B------:R2:W-:Y:S04]  /*13dc0*/  STS.U16 [R165+UR76+0x40b00], R42 ;  /* 0x040b002aa5007988 */ /* 0x0005e8000800044c */
[----:B0-----:R3:W5:Y:S04]  /*13dd0*/  LDL.LU R40, [R1+0x1d6c] ;  /* 0x001d6c0001287983 */ /* 0x0017680000300800 */
[----:B-1----:R3:W5:Y:S04]  /*13de0*/  LDL.LU R41, [R1+0x1d68] ;  /* 0x001d680001297983 */ /* 0x0027680000300800 */
[----:B--2---:R3:W5:Y:S04]  /*13df0*/  LDL.LU R42, [R1+0x1d64] ;  /* 0x001d6400012a7983 */ /* 0x0047680000300800 */
[----:B------:R0:W-:Y:S04]  /*13e00*/  STS.U16 [R165+UR76+0x40f00], R43 ;  /* 0x040f002ba5007988 */ /* 0x0001e8000800044c */
[----:B------:R1:W-:Y:S01]  /*13e10*/  STS.U16 [R164+UR76+0x40380], R44 ;  /* 0x0403802ca4007988 */ /* 0x0003e2000800044c */
[----:B------:R-:W-:-:S03]  /*13e20*/  ISETP.LT.OR P4, PT, R49, 0x80, P0 ;  /* 0x000000803100780c */ /* 0x000fc60000781670 */
[----:B------:R2:W-:Y:S01]  /*13e30*/  STS.U16 [R164+UR76+0x40780], R46 ;  /* 0x0407802ea4007988 */ /* 0x0005e2000800044c */
[----:B0-----:R-:W-:-:S03]  /*13e40*/  VIMNMX R165, PT, PT, R45, 0x1, !PT ;  /* 0x000000012da57848 */ /* 0x001fc60007fe0100 */
[----:B------:R3:W5:Y:S04]  /*13e50*/  LDL.LU R43, [R1+0x1d60] ;  /* 0x001d6000012b7983 */ /* 0x0007680000300800 */
[----:B-1----:R3:W5:Y:S04]  /*13e60*/  LDL.LU R44, [R1+0x1d5c] ;  /* 0x001d5c00012c7983 */ /* 0x0027680000300800 */
[----:B------:R3:W5:Y:S04]  /*13e70*/  LDL.LU R45, [R1+0x1d58] ;  /* 0x001d5800012d7983 */ /* 0x0007680000300800 */
[----:B--2---:R3:W5:Y:S04]  /*13e80*/  LDL.LU R46, [R1+0x1d54] ;  /* 0x001d5400012e7983 */ /* 0x0047680000300800 */
[----:B------:R0:W-:Y:S04]  /*13e90*/  STS.U16 [R164+UR76+0x40b80], R47 ;  /* 0x040b802fa4007988 */ /* 0x0001e8000800044c */
[----:B------:R1:W-:Y:S01]  /*13ea0*/  STS.U16 [R164+UR76+0x40f80], R48 ;  /* 0x040f8030a4007988 */ /* 0x0003e2000800044c */
[----:B------:R2:W-:Y:S06]  /*13eb0*/  MEMBAR.ALL.CTA ;  /* 0x0000000000007992 */ /* 0x0005ec0000008000 */
[----:B--2---:R-:W2:Y:S04]  /*13ec0*/  FENCE.VIEW.ASYNC.S ;  /* 0x00000000000073c6 */ /* 0x004ea80000000000 */
[----:B0-----:R3:W5:Y:S04]  /*13ed0*/  LDL.LU R47, [R1+0x1d50] ;  /* 0x001d5000012f7983 */ /* 0x0017680000300800 */
[----:B-1----:R3:W5:Y:S04]  /*13ee0*/  LDL.LU R48, [R1+0x1d4c] ;  /* 0x001d4c0001307983 */ /* 0x0027680000300800 */
[----:B------:R3:W5:Y:S01]  /*13ef0*/  LDL.LU R49, [R1+0x1d48] ;  /* 0x001d480001317983 */ /* 0x0007620000300800 */
[----:B------:R-:W-:Y:S01]  /*13f00*/  VIADD R164, R165, 0xffffffff ;  /* 0xffffffffa5a47836 */ /* 0x000fe20000000000 */
[----:B--2---:R-:W-:Y:S04]  /*13f10*/  BAR.SYNC.DEFER_BLOCKING 0x0 ;  /* 0x0000000000007b1d */ /* 0x004fe80000010000 */
[----:B------:R-:W-:-:S02]  /*13f20*/  ISETP.NE.U32.AND P2, PT, R164, RZ, PT ;  /* 0x000000ffa400720c */ /* 0x000fc40003f45070 */
[----:B------:R-:W-:Y:S11]  /*13f30*/  @P4 BRA `(.L_x_6) ;  /* 0x0000000800ac4947 */ /* 0x000ff60003800000 */
[----:B------:R-:W-:Y:S01]  /*13f40*/  ELECT P4, URZ, PT ;  /* 0x0000000000ff782f */ /* 0x000fe20003880000 */
[----:B-----5:R0:W-:-:S12]  /*13f50*/  STL.64 [R1+0x1d50], R2 ;  /* 0x001d500201007387 */ /* 0x0201d80000100a00 */
[----:B------:R-:W-:Y:S01]  /*13f60*/  @P4 IMAD.MOV.U32 R165, RZ, RZ, 0x40004040 ;  /* 0x40004040ffa54424 */ /* 0x000fe200078e00ff */
[----:B0-----:R-:W2:Y:S01]  /*13f70*/  LDL.LU.64 R2, [R1+0xd80] ;  /* 0x000d800001027983 */ /* 0x001ea20000300a00 */
[----:B------:R-:W-:-:S03]  /*13f80*/  IMAD.U32 R164, RZ, RZ, UR76 ;  /* 0x0000004cffa47e24 */ /* 0x000fc6000f8e00ff */
[----:B------:R0:W-:Y:S01]  /*13f90*/  STL [R1+0x1d48], R0 ;  /* 0x001d480001007387 */ /* 0x0001e20000100800 */
[----:B------:R-:W-:Y:S02]  /*13fa0*/  @P4 R2UR UR73, R165 ;  /* 0x00000000a54942ca */ /* 0x000fe400000e0000 */
[----:B------:R-:W-:Y:S01]  /*13fb0*/  SHF.R.U32.HI R164, RZ, 0x4, R164 ;  /* 0x00000004ffa47819 */ /* 0x000fe200000116a4 */
[----:B------:R-:W4:Y:S03]  /*13fc0*/  LDL.LU R165, [R1+0x12f0] ;  /* 0x0012f00001a57983 */ /* 0x000f260000300800 */
[----:B0-----:R-:W-:-:S04]  /*13fd0*/  SGXT.U32 R0, R164, 0xe ;  /* 0x0000000ea400781a */ /* 0x001fc80000000000 */
[----:B------:R-:W-:-:S04]  /*13fe0*/  LOP3.LUT R164, R0, 0x4000000, RZ, 0xfc, !PT ;  /* 0x0400000000a47812 */ /* 0x000fc800078efcff */
[----:B------:R-:W-:-:S13]  /*13ff0*/  R2UR UR12, R164 ;  /* 0x00000000a40c72ca */ /* 0x000fda00000e0000 */
[----:B------:R-:W-:-:S05]  /*14000*/  IMAD.U32 R164, RZ, RZ, UR12 ;  /* 0x0000000cffa47e24 */ /* 0x000fca000f8e00ff */
[----:B------:R-:W-:Y:S01]  /*14010*/  @P4 R2UR UR72, R164 ;  /* 0x00000000a44842ca */ /* 0x000fe200000e0000 */
[----:B------:R-:W-:Y:S01]  /*14020*/  UMOV UR56, 0x0 ;  /* 0x0000000000387882 */ /* 0x000fe20000000000 */
        /* <DEDUP_REMOVED lines=8> */
[----:B------:R-:W-:Y:S01]  /*140b0*/  UIADD3 UR18, UPT, UPT, UR5, 0x20, URZ ;  /* 0x0000002005127890 */ /* 0x000fe2000fffe0ff */
[----:B------:R-:W-:Y:S01]  /*140c0*/  UMOV UR48, 0x0 ;  /* 0x0000000000307882 */ /* 0x000fe20000000000 */
[----:B------:R-:W-:Y:S01]  /*140d0*/  UMOV UR49, 0x8088490 ;  /* 0x0808849000317882 */ /* 0x000fe20000000000 */
[----:B------:R-:W-:Y:S01]  /*140e0*/  UIADD3 UR17, UPT, UPT, UR5, 0x20, URZ ;  /* 0x0000002005117890 */ /* 0x000fe2000fffe0ff */
[----:B------:R-:W-:Y:S01]  /*140f0*/  UMOV UR44, 0x0 ;  /* 0x00000000002c7882 */ /* 0x000fe20000000000 */
[----:B------:R-:W-:Y:S01]  /*14100*/  UMOV UR45, 0x8088490 ;  /* 0x08088490002d7882 */ /* 0x000fe20000000000 */
[----:B------:R-:W-:Y:S01]  /*14110*/  UIADD3 UR16, UPT, UPT, UR5, 0x20, URZ ;  /* 0x0000002005107890 */ /* 0x000fe2000fffe0ff */
[----:B--2---:R-:W-:-:S02]  /*14120*/  IMAD.MOV.U32 R3, RZ, RZ, RZ ;  /* 0x000000ffff037224 */ /* 0x004fc400078e00ff */
[----:B----4-:R-:W-:-:S03]  /*14130*/  VIADD R164, R165, 0x40000 ;  /* 0x00040000a5a47836 */ /* 0x010fc60000000000 */
[----:B------:R-:W-:Y:S02]  /*14140*/  @P4 MOV R165, R2 ;  /* 0x0000000200a54202 */ /* 0x000fe40000000f00 */
[----:B------:R0:W5:Y:S01]  /*14150*/  LDL.LU.64 R2, [R1+0x1d50] ;  /* 0x001d500001027983 */ /* 0x0001620000300a00 */
[----:B------:R-:W-:-:S04]  /*14160*/  SHF.R.U32.HI R164, RZ, 0x4, R164 ;  /* 0x00000004ffa47819 */ /* 0x000fc800000116a4 */
[----:B------:R-:W-:Y:S02]  /*14170*/  SGXT.U32 R164, R164, 0xe ;  /* 0x0000000ea4a4781a */ /* 0x000fe40000000000 */
[----:B------:R-:W-:Y:S02]  /*14180*/  @P4 R2UR UR12, R165 ;  /* 0x00000000a50c42ca */ /* 0x000fe400000e0000 */
[C---:B------:R-:W-:Y:S02]  /*14190*/  R2UR UR54, R164.reuse ;  /* 0x00000000a43672ca */ /* 0x040fe400000e0000 */
[----:B------:R-:W-:Y:S02]  /*141a0*/  IADD3 R165, P5, PT, R164, 0x2, RZ ;  /* 0x00000002a4a57810 */ /* 0x000fe40007fbe0ff */
[----:B------:R-:W-:Y:S02]  /*141b0*/  IADD3 R164, P4, PT, R0, 0x4000080, RZ ;  /* 0x0400008000a47810 */ /* 0x000fe40007f9e0ff */
[----:B------:R0:W5:Y:S01]  /*141c0*/  LDL.LU R0, [R1+0x1d48] ;  /* 0x001d480001007983 */ /* 0x0001620000300800 */
[----:B------:R-:W-:-:S02]  /*141d0*/  R2UR UR50, R165 ;  /* 0x00000000a53272ca */ /* 0x000fc400000e0000 */
[----:B------:R-:W-:Y:S02]  /*141e0*/  R2UR UR58, R164 ;  /* 0x00000000a43a72ca */ /* 0x000fe400000e0000 */
[----:B------:R-:W-:Y:S02]  /*141f0*/  CS2R R164, SRZ ;  /* 0x0000000000a47805 */ /* 0x000fe4000001ff00 */
[----:B------:R1:W-:Y:S04]  /*14200*/  UTCHMMA gdesc[UR72], gdesc[UR54], tmem[UR5], tmem[UR56], idesc[UR57], !UPT ;  /* 0x00ff3836480075ea */ /* 0x0003e8000f800005 */
[----:B------:R-:W-:Y:S02]  /*14210*/  IADD3.X R165, PT, PT, R165, 0x40004040, RZ, P4, !PT ;  /* 0x40004040a5a57810 */ /* 0x000fe400027fe4ff */
[----:B------:R-:W-:-:S02]  /*14220*/  IADD3.X R164, PT, PT, R164, 0x40004040, RZ, P5, !PT ;  /* 0x40004040a4a47810 */ /* 0x000fc40002ffe4ff */
[----:B------:R-:W-:Y:S02]  /*14230*/  R2UR UR59, R165 ;  /* 0x00000000a53b72ca */ /* 0x000fe400000e0000 */
[----:B------:R-:W-:-:S11]  /*14240*/  R2UR UR51, R164 ;  /* 0x00000000a43372ca */ /* 0x000fd600000e0000 */
[----:B------:R-:W-:Y:S02]  /*14250*/  UIADD3.64 UR70, UPT, UPT, UR58, 0x80, URZ ;  /* 0x000000803a467897 */ /* 0x000fe4000fffe0ff */
[----:B------:R-:W-:Y:S02]  /*14260*/  UIADD3.64 UR46, UPT, UPT, UR50, 0x2, URZ ;  /* 0x00000002322e7897 */ /* 0x000fe4000fffe0ff */
[----:B------:R2:W-:Y:S01]  /*14270*/  UTCHMMA gdesc[UR58], gdesc[UR50], tmem[UR5], tmem[UR34], idesc[UR35], UPT ;  /* 0x00ff22323a0075ea */ /* 0x0005e2000b800005 */
[----:B------:R-:W-:Y:S02]  /*14280*/  UIADD3.64 UR42, UPT, UPT, UR50, 0x4, URZ ;  /* 0x00000004322a7897 */ /* 0x000fe4000fffe0ff */
[----:B------:R-:W-:Y:S02]  /*14290*/  UIADD3.64 UR66, UPT, UPT, UR58, 0x100, URZ ;  /* 0x000001003a427897 */ /* 0x000fe4000fffe0ff */
[----:B------:R-:W-:Y:S02]  /*142a0*/  UIADD3.64 UR38, UPT, UPT, UR50, 0xfe, URZ ;  /* 0x000000fe32267897 */ /* 0x000fe4000fffe0ff */
[----:B------:R-:W-:Y:S01]  /*142b0*/  UIADD3.64 UR64, UPT, UPT, UR58, 0x180, URZ ;  /* 0x000001803a407897 */ /* 0x000fe2000fffe0ff */
[----:B------:R-:W-:Y:S01]  /*142c0*/  UTCHMMA gdesc[UR70], gdesc[UR46], tmem[UR5], tmem[UR68], idesc[UR69], UPT ;  /* 0x00ff442e460075ea */ /* 0x000fe2000b800005 */
[----:B------:R-:W-:-:S02]  /*142d0*/  UIADD3.64 UR32, UPT, UPT, UR50, 0x100, URZ ;  /* 0x0000010032207897 */ /* 0x000fc4000fffe0ff */
[----:B------:R-:W-:Y:S01]  /*142e0*/  UIADD3.64 UR62, UPT, UPT, UR58, 0x200, URZ ;  /* 0x000002003a3e7897 */ /* 0x000fe2000fffe0ff */
[----:B------:R4:W-:Y:S01]  /*142f0*/  UTCHMMA gdesc[UR66], gdesc[UR42], tmem[UR5], tmem[UR30], idesc[UR31], UPT ;  /* 0x00ff1e2a420075ea */ /* 0x0009e2000b800005 */
[----:B------:R-:W-:Y:S02]  /*14300*/  UIADD3.64 UR26, UPT, UPT, UR50, 0x102, URZ ;  /* 0x00000102321a7897 */ /* 0x000fe4000fffe0ff */
[----:B------:R-:W-:Y:S01]  /*14310*/  UIADD3.64 UR60, UPT, UPT, UR58, 0x280, URZ ;  /* 0x000002803a3c7897 */ /* 0x000fe2000fffe0ff */
[----:B------:R3:W-:Y:S01]  /*14320*/  UTCHMMA gdesc[UR64], gdesc[UR38], tmem[UR5], tmem[UR48], idesc[UR49], UPT ;  /* 0x00ff3026400075ea */ /* 0x0007e2000b800005 */
[----:B------:R-:W-:Y:S02]  /*14330*/  UIADD3.64 UR20, UPT, UPT, UR50, 0x104, URZ ;  /* 0x0000010432147897 */ /* 0x000fe4000fffe0ff */
[----:B-1----:R-:W-:Y:S01]  /*14340*/  UIADD3.64 UR56, UPT, UPT, UR58, 0x300, URZ ;  /* 0x000003003a387897 */ /* 0x002fe2000fffe0ff */
[----:B------:R1:W-:Y:S01]  /*14350*/  UTCHMMA gdesc[UR62], gdesc[UR32], tmem[UR5], tmem[UR44], idesc[UR45], UPT ;  /* 0x00ff2c203e0075ea */ /* 0x0003e2000b800005 */
[----:B--2---:R-:W-:-:S02]  /*14360*/  UIADD3.64 UR34, UPT, UPT, UR58, 0x780, URZ ;  /* 0x000007803a227897 */ /* 0x004fc4000fffe0ff */
[----:B----4-:R-:W-:Y:S01]  /*14370*/  UIADD3.64 UR30, UPT, UPT, UR58, 0x800, URZ ;  /* 0x000008003a1e7897 */ /* 0x010fe2000fffe0ff */
[----:B------:R-:W-:Y:S01]  /*14380*/  UMOV UR36, 0x0 ;  /* 0x0000000000247882 */ /* 0x000fe20000000000 */
[----:B---3--:R-:W-:Y:S01]  /*14390*/  UIADD3.64 UR48, UPT, UPT, UR58, 0x880, URZ ;  /* 0x000008803a307897 */ /* 0x008fe2000fffe0ff */
[----:B------:R-:W-:Y:S01]  /*143a0*/  UMOV UR37, 0x8088490 ;  /* 0x0808849000257882 */ /* 0x000fe20000000000 */
[----:B------:R-:W-:Y:S02]  /*143b0*/  UIADD3 UR15, UPT, UPT, UR5, 0x20, URZ ;  /* 0x00000020050f7890 */ /* 0x000fe4000fffe0ff */
[----:B------:R2:W-:Y:S01]  /*143c0*/  UTCHMMA gdesc[UR60], gdesc[UR26], tmem[UR5], tmem[UR36], idesc[UR37], UPT ;  /* 0x00ff241a3c0075ea */ /* 0x0005e2000b800005 */
[----:B-1----:R-:W-:Y:S01]  /*143d0*/  UIADD3.64 UR44, UPT, UPT, UR58, 0x900, URZ ;  /* 0x000009003a2c7897 */ /* 0x002fe2000fffe0ff */
[----:B------:R-:W-:Y:S01]  /*143e0*/  UMOV UR52, 0x0 ;  /* 0x0000000000347882 */ /* 0x000fe20000000000 */
[----:B------:R-:W-:Y:S01]  /*143f0*/  UMOV UR53, 0x8088490 ;  /* 0x0808849000357882 */ /* 0x000fe20000000000 */
[----:B------:R-:W-:Y:S01]  /*14400*/  UMOV UR74, 0x0 ;  /* 0x00000000004a7882 */ /* 0x000fe20000000000 */
[----:B------:R-:W-:Y:S01]  /*14410*/  UMOV UR75, 0x8088490 ;  /* 0x08088490004b7882 */ /* 0x000fe20000000000 */
[----:B------:R-:W-:-:S02]  /*14420*/  UIADD3 UR14, UPT, UPT, UR5, 0x20, URZ ;  /* 0x00000020050e7890 */ /* 0x000fc4000fffe0ff */
[----:B------:R1:W-:Y:S01]  /*14430*/  UTCHMMA gdesc[UR56], gdesc[UR20], tmem[UR5], tmem[UR52], idesc[UR53], UPT ;  /* 0x00ff3414380075ea */ /* 0x0003e2000b800005 */
[----:B------:R-:W-:Y:S01]  /*14440*/  UMOV UR72, 0x0 ;  /* 0x0000000000487882 */ /* 0x000fe20000000000 */
[----:B------:R-:W-:Y:S01]  /*14450*/  UMOV UR73, 0x8088490 ;  /* 0x0808849000497882 */ /* 0x000fe20000000000 */
[----:B--2---:R-:W-:Y:S01]  /*14460*/  UIADD3.64 UR36, UPT, UPT, UR58, 0x980, URZ ;  /* 0x000009803a247897 */ /* 0x004fe2000fffe0ff */
[----:B------:R2:W-:Y:S01]  /*14470*/  UTCHMMA gdesc[UR34], gdesc[UR54], tmem[UR18], tmem[UR74], idesc[UR75], !UPT ;  /* 0x00ff4a36220075ea */ /* 0x0005e2000f800012 */
[----:B------:R-:W-:Y:S01]  /*14480*/  UIADD3 UR19, UPT, UPT, UR5, 0x20, URZ ;  /* 0x0000002005137890 */ /* 0x000fe2000fffe0ff */
[----:B------:R3:W-:Y:S01]  /*14490*/  UTCHMMA gdesc[UR30], gdesc[UR50], tmem[UR17], tmem[UR72], idesc[UR73], UPT ;  /* 0x00ff48321e0075ea */ /* 0x0007e2000b800011 */
[----:B------:R-:W-:Y:S01]  /*144a0*/  UIADD3 UR28, UPT, UPT, UR5, 0x20, URZ ;  /* 0x00000020051c7890 */ /* 0x000fe2000fffe0ff */
[----:B------:R4:W-:Y:S01]  /*144b0*/  UTCHMMA gdesc[UR48], gdesc[UR46], tmem[UR16], tmem[UR72], idesc[UR73], UPT ;  /* 0x00ff482e300075ea */ /* 0x0009e2000b800010 */
[----:B------:R-:W-:Y:S01]  /*144c0*/  UIADD3 UR23, UPT, UPT, UR5, 0x20, URZ ;  /* 0x0000002005177890 */ /* 0x000fe2000fffe0ff */
[----:B------:R0:W-:Y:S01]  /*144d0*/  UTCHMMA gdesc[UR44], gdesc[UR42], tmem[UR15], tmem[UR72], idesc[UR73], UPT ;  /* 0x00ff482a2c0075ea */ /* 0x0001e2000b80000f */
[----:B-1----:R-:W-:Y:S01]  /*144e0*/  UIADD3.64 UR52, UPT, UPT, UR58, 0xb00, URZ ;  /* 0x00000b003a347897 */ /* 0x002fe2000fffe0ff */
[----:B------:R1:W-:Y:S01]  /*144f0*/  UTCHMMA gdesc[UR36], gdesc[UR38], tmem[UR14], tmem[UR72], idesc[UR73], UPT ;  /* 0x00ff4826240075ea */ /* 0x0003e2000b80000e */
[----:B--2---:R-:W-:-:S02]  /*14500*/  UIADD3.64 UR34, UPT, UPT, UR58, 0xa00, URZ ;  /* 0x00000a003a227897 */ /* 0x004fc4000fffe0ff */
[----:B---3--:R-:W-:Y:S02]  /*14510*/  UIADD3.64 UR30, UPT, UPT, UR58, 0xa80, URZ ;  /* 0x00000a803a1e7897 */ /* 0x008fe4000fffe0ff */
[----:B------:R-:W-:Y:S02]  /*14520*/  UIADD3 UR22, UPT, UPT, UR5, 0x40, URZ ;  /* 0x0000004005167890 */ /* 0x000fe4000fffe0ff */
[----:B----4-:R-:W-:Y:S02]  /*14530*/  UIADD3.64 UR48, UPT, UPT, UR58, 0xf80, URZ ;  /* 0x00000f803a307897 */ /* 0x010fe4000fffe0ff */
[----:B------:R-:W-:Y:S01]  /*14540*/  UIADD3 UR40, UPT, UPT, UR5, 0x40, URZ ;  /* 0x0000004005287890 */ /* 0x000fe2000fffe0ff */
[----:B------:R-:W-:Y:S01]  /*14550*/  UTCHMMA gdesc[UR34], gdesc[UR32], tmem[UR19], tmem[UR72], idesc[UR73], UPT ;  /* 0x00ff4820220075ea */ /* 0x000fe2000b800013 */
[----:B0-----:R-:W-:Y:S01]  /*14560*/  UIADD3.64 UR44, UPT, UPT, UR58, 0x1000, URZ ;  /* 0x000010003a2c7897 */ /* 0x001fe2000fffe0ff */
[----:B------:R0:W-:Y:S01]  /*14570*/  UTCHMMA gdesc[UR30], gdesc[UR26], tmem[UR28], tmem[UR72], idesc[UR73], UPT ;  /* 0x00ff481a1e0075ea */ /* 0x0001e2000b80001c */
[----:B------:R-:W-:Y:S01]  /*14580*/  UIADD3 UR25, UPT, UPT, UR5, 0x40, URZ ;  /* 0x0000004005197890 */ /* 0x000fe2000fffe0ff */
[----:B------:R-:W-:Y:S01]  /*14590*/  UTCHMMA gdesc[UR52], gdesc[UR20], tmem[UR23], tmem[UR72], idesc[UR73], UPT ;  /* 0x00ff4814340075ea */ /* 0x000fe2000b800017 */
[----:B-1----:R-:W-:Y:S01]  /*145a0*/  UIADD3.64 UR36, UPT, UPT, UR58, 0x1080, URZ ;  /* 0x000010803a247897 */ /* 0x002fe2000fffe0ff */
[----:B------:R-:W-:Y:S01]  /*145b0*/  UTCHMMA gdesc[UR48], gdesc[UR54], tmem[UR22], tmem[UR68], idesc[UR69], !UPT ;  /* 0x00ff4436300075ea */ /* 0x000fe2000f800016 */
[----:B------:R-:W-:Y:S01]  /*145c0*/  UIADD3 UR24, UPT, UPT, UR5, 0x40, URZ ;  /* 0x0000004005187890 */ /* 0x000fe2000fffe0ff */
[----:B------:R-:W-:-:S02]  /*145d0*/  UMOV UR64, 0x0 ;  /* 0x0000000000407882 */ /* 0x000fc40000000000 */
[----:B------:R1:W-:Y:S01]  /*145e0*/  UTCHMMA gdesc[UR44], gdesc[UR50], tmem[UR40], tmem[UR68], idesc[UR69], UPT ;  /* 0x00ff44322c0075ea */ /* 0x0003e2000b800028 */
[----:B0-----:R-:W-:Y:S01]  /*145f0*/  UIADD3.64 UR30, UPT, UPT, UR58, 0x1100, URZ ;  /* 0x000011003a1e7897 */ /* 0x001fe2000fffe0ff */
[----:B------:R-:W-:Y:S01]  /*14600*/  UMOV UR65, 0x8088490 ;  /* 0x0808849000417882 */ /* 0x000fe20000000000 */
[----:B------:R-:W-:Y:S01]  /*14610*/  UIADD3 UR67, UPT, UPT, UR5, 0x40, URZ ;  /* 0x0000004005437890 */ /* 0x000fe2000fffe0ff */
[----:B------:R0:W-:Y:S01]  /*14620*/  UTCHMMA gdesc[UR36], gdesc[UR46], tmem[UR25], tmem[UR64], idesc[UR65], UPT ;  /* 0x00ff402e240075ea */ /* 0x0001e2000b800019 */
[----:B------:R-:W-:Y:S01]  /*14630*/  UMOV UR62, 0x0 ;  /* 0x00000000003e7882 */ /* 0x000fe20000000000 */
[----:B-1----:R-:W-:Y:S01]  /*14640*/  UIADD3.64 UR68, UPT, UPT, UR58, 0x1180, URZ ;  /* 0x000011803a447897 */ /* 0x002fe2000fffe0ff */
[----:B------:R-:W-:Y:S01]  /*14650*/  UMOV UR63, 0x8088490 ;  /* 0x08088490003f7882 */ /* 0x000fe20000000000 */
[----:B------:R-:W-:Y:S02]  /*14660*/  UIADD3 UR66, UPT, UPT, UR5, 0x40, URZ ;  /* 0x0000004005427890 */ /* 0x000fe4000fffe0ff */
[----:B------:R1:W-:Y:S01]  /*14670*/  UTCHMMA gdesc[UR30], gdesc[UR42], tmem[UR24], tmem[UR62], idesc[UR63], UPT ;  /* 0x00ff3e2a1e0075ea */ /* 0x0003e2000b800018 */
[----:B0-----:R-:W-:-:S02]  /*14680*/  UIADD3.64 UR64, UPT, UPT, UR58, 0x1200, URZ ;  /* 0x000012003a407897 */ /* 0x001fc4000fffe0ff */
[----:B------:R-:W-:Y:S01]  /*14690*/  UIADD3 UR61, UPT, UPT, UR5, 0x40, URZ ;  /* 0x00000040053d7890 */ /* 0x000fe2000fffe0ff */
[----:B------:R-:W-:Y:S01]  /*146a0*/  UMOV UR52, 0x0 ;  /* 0x0000000000347882 */ /* 0x000fe20000000000 */
[----:B------:R-:W-:Y:S01]  /*146b0*/  UMOV UR53, 0x8088490 ;  /* 0x0808849000357882 */ /* 0x000fe20000000000 */
[----:B------:R-:W-:Y:S01]  /*146c0*/  UIADD3 UR13, UPT, UPT, UR5, 0x40, URZ ;  /* 0x00000040050d7890 */ /* 0x000fe2000fffe0ff */
[----:B------:R0:W-:Y:S01]  /*146d0*/  UTCHMMA gdesc[UR68], gdesc[UR38], tmem[UR67], tmem[UR52], idesc[UR53], UPT ;  /* 0x00ff3426440075ea */ /* 0x0001e2000b800043 */
[----:B-1----:R-:W-:Y:S02]  /*146e0*/  UIADD3.64 UR62, UPT, UPT, UR58, 0x1280, URZ ;  /* 0x000012803a3e7897 */ /* 0x002fe4000fffe0ff */
[----:B------:R-:W-:Y:S02]  /*146f0*/  UIADD3.64 UR56, UPT, UPT, UR58, 0x1300, URZ ;  /* 0x000013003a387897 */ /* 0x000fe4000fffe0ff */
[----:B------:R-:W-:Y:S01]  /*14700*/  UIADD3 UR18, UPT, UPT, UR5, 0x60, URZ ;  /* 0x0000006005127890 */ /* 0x000fe2000fffe0ff */
[----:B------:R-:W-:Y:S01]  /*14710*/  UMOV UR40, 0x0 ;  /* 0x0000000000287882 */ /* 0x000fe20000000000 */
[----:B------:R-:W-:Y:S01]  /*14720*/  UMOV UR41, 0x8088490 ;  /* 0x0808849000297882 */ /* 0x000fe20000000000 */
[----:B------:R-:W-:Y:S01]  /*14730*/  UIADD3 UR17, UPT, UPT, UR5, 0x60, URZ ;  /* 0x0000006005117890 */ /* 0x000fe2000fffe0ff */
[----:B------:R1:W-:Y:S01]  /*14740*/  UTCHMMA gdesc[UR64], gdesc[UR32], tmem[UR66], tmem[UR40], idesc[UR41], UPT ;  /* 0x00ff2820400075ea */ /* 0x0003e2000b800042 */
[----:B0-----:R-:W-:-:S02]  /*14750*/  UIADD3.64 UR52, UPT, UPT, UR58, 0x1780, URZ ;  /* 0x000017803a347897 */ /* 0x001fc4000fffe0ff */
[----:B------:R-:W-:Y:S02]  /*14760*/  UIADD3.64 UR48, UPT, UPT, UR58, 0x1800, URZ ;  /* 0x000018003a307897 */ /* 0x000fe4000fffe0ff */
[----:B------:R-:W-:Y:S02]  /*14770*/  UIADD3 UR16, UPT, UPT, UR5, 0x60, URZ ;  /* 0x0000006005107890 */ /* 0x000fe4000fffe0ff */
[----:B------:R-:W-:Y:S02]  /*14780*/  UIADD3.64 UR44, UPT, UPT, UR58, 0x1880, URZ ;  /* 0x000018803a2c7897 */ /* 0x000fe4000fffe0ff */
[----:B------:R-:W-:Y:S01]  /*14790*/  UIADD3 UR15, UPT, UPT, UR5, 0x60, URZ ;  /* 0x00000060050f7890 */ /* 0x000fe2000fffe0ff */
[----:B------:R-:W-:Y:S01]  /*147a0*/  UMOV UR24, 0x0 ;  /* 0x0000000000187882 */ /* 0x000fe20000000000 */
[----:B------:R-:W-:Y:S01]  /*147b0*/  UMOV UR25, 0x8088490 ;  /* 0x0808849000197882 */ /* 0x000fe20000000000 */
[----:B-1----:R-:W-:Y:S01]  /*147c0*/  UIADD3.64 UR40, UPT, UPT, UR58, 0x1900, URZ ;  /* 0x000019003a287897 */ /* 0x002fe2000fffe0ff */
[----:B------:R0:W-:Y:S01]  /*147d0*/  UTCHMMA gdesc[UR62], gdesc[UR26], tmem[UR61], tmem[UR24], idesc[UR25], UPT ;  /* 0x00ff181a3e0075ea */ /* 0x0001e2000b80003d */
[----:B------:R-:W-:-:S02]  /*147e0*/  UIADD3 UR14, UPT, UPT, UR5, 0x60, URZ ;  /* 0x00000060050e7890 */ /* 0x000fc4000fffe0ff */
[----:B------:R-:W-:Y:S02]  /*147f0*/  UIADD3.64 UR36, UPT, UPT, UR58, 0x1980, URZ ;  /* 0x000019803a247897 */ /* 0x000fe4000fffe0ff */
[----:B------:R-:W-:Y:S02]  /*14800*/  UIADD3 UR19, UPT, UPT, UR5, 0x60, URZ ;  /* 0x0000006005137890 */ /* 0x000fe4000fffe0ff */
[----:B------:R-:W-:Y:S02]  /*14810*/  UIADD3.64 UR30, UPT, UPT, UR58, 0x1a00, URZ ;  /* 0x00001a003a1e7897 */ /* 0x000fe4000fffe0ff */
[----:B------:R-:W-:Y:S02]  /*14820*/  UIADD3 UR60, UPT, UPT, UR5, 0x60, URZ ;  /* 0x00000060053c7890 */ /* 0x000fe4000fffe0ff */
[----:B0-----:R-:W-:Y:S01]  /*14830*/  UIADD3.64 UR24, UPT, UPT, UR58, 0x1a80, URZ ;  /* 0x00001a803a187897 */ /* 0x001fe2000fffe0ff */
[----:B------:R-:W-:Y:S01]  /*14840*/  UMOV UR62, 0x0 ;  /* 0x00000000003e7882 */ /* 0x000fe20000000000 */
[----:B------:R-:W-:Y:S01]  /*14850*/  UMOV UR63, 0x8088490 ;  /* 0x08088490003f7882 */ /* 0x000fe20000000000 */
[----:B------:R-:W-:Y:S01]  /*14860*/  UIADD3 UR70, UPT, UPT, UR5, 0x60, URZ ;  /* 0x0000006005467890 */ /* 0x000fe2000fffe0ff */
[----:B------:R0:W-:Y:S01]  /*14870*/  UTCHMMA gdesc[UR56], gdesc[UR20], tmem[UR13], tmem[UR62], idesc[UR63], UPT ;  /* 0x00ff3e14380075ea */ /* 0x0001e2000b80000d */
[----:B------:R-:W-:Y:S01]  /*14880*/  UIADD3.64 UR58, UPT, UPT, UR58, 0x1b00, URZ ;  /* 0x00001b003a3a7897 */ /* 0x000fe2000fffe0ff */
[----:B------:R-:W-:Y:S01]  /*14890*/  UMOV UR64, 0x0 ;  /* 0x0000000000407882 */ /* 0x000fe20000000000 */
[----:B------:R-:W-:Y:S01]  /*148a0*/  UMOV UR65, 0x8088490 ;  /* 0x0808849000417882 */ /* 0x000fe20000000000 */
[----:B------:R-:W-:Y:S01]  /*148b0*/  UMOV UR66, 0x0 ;  /* 0x0000000000427882 */ /* 0x000fe20000000000 */
[----:B------:R-:W-:Y:S01]  /*148c0*/  UMOV UR67, 0x8088490 ;  /* 0x0808849000437882 */ /* 0x000fe20000000000 */
[----:B------:R-:W-:Y:S01]  /*148d0*/  UMOV UR68, 0x0 ;  /* 0x0000000000447882 */ /* 0x000fe20000000000 */
[----:B------:R-:W-:Y:S01]  /*148e0*/  UMOV UR69, 0x8088490 ;  /* 0x0808849000457882 */ /* 0x000fe20000000000 */
[----:B------:R0:W-:Y:S01]  /*148f0*/  UTCHMMA gdesc[UR52], gdesc[UR54], tmem[UR18], tmem[UR64], idesc[UR65], !UPT ;  /* 0x00ff4036340075ea */ /* 0x0001e2000f800012 */
[----:B------:R0:W-:Y:S01]  /*14900*/  UTCHMMA gdesc[UR48], gdesc[UR50], tmem[UR17], tmem[UR66], idesc[UR67], UPT ;  /* 0x00ff4232300075ea */ /* 0x0001e2000b800011 */
[----:B------:R0:W-:Y:S01]  /*14910*/  UTCHMMA gdesc[UR44], gdesc[UR46], tmem[UR16], tmem[UR68], idesc[UR69], UPT ;  /* 0x00ff442e2c0075ea */ /* 0x0001e2000b800010 */
[----:B------:R-:W-:Y:S01]  /*14920*/  UMOV UR34, 0x0 ;  /* 0x0000000000227882 */ /* 0x000fe20000000000 */
[----:B------:R-:W-:Y:S01]  /*14930*/  UMOV UR35, 0x8088490 ;  /* 0x0808849000237882 */ /* 0x000fe20000000000 */
[----:B------:R0:W-:Y:S01]  /*14940*/  UTCHMMA gdesc[UR40], gdesc[UR42], tmem[UR15], tmem[UR74], idesc[UR75], UPT ;  /* 0x00ff4a2a280075ea */ /* 0x0001e2000b80000f */
[----:B------:R-:W-:Y:S01]  /*14950*/  UMOV UR28, 0x0 ;  /* 0x00000000001c7882 */ /* 0x000fe20000000000 */
[----:B------:R-:W-:Y:S01]  /*14960*/  UMOV UR29, 0x8088490 ;  /* 0x08088490001d7882 */ /* 0x000fe20000000000 */
[----:B------:R0:W-:Y:S01]  /*14970*/  UTCHMMA gdesc[UR36], gdesc[UR38], tmem[UR14], tmem[UR72], idesc[UR73], UPT ;  /* 0x00ff4826240075ea */ /* 0x0001e2000b80000e */
[----:B------:R-:W-:Y:S01]  /*14980*/  UMOV UR22, 0x0 ;  /* 0x0000000000167882 */ /* 0x000fe20000000000 */
[----:B------:R-:W-:Y:S01]  /*14990*/  UMOV UR23, 0x8088490 ;  /* 0x0808849000177882 */ /* 0x000fe20000000000 */
[----:B------:R0:W-:Y:S01]  /*149a0*/  UTCHMMA gdesc[UR30], gdesc[UR32], tmem[UR19], tmem[UR34], idesc[UR35], UPT ;  /* 0x00ff22201e0075ea */ /* 0x0001e2000b800013 */
[----:B------:R0:W-:Y:S01]  /*149b0*/  UTCHMMA gdesc[UR24], gdesc[UR26], tmem[UR60], tmem[UR28], idesc[UR29], UPT ;  /* 0x00ff1c1a180075ea */ /* 0x0001e2000b80003c */
[----:B------:R0:W-:Y:S01]  /*149c0*/  UTCHMMA gdesc[UR58], gdesc[UR20], tmem[UR70], tmem[UR22], idesc[UR23], UPT ;  /* 0x00ff16143a0075ea */ /* 0x0001e2000b800046 */
[----:B------:R0:W-:Y:S01]  /*149d0*/  UTCBAR [UR12], URZ ;  /* 0x000000ff0c0073e9 */ /* 0x0001e200080000ff */
[----:B------:R-:W-:Y:S01]  /*149e0*/  NOP ;  /* 0x0000000000007918 */ /* 0x000fe20000000000 */
.L_x_6:
[----:B------:R1:W-:Y:S04]  /*149f0*/  STL [R1+0xe9c], RZ ;  /* 0x000e9cff01007387 */ /* 0x0003e80000100800 */
[----:B------:R1:W-:Y:S01]  /*14a00*/  STL [R1+0xd88], RZ ;  /* 0x000d88ff01007387 */ /* 0x0003e20000100800 */
[----:B------:R-:W-:Y:S05]  /*14a10*/  @!P2 BRA `(.L_x_7) ;  /* 0x0000023800d4a947 */ /* 0x000fea0003800000 */
[----:B------:R-:W2:Y:S01]  /*14a20*/  LDL.LU R164, [R1+0xd8c] ;  /* 0x000d8c0001a47983 */ /* 0x000ea20000300800 */
[----:B0-----:R-:W-:Y:S02]  /*14a30*/  UIADD3.64 UR16, UPT, UPT, UR8, 0x80, URZ ;  /* 0x0000008008107897 */ /* 0x001fe4000fffe0ff */
[----:B------:R-:W-:Y:S01]  /*14a40*/  UIADD3.64 UR18, UPT, UPT, UR8, 0x100, URZ ;  /* 0x0000010008127897 */ /* 0x000fe2000fffe0ff */
[----:B------:R-:W4:Y:S01]  /*14a50*/  LDL.LU R165, [R1+0xd90] ;  /* 0x000d900001a57983 */ /* 0x000f220000300800 */
[----:B------:R-:W-:Y:S02]  /*14a60*/  UIADD3.64 UR20, UPT, UPT, UR8, 0x180, URZ ;  /* 0x0000018008147897 */ /* 0x000fe4000fffe0ff */
[----:B------:R-:W-:Y:S02]  /*14a70*/  UIADD3.64 UR22, UPT, UPT, UR8, 0x200, URZ ;  /* 0x0000020008167897 */ /* 0x000fe4000fffe0ff */
[----:B------:R-:W-:Y:S02]  /*14a80*/  UIADD3.64 UR24, UPT, UPT, UR8, 0x280, URZ ;  /* 0x0000028008187897 */ /* 0x000fe4000fffe0ff */
[----:B------:R-:W-:-:S02]  /*14a90*/  UIADD3.64 UR28, UPT, UPT, UR8, 0x300, URZ ;  /* 0x00000300081c7897 */ /* 0x000fc4000fffe0ff */
[----:B------:R-:W-:Y:S02]  /*14aa0*/  UIADD3.64 UR14, UPT, UPT, UR10, 0x2, URZ ;  /* 0x000000020a0e7897 */ /* 0x000fe4000fffe0ff */
[----:B------:R-:W-:Y:S02]  /*14ab0*/  UIADD3.64 UR16, UPT, UPT, UR10, 0x4, URZ ;  /* 0x000000040a107897 */ /* 0x000fe4000fffe0ff */
        /* <DEDUP_REMOVED lines=22> */
[----:B------:R-:W-:Y:S01]  /*14c20*/  UIADD3.64 UR62, UPT, UPT, UR8, 0x1880, URZ ;  /* 0x00001880083e7897 */ /* 0x000fe2000fffe0ff */
[----:B------:R-:W-:Y:S01]  /*14c30*/  UMOV UR13, 0x40004040 ;  /* 0x40004040000d7882 */ /* 0x000fe20000000000 */
[----:B------:R-:W-:Y:S02]  /*14c40*/  UIADD3.64 UR64, UPT, UPT, UR8, 0x1900, URZ ;  /* 0x0000190008407897 */ /* 0x000fe4000fffe0ff */
[----:B------:R-:W-:Y:S02]  /*14c50*/  UIADD3.64 UR66, UPT, UPT, UR8, 0x1980, URZ ;  /* 0x0000198008427897 */ /* 0x000fe4000fffe0ff */
[----:B------:R-:W-:Y:S02]  /*14c60*/  UIADD3.64 UR68, UPT, UPT, UR8, 0x1a00, URZ ;  /* 0x00001a0008447897 */ /* 0x000fe4000fffe0ff */
[----:B------:R-:W-:Y:S02]  /*14c70*/  UIADD3.64 UR70, UPT, UPT, UR8, 0x1a80, URZ ;  /* 0x00001a8008467897 */ /* 0x000fe4000fffe0ff */
[----:B------:R-:W-:Y:S01]  /*14c80*/  UIADD3.64 UR72, UPT, UPT, UR8, 0x1b00, URZ ;  /* 0x00001b0008487897 */ /* 0x000fe2000fffe0ff */
[----:B--2---:R-:W-:-:S02]  /*14c90*/  R2UR UR12, R164 ;  /* 0x00000000a40c72ca */ /* 0x004fc400000e0000 */
[----:B----4-:R-:W-:-:S05]  /*14ca0*/  LOP3.LUT R164, R165, 0x4000000, RZ, 0xfc, !PT ;  /* 0x04000000a5a47812 */ /* 0x010fca00078efcff */
[----:B------:R0:W-:Y:S04]  /*14cb0*/  STL [R1+0x1d3c], R164 ;  /* 0x001d3ca401007387 */ /* 0x0001e80000100800 */
[----:B------:R2:W-:Y:S01]  /*14cc0*/  STL [R1+0x1528], RZ ;  /* 0x001528ff01007387 */ /* 0x0005e20000100800 */
[----:B0-----:R-:W-:-:S05]  /*14cd0*/  IMAD.MOV.U32 R164, RZ, RZ, 0x1 ;  /* 0x00000001ffa47424 */ /* 0x001fca00078e00ff */
[----:B------:R2:W-:Y:S02]  /*14ce0*/  STL [R1+0x1524], R164 ;  /* 0x001524a401007387 */ /* 0x0005e40000100800 */
.L_x_10:
[----:B012---:R-:W0:Y:S01]  /*14cf0*/  LDC.64 R164, c[0x0][0x3a8] ;  /* 0x0000ea00ffa47b82 */ /* 0x007e220000000a00 */
[----:B------:R0:W-:Y:S04]  /*14d00*/  STL.64 [R1+0x1d68], R50 ;  /* 0x001d683201007387 */ /* 0x0001e80000100a00 */
[----:B------:R-:W-:Y:S04]  /*14d10*/  STL.64 [R1+0x1d60], R52 ;  /* 0x001d603401007387 */ /* 0x000fe80000100a00 */
[----:B------:R-:W-:Y:S04]  /*14d20*/  STL [R1+0x1d54], R54 ;  /* 0x001d543601007387 */ /* 0x000fe80000100800 */
[----:B------:R-:W-:Y:S04]  /*14d30*/  STL [R1+0x1d50], R55 ;  /* 0x001d503701007387 */ /* 0x000fe80000100800 */
[----:B-----5:R2:W-:Y:S01]  /*14d40*/  STL [R1+0x1d48], R0 ;  /* 0x001d480001007387 */ /* 0x0205e20000100800 */
[----:B0-----:R-:W-:-:S02]  /*14d50*/  IMAD.MOV.U32 R50, RZ, RZ, R164 ;  /* 0x000000ffff327224 */ /* 0x001fc400078e00a4 */
[----:B--2---:R-:W-:Y:S02]  /*14d60*/  IMAD.MOV.U32 R0, RZ, RZ, R165 ;  /* 0x000000ffff007224 */ /* 0x004fe400078e00a5 */
[----:B------:R-:W-:-:S04]  /*14d70*/  IMAD.SHL.U32 R164, R50, 0x80, RZ ;  /* 0x0000008032a47824 */ /* 0x000fc800078e00ff */
[----:B------:R-:W-:Y:S01]  /*14d80*/  IMAD.SHL.U32 R165, R164, 0x2, RZ ;  /* 0x00000002a4a57824 */ /* 0x000fe200078e00ff */
[----:B------:R-:W-:-:S04]  /*14d90*/  SHF.R.S32.HI R50, RZ, 0x1f, R164 ;  /* 0x0000001fff327819 */ /* 0x000fc800000114a4 */
[----:B------:R-:W-:Y:S02]  /*14da0*/  SHF.L.U64.HI R164, R164, 0x1, R50 ;  /* 0x00000001a4a47819 */ /* 0x000fe40000010232 */
[-C--:B------:R-:W-:Y:S02]  /*14db0*/  IADD3 R50, P5, PT, R56, R165.reuse, RZ ;  /* 0x000000a538327210 */ /* 0x080fe40007fbe0ff */
[-C--:B------:R-:W-:Y:S02]  /*14dc0*/  IADD3 R52, P4, PT, R162, R165.reuse, RZ ;  /* 0x000000a5a2347210 */ /* 0x080fe40007f9e0ff */
[----:B------:R-:W-:Y:S01]  /*14dd0*/  IADD3 R51, P2, PT, R160, R165, RZ ;  /* 0x000000a5a0337210 */ /* 0x000fe20007f5e0ff */
[----:B------:R0:W-:Y:S04]  /*14de0*/  STL [R1+0x1c14], R50 ;  /* 0x001c143201007387 */ /* 0x0001e80000100800 */
[----:B------:R2:W-:Y:S04]  /*14df0*/  STL [R1+0x1d08], R52 ;  /* 0x001d083401007387 */ /* 0x0005e80000100800 */
[----:B------:R4:W-:Y:S01]  /*14e00*/  STL [R1+0x1d0c], R51 ;  /* 0x001d0c3301007387 */ /* 0x0009e20000100800 */
[----:B0-----:R-:W-:-:S02]  /*14e10*/  IMAD.X R50, R57, 0x1, R164, P5 ;  /* 0x0000000139327824 */ /* 0x001fc400028e06a4 */
[----:B--2---:R-:W-:-:S03]  /*14e20*/  IMAD.X R52, R163, 0x1, R164, P4 ;  /* 0x00000001a3347824 */ /* 0x004fc600020e06a4 */
[----:B------:R0:W-:Y:S01]  /*14e30*/  STL [R1+0x1c10], R50 ;  /* 0x001c103201007387 */ /* 0x0001e20000100800 */
[----:B----4-:R-:W-:-:S03]  /*14e40*/  IADD3 R51, P4, PT, R158, R165, RZ ;  /* 0x000000a59e337210 */ /* 0x010fc60007f9e0ff */
[----:B------:R2:W-:Y:S04]  /*14e50*/  STL [R1+0x1cd8], R52 ;  /* 0x001cd83401007387 */ /* 0x0005e80000100800 */
[----:B------:R4:W-:Y:S01]  /*14e60*/  STL [R1+0x1d10], R51 ;  /* 0x001d103301007387 */ /* 0x0009e20000100800 */
[-C--:B0-----:R-:W-:Y:S02]  /*14e70*/  IADD3 R50, P5, PT, R156, R165.reuse, RZ ;  /* 0x000000a59c327210 */ /* 0x081fe40007fbe0ff */
[----:B--2---:R-:W-:-:S03]  /*14e80*/  IADD3 R52, P6, PT, R154, R165, RZ ;  /* 0x000000a59a347210 */ /* 0x004fc60007fde0ff */
[----:B------:R0:W-:Y:S01]  /*14e90*/  STL [R1+0x1d14], R50 ;  /* 0x001d143201007387 */ /* 0x0001e20000100800 */
[----:B----4-:R-:W-:-:S03]  /*14ea0*/  IMAD.X R51, R161, 0x1, R164, P2 ;  /* 0x00000001a1337824 */ /* 0x010fc600010e06a4 */
[----:B------:R2:W-:Y:S04]  /*14eb0*/  STL [R1+0x1d18], R52 ;  /* 0x001d183401007387 */ /* 0x0005e80000100800 */
[----:B------:R4:W-:Y:S01]  /*14ec0*/  STL [R1+0x1cdc], R51 ;  /* 0x001cdc3301007387 */ /* 0x0009e20000100800 */
[--C-:B0-----:R-:W-:Y:S02]  /*14ed0*/  IMAD.X R50, R159, 0x1, R164.reuse, P4 ;  /* 0x000000019f327824 */ /* 0x101fe400020e06a4 */
[----:B--2---:R-:W-:-:S03]  /*14ee0*/  IMAD.X R52, R157, 0x1, R164, P5 ;  /* 0x000000019d347824 */ /* 0x004fc600028e06a4 */
[----:B------:R0:W-:Y:S01]  /*14ef0*/  STL [R1+0x1ce0], R50 ;  /* 0x001ce03201007387 */ /* 0x0001e20000100800 */
[----:B----4-:R-:W-:-:S03]  /*14f00*/  IMAD.X R51, R155, 0x1, R164, P6 ;  /* 0x000000019b337824 */ /* 0x010fc600030e06a4 */
[----:B------:R2:W-:Y:S04]  /*14f10*/  STL [R1+0x1ce4], R52 ;  /* 0x001ce43401007387 */ /* 0x0005e80000100800 */
[----:B------:R4:W-:Y:S01]  /*14f20*/  STL [R1+0x1ce8], R51 ;  /* 0x001ce83301007387 */ /* 0x0009e20000100800 */
[-C--:B0-----:R-:W-:Y:S02]  /*14f30*/  IADD3 R50, P2, PT, R152, R165.reuse, RZ ;  /* 0x000000a598327210 */ /* 0x081fe40007f5e0ff */
[----:B--2---:R-:W-:-:S03]  /*14f40*/  IADD3 R52, P4, PT, R150, R165, RZ ;  /* 0x000000a596347210 */ /* 0x004fc60007f9e0ff */
[----:B------:R0:W-:Y:S01]  /*14f50*/  STL [R1+0x1d1c], R50 ;  /* 0x001d1c3201007387 */ /* 0x0001e20000100800 */
[----:B----4-:R-:W-:-:S03]  /*14f60*/  IADD3 R51, P5, PT, R148, R165, RZ ;  /* 0x000000a594337210 */ /* 0x010fc60007fbe0ff */
[----:B------:R2:W-:Y:S04]  /*14f70*/  STL [R1+0x1d20], R52 ;  /* 0x001d203401007387 */ /* 0x0005e80000100800 */
[----:B------:R4:W-:Y:S01]  /*14f80*/  STL [R1+0x1d24], R51 ;  /* 0x001d243301007387 */ /* 0x0009e20000100800 */
[----:B0-----:R-:W-:Y:S01]  /*14f90*/  IADD3 R50, P6, PT, R114, R165, RZ ;  /* 0x000000a572327210 */ /* 0x001fe20007fde0ff */
[----:B--2---:R-:W-:-:S04]  /*14fa0*/  IMAD.X R52, R153, 0x1, R164, P2 ;  /* 0x0000000199347824 */ /* 0x004fc800010e06a4 */
[----:B------:R0:W-:Y:S01]  /*14fb0*/  STL [R1+0x1d28], R50 ;  /* 0x001d283201007387 */ /* 0x0001e20000100800 */
[----:B----4-:R-:W-:-:S03]  /*14fc0*/  IMAD.X R51, R151, 0x1, R164, P4 ;  /* 0x0000000197337824 */ /* 0x010fc600020e06a4 */
[----:B------:R2:W-:Y:S04]  /*14fd0*/  STL [R1+0x1cec], R52 ;  /* 0x001cec3401007387 */ /* 0x0005e80000100800 */
[----:B------:R4:W-:Y:S01]  /*14fe0*/  STL [R1+0x1cf0], R51 ;  /* 0x001cf03301007387 */ /* 0x0009e20000100800 */
[--C-:B0-----:R-:W-:Y:S02]  /*14ff0*/  IMAD.X R50, R149, 0x1, R164.reuse, P5 ;  /* 0x0000000195327824 */ /* 0x101fe400028e06a4 */
        /* <DEDUP_REMOVED lines=17> */
[----:B0-----:R-:W-:Y:S01]  /*15110*/  IMAD.X R50, R91, 0x1, R164, P6 ;  /* 0x000000015b327824 */ /* 0x001fe200030e06a4 */
[----:B--2---:R-:W-:-:S04]  /*15120*/  IADD3 R52, P2, PT, R88, R165, RZ ;  /* 0x000000a558347210 */ /* 0x004fc80007f5e0ff */
        /* <DEDUP_REMOVED lines=25> */
[--C-:B------:R-:W-:Y:S01]  /*152c0*/  IMAD.X R3, R3, 0x1, R164.reuse, P6 ;  /* 0x0000000103037824 */ /* 0x100fe200030e06a4 */
[----:B------:R-:W-:Y:S01]  /*152d0*/  IADD3 R2, P2, PT, R4, R165, RZ ;  /* 0x000000a504027210 */ /* 0x000fe20007f5e0ff */
[--C-:B----4-:R-:W-:Y:S01]  /*152e0*/  IMAD.X R51, R69, 0x1, R164.reuse, P4 ;  /* 0x0000000145337824 */ /* 0x110fe200020e06a4 */
[----:B------:R-:W-:Y:S03]  /*152f0*/  STL [R1+0x1c9c], R52 ;  /* 0x001c9c3401007387 */ /* 0x000fe60000100800 */
[--C-:B------:R-:W-:Y:S01]  /*15300*/  IMAD.X R4, R5, 0x1, R164.reuse, P2 ;  /* 0x0000000105047824 */ /* 0x100fe200010e06a4 */
[----:B------:R-:W-:Y:S01]  /*15310*/  STL [R1+0x1ca0], R51 ;  /* 0x001ca03301007387 */ /* 0x000fe20000100800 */
[----:B0-----:R-:W-:-:S05]  /*15320*/  IMAD.X R50, R61, 0x1, R164, P5 ;  /* 0x000000013d327824 */ /* 0x001fca00028e06a4 */
[----:B------:R0:W-:Y:S04]  /*15330*/  STL [R1+0x1ca4], R50 ;  /* 0x001ca43201007387 */ /* 0x0001e80000100800 */
[----:B------:R2:W-:Y:S04]  /*15340*/  STL [R1+0x1c38], R3 ;  /* 0x001c380301007387 */ /* 0x0005e80000100800 */
[----:B------:R4:W-:Y:S01]  /*15350*/  STL [R1+0x1c58], R2 ;  /* 0x001c580201007387 */ /* 0x0009e20000100800 */
[-C--:B0-----:R-:W-:Y:S02]  /*15360*/  IADD3 R50, P4, PT, R6, R165.reuse, RZ ;  /* 0x000000a506327210 */ /* 0x081fe40007f9e0ff */
[----:B--2---:R-:W-:-:S03]  /*15370*/  IADD3 R3, P5, PT, R14, R165, RZ ;  /* 0x000000a50e037210 */ /* 0x004fc60007fbe0ff */
[----:B------:R-:W-:Y:S01]  /*15380*/  STL [R1+0x1c5c], R50 ;  /* 0x001c5c3201007387 */ /* 0x000fe20000100800 */
[----:B----4-:R-:W-:-:S03]  /*15390*/  IADD3 R2, P6, PT, R18, R165, RZ ;  /* 0x000000a512027210 */ /* 0x010fc60007fde0ff */
[----:B------:R0:W-:Y:S04]  /*153a0*/  STL [R1+0x1c60], R3 ;  /* 0x001c600301007387 */ /* 0x0001e80000100800 */
        /* <DEDUP_REMOVED lines=176> */
[----:B0-----:R-:W-:-:S03]  /*15eb0*/  IMAD.X R3, R129, 0x1, R164, P2 ;  /* 0x0000000181037824 */ /* 0x001fc600010e06a4 */
[----:B---3--:R-:W3:Y:S01]  /*15ec0*/  LDL.LU.64 R6, [R1] ;  /* 0x0000000001067983 */ /* 0x008ee20000300a00 */
[----:B--2---:R-:W-:-:S03]  /*15ed0*/  IMAD.X R2, R127, 0x1, R164, P4 ;  /* 0x000000017f027824 */ /* 0x004fc600020e06a4 */
[----:B------:R0:W-:Y:S04]  /*15ee0*/  STL [R1+0x1b4c], R3 ;  /* 0x001b4c0301007387 */ /* 0x0001e80000100800 */
[----:B----4-:R-:W2:Y:S01]  /*15ef0*/  LDL.LU.64 R4, [R1+0x8] ;  /* 0x0000080001047983 */ /* 0x010ea20000300a00 */
[----:B------:R-:W-:-:S03]  /*15f00*/  IADD3 R8, P2, PT, R120, R165, RZ ;  /* 0x000000a578087210 */ /* 0x000fc60007f5e0ff */
[----:B------:R4:W-:Y:S01]  /*15f10*/  STL [R1+0x1b50], R2 ;  /* 0x001b500201007387 */ /* 0x0009e20000100800 */
[----:B0-----:R-:W-:-:S03]  /*15f20*/  IMAD.X R3, R125, 0x1, R164, P5 ;  /* 0x000000017d037824 */ /* 0x001fc600028e06a4 */
[----:B------:R-:W2:Y:S04]  /*15f30*/  LDL.LU.64 R20, [R1+0x10] ;  /* 0x0000100001147983 */ /* 0x000ea80000300a00 */
[----:B------:R-:W2:Y:S01]  /*15f40*/  LDL.LU.64 R14, [R1+0x18] ;  /* 0x00001800010e7983 */ /* 0x000ea20000300a00 */
[----:B----4-:R-:W-:-:S03]  /*15f50*/  IMAD.X R2, R123, 0x1, R164, P6 ;  /* 0x000000017b027824 */ /* 0x010fc600030e06a4 */
[----:B------:R0:W-:Y:S04]  /*15f60*/  STL [R1+0x1b54], R3 ;  /* 0x001b540301007387 */ /* 0x0001e80000100800 */
[----:B------:R4:W-:Y:S01]  /*15f70*/  STL [R1+0x1b08], R2 ;  /* 0x001b080201007387 */ /* 0x0009e20000100800 */
[----:B0-----:R-:W-:-:S03]  /*15f80*/  IADD3 R3, P4, PT, R118, R165, RZ ;  /* 0x000000a576037210 */ /* 0x001fc60007f9e0ff */
[----:B------:R0:W-:Y:S01]  /*15f90*/  STL [R1+0x1b18], R8 ;  /* 0x001b180801007387 */ /* 0x0001e20000100800 */
[----:B----4-:R-:W-:-:S03]  /*15fa0*/  IADD3 R2, P5, PT, R116, R165, RZ ;  /* 0x000000a574027210 */ /* 0x010fc60007fbe0ff */
[----:B------:R4:W-:Y:S01]  /*15fb0*/  STL [R1+0x1b1c], R3 ;  /* 0x001b1c0301007387 */ /* 0x0009e20000100800 */
[----:B0-----:R-:W-:-:S03]  /*15fc0*/  IADD3 R8, P6, PT, R98, R165, RZ ;  /* 0x000000a562087210 */ /* 0x001fc60007fde0ff */
[----:B------:R0:W-:Y:S01]  /*15fd0*/  STL [R1+0x1b20], R2 ;  /* 0x001b200201007387 */ /* 0x0001e20000100800 */
[----:B----4-:R-:W-:-:S03]  /*15fe0*/  IMAD.X R3, R121, 0x1, R164, P2 ;  /* 0x0000000179037824 */ /* 0x010fc600010e06a4 */
[----:B------:R4:W-:Y:S04]  /*15ff0*/  STL [R1+0x1b00], R8 ;  /* 0x001b000801007387 */ /* 0x0009e80000100800 */
[----:B------:R-:W2:Y:S01]  /*16000*/  LDL.LU.64 R12, [R1+0x20] ;  /* 0x00002000010c7983 */ /* 0x000ea20000300a00 */
[----:B0-----:R-:W-:-:S03]  /*16010*/  IMAD.X R2, R119, 0x1, R164, P4 ;  /* 0x0000000177027824 */ /* 0x001fc600020e06a4 */
[----:B------:R0:W-:Y:S04]  /*16020*/  STL [R1+0x1b0c], R3 ;  /* 0x001b0c0301007387 */ /* 0x0001e80000100800 */
[----:B------:R-:W2:Y:S01]  /*16030*/  LDL.LU.64 R10, [R1+0x28] ;  /* 0x00002800010a7983 */ /* 0x000ea20000300a00 */
[----:B----4-:R-:W-:-:S03]  /*16040*/  IMAD.X R8, R99, 0x1, R164, P6 ;  /* 0x0000000163087824 */ /* 0x010fc600030e06a4 */
[----:B------:R4:W-:Y:S01]  /*16050*/  STL [R1+0x1b10], R2 ;  /* 0x001b100201007387 */ /* 0x0009e20000100800 */
[----:B0-----:R-:W-:-:S03]  /*16060*/  IADD3 R3, P2, PT, R96, R165, RZ ;  /* 0x000000a560037210 */ /* 0x001fc60007f5e0ff */
[----:B------:R-:W2:Y:S04]  /*16070*/  LDL.LU.64 R28, [R1+0x30] ;  /* 0x00003000011c7983 */ /* 0x000ea80000300a00 */
[----:B------:R-:W2:Y:S01]  /*16080*/  LDL.LU.64 R26, [R1+0x38] ;  /* 0x00003800011a7983 */ /* 0x000ea20000300a00 */
[----:B----4-:R-:W-:-:S05]  /*16090*/  IMAD.X R2, R117, 0x1, R164, P5 ;  /* 0x0000000175027824 */ /* 0x010fca00028e06a4 */
[----:B------:R0:W-:Y:S04]  /*160a0*/  STL [R1+0x1b14], R2 ;  /* 0x001b140201007387 */ /* 0x0001e80000100800 */
[----:B------:R4:W-:Y:S04]  /*160b0*/  STL [R1+0x1ac8], R8 ;  /* 0x001ac80801007387 */ /* 0x0009e80000100800 */
[----:B------:R1:W-:Y:S01]  /*160c0*/  STL [R1+0x1af4], R3 ;  /* 0x001af40301007387 */ /* 0x0003e20000100800 */
[-C--:B0-----:R-:W-:Y:S02]  /*160d0*/  IADD3 R2, P4, PT, R94, R165.reuse, RZ ;  /* 0x000000a55e027210 */ /* 0x081fe40007f9e0ff */
[----:B----4-:R-:W-:-:S03]  /*160e0*/  IADD3 R8, P5, PT, R92, R165, RZ ;  /* 0x000000a55c087210 */ /* 0x010fc60007fbe0ff */
[----:B------:R0:W-:Y:S01]  /*160f0*/  STL [R1+0x1af8], R2 ;  /* 0x001af80201007387 */ /* 0x0001e20000100800 */
[----:B-1----:R-:W-:-:S03]  /*16100*/  IADD3 R3, P6, PT, R74, R165, RZ ;  /* 0x000000a54a037210 */ /* 0x002fc60007fde0ff */
[----:B------:R1:W-:Y:S01]  /*16110*/  STL [R1+0x1afc], R8 ;  /* 0x001afc0801007387 */ /* 0x0003e20000100800 */
[----:B------:R-:W-:-:S03]  /*16120*/  IMAD.X R16, R95, 0x1, R164, P4 ;  /* 0x000000015f107824 */ /* 0x000fc600020e06a4 */
[----:B------:R-:W-:Y:S01]  /*16130*/  STL [R1+0x1ac4], R3 ;  /* 0x001ac40301007387 */ /* 0x000fe20000100800 */
[----:B0-----:R-:W-:-:S03]  /*16140*/  IMAD.X R2, R97, 0x1, R164, P2 ;  /* 0x0000000161027824 */ /* 0x001fc600010e06a4 */
[----:B-1----:R-:W4:Y:S04]  /*16150*/  LDL.LU.64 R8, [R1+0x40] ;  /* 0x0000400001087983 */ /* 0x002f280000300a00 */
[----:B------:R0:W-:Y:S04]  /*16160*/  STL [R1+0x1adc], R2 ;  /* 0x001adc0201007387 */ /* 0x0001e80000100800 */
[----:B0-----:R-:W4:Y:S04]  /*16170*/  LDL.LU.64 R2, [R1+0x48] ;  /* 0x0000480001027983 */ /* 0x001f280000300a00 */
[----:B------:R0:W-:Y:S04]  /*16180*/  STL [R1+0x1ae0], R16 ;  /* 0x001ae01001007387 */ /* 0x0001e80000100800 */
[----:B------:R-:W4:Y:S04]  /*16190*/  LDL.LU.64 R18, [R1+0x50] ;  /* 0x0000500001127983 */ /* 0x000f280000300a00 */
[----:B0-----:R-:W4:Y:S01]  /*161a0*/  LDL.LU.64 R16, [R1+0x58] ;  /* 0x0000580001107983 */ /* 0x001f220000300a00 */
[----:B------:R-:W-:-:S02]  /*161b0*/  IMAD.X R23, R93, 0x1, R164, P5 ;  /* 0x000000015d177824 */ /* 0x000fc400028e06a4 */
[----:B------:R-:W-:-:S03]  /*161c0*/  IMAD.X R22, R75, 0x1, R164, P6 ;  /* 0x000000014b167824 */ /* 0x000fc600030e06a4 */
[----:B------:R2:W-:Y:S04]  /*161d0*/  STL [R1+0x1ae4], R23 ;  /* 0x001ae41701007387 */ /* 0x0005e80000100800 */
[----:B------:R0:W-:Y:S01]  /*161e0*/  STL [R1+0x1aa8], R22 ;  /* 0x001aa81601007387 */ /* 0x0001e20000100800 */
[----:B---3--:R-:W-:-:S05]  /*161f0*/  IADD3 R24, P2, PT, R6, R165, RZ ;  /* 0x000000a506187210 */ /* 0x008fca0007f5e0ff */
[----:B------:R1:W-:Y:S01]  /*16200*/  STL [R1+0x1ab8], R24 ;  /* 0x001ab81801007387 */ /* 0x0003e20000100800 */
[----:B--2---:R-:W-:-:S05]  /*16210*/  IADD3 R23, P4, PT, R4, R165, RZ ;  /* 0x000000a504177210 */ /* 0x004fca0007f9e0ff */
[----:B------:R2:W-:Y:S01]  /*16220*/  STL [R1+0x1abc], R23 ;  /* 0x001abc1701007387 */ /* 0x0005e20000100800 */
[-C--:B0-----:R-:W-:Y:S02]  /*16230*/  IADD3 R22, P5, PT, R20, R165.reuse, RZ ;  /* 0x000000a514167210 */ /* 0x081fe40007fbe0ff */
[----:B-1----:R-:W-:-:S03]  /*16240*/  IADD3 R24, P6, PT, R14, R165, RZ ;  /* 0x000000a50e187210 */ /* 0x002fc60007fde0ff */
[----:B------:R0:W-:Y:S01]  /*16250*/  STL [R1+0x1ac0], R22 ;  /* 0x001ac01601007387 */ /* 0x0001e20000100800 */
[----:B--2---:R-:W-:-:S03]  /*16260*/  IMAD.X R23, R7, 0x1, R164, P2 ;  /* 0x0000000107177824 */ /* 0x004fc600010e06a4 */
[----:B------:R1:W-:Y:S01]  /*16270*/  STL [R1+0x1aa4], R24 ;  /* 0x001aa41801007387 */ /* 0x0003e20000100800 */
[----:B------:R-:W-:-:S03]  /*16280*/  IMAD.X R21, R21, 0x1, R164, P5 ;  /* 0x0000000115157824 */ /* 0x000fc600028e06a4 */
[----:B------:R-:W2:Y:S01]  /*16290*/  LDL.LU.64 R6, [R1+0x60] ;  /* 0x0000600001067983 */ /* 0x000ea20000300a00 */
[----:B0-----:R-:W-:-:S03]  /*162a0*/  IMAD.X R22, R5, 0x1, R164, P4 ;  /* 0x0000000105167824 */ /* 0x001fc600020e06a4 */
[----:B------:R-:W-:Y:S01]  /*162b0*/  STL [R1+0x1aac], R23 ;  /* 0x001aac1701007387 */ /* 0x000fe20000100800 */
[----:B------:R-:W-:-:S03]  /*162c0*/  IMAD.X R14, R15, 0x1, R164, P6 ;  /* 0x000000010f0e7824 */ /* 0x000fc600030e06a4 */
[----:B------:R-:W3:Y:S04]  /*162d0*/  LDL.LU.64 R4, [R1+0x68] ;  /* 0x0000680001047983 */ /* 0x000ee80000300a00 */
[----:B------:R0:W-:Y:S04]  /*162e0*/  STL [R1+0x1ab0], R22 ;  /* 0x001ab01601007387 */ /* 0x0001e80000100800 */
[----:B-1----:R-:W3:Y:S04]  /*162f0*/  LDL.LU.64 R24, [R1+0x70] ;  /* 0x0000700001187983 */ /* 0x002ee80000300a00 */
[----:B0-----:R-:W3:Y:S01]  /*16300*/  LDL.LU.64 R22, [R1+0x78] ;  /* 0x0000780001167983 */ /* 0x001ee20000300a00 */
[----:B------:R-:W-:-:S03]  /*16310*/  IADD3 R20, P2, PT, R12, R165, RZ ;  /* 0x000000a50c147210 */ /* 0x000fc60007f5e0ff */
[----:B------:R-:W-:Y:S04]  /*16320*/  STL [R1+0x1ab4], R21 ;  /* 0x001ab41501007387 */ /* 0x000fe80000100800 */
[----:B------:R0:W-:Y:S01]  /*16330*/  STL [R1+0x1a74], R14 ;  /* 0x001a740e01007387 */ /* 0x0001e20000100800 */
[----:B------:R-:W-:-:S03]  /*16340*/  IADD3 R15, P4, PT, R10, R165, RZ ;  /* 0x000000a50a0f7210 */ /* 0x000fc60007f9e0ff */
[----:B------:R1:W-:Y:S04]  /*16350*/  STL [R1+0x1a84], R20 ;  /* 0x001a841401007387 */ /* 0x0003e80000100800 */
[----:B------:R1:W-:Y:S01]  /*16360*/  STL [R1+0x1a88], R15 ;  /* 0x001a880f01007387 */ /* 0x0003e20000100800 */
[-C--:B0-----:R-:W-:Y:S02]  /*16370*/  IADD3 R14, P5, PT, R28, R165.reuse, RZ ;  /* 0x000000a51c0e7210 */ /* 0x081fe40007fbe0ff */
[----:B-1----:R-:W-:-:S03]  /*16380*/  IADD3 R20, P6, PT, R26, R165, RZ ;  /* 0x000000a51a147210 */ /* 0x002fc60007fde0ff */
[----:B------:R0:W-:Y:S01]  /*16390*/  STL [R1+0x1a8c], R14 ;  /* 0x001a8c0e01007387 */ /* 0x0001e20000100800 */
[----:B------:R-:W-:-:S03]  /*163a0*/  IMAD.X R15, R13, 0x1, R164, P2 ;  /* 0x000000010d0f7824 */ /* 0x000fc600010e06a4 */
[----:B------:R1:W-:Y:S01]  /*163b0*/  STL [R1+0x1a70], R20 ;  /* 0x001a701401007387 */ /* 0x0003e20000100800 */
[----:B------:R-:W-:-:S03]  /*163c0*/  IMAD.X R29, R29, 0x1, R164, P5 ;  /* 0x000000011d1d7824 */ /* 0x000fc600028e06a4 */
[----:B------:R-:W3:Y:S01]  /*163d0*/  LDL.LU.64 R12, [R1+0x80] ;  /* 0x00008000010c7983 */ /* 0x000ee20000300a00 */
[----:B0-----:R-:W-:-:S03]  /*163e0*/  IMAD.X R14, R11, 0x1, R164, P4 ;  /* 0x000000010b0e7824 */ /* 0x001fc600020e06a4 */
[----:B------:R-:W-:Y:S01]  /*163f0*/  STL [R1+0x1a78], R15 ;  /* 0x001a780f01007387 */ /* 0x000fe20000100800 */
[----:B------:R-:W-:-:S03]  /*16400*/  IMAD.X R26, R27, 0x1, R164, P6 ;  /* 0x000000011b1a7824 */ /* 0x000fc600030e06a4 */
[----:B------:R-:W3:Y:S04]  /*16410*/  LDL.LU.64 R10, [R1+0x88] ;  /* 0x00008800010a7983 */ /* 0x000ee80000300a00 */
[----:B------:R0:W-:Y:S04]  /*16420*/  STL [R1+0x1a7c], R14 ;  /* 0x001a7c0e01007387 */ /* 0x0001e80000100800 */
[----:B-1----:R-:W3:Y:S04]  /*16430*/  LDL.LU.64 R20, [R1+0x90] ;  /* 0x0000900001147983 */ /* 0x002ee80000300a00 */
[----:B0-----:R-:W3:Y:S01]  /*16440*/  LDL.LU.64 R14, [R1+0x98] ;  /* 0x00009800010e7983 */ /* 0x001ee20000300a00 */
[----:B----4-:R-:W-:-:S03]  /*16450*/  IADD3 R28, P2, PT, R8, R165, RZ ;  /* 0x000000a5081c7210 */ /* 0x010fc60007f5e0ff */
[----:B------:R-:W-:Y:S04]  /*16460*/  STL [R1+0x1a80], R29 ;  /* 0x001a801d01007387 */ /* 0x000fe80000100800 */
[----:B------:R0:W-:Y:S04]  /*16470*/  STL [R1+0x1a54], R26 ;  /* 0x001a541a01007387 */ /* 0x0001e80000100800 */
[----:B------:R1:W-:Y:S01]  /*16480*/  STL [R1+0x1a64], R28 ;  /* 0x001a641c01007387 */ /* 0x0003e20000100800 */
[----:B------:R-:W-:-:S05]  /*16490*/  IADD3 R27, P4, PT, R2, R165, RZ ;  /* 0x000000a5021b7210 */ /* 0x000fca0007f9e0ff */
[----:B------:R4:W-:Y:S01]  /*164a0*/  STL [R1+0x1a68], R27 ;  /* 0x001a681b01007387 */ /* 0x0009e20000100800 */
[-C--:B0-----:R-:W-:Y:S02]  /*164b0*/  IADD3 R26, P5, PT, R18, R165.reuse, RZ ;  /* 0x000000a5121a7210 */ /* 0x081fe40007fbe0ff */
[----:B-1----:R-:W-:Y:S01]  /*164c0*/  IADD3 R28, P6, PT, R16, R165, RZ ;  /* 0x000000a5101c7210 */ /* 0x002fe20007fde0ff */
[--C-:B----4-:R-:W-:Y:S02]  /*164d0*/  IMAD.X R27, R9, 0x1, R164.reuse, P2 ;  /* 0x00000001091b7824 */ /* 0x110fe400010e06a4 */
[----:B------:R0:W-:Y:S04]  /*164e0*/  STL [R1+0x1a6c], R26 ;  /* 0x001a6c1a01007387 */ /* 0x0001e80000100800 */
[----:B------:R1:W-:Y:S04]  /*164f0*/  STL [R1+0x1a50], R28 ;  /* 0x001a501c01007387 */ /* 0x0003e80000100800 */
[----:B------:R-:W4:Y:S01]  /*16500*/  LDL.LU.64 R8, [R1+0xa0] ;  /* 0x0000a00001087983 */ /* 0x000f220000300a00 */
[----:B0-----:R-:W-:-:S03]  /*16510*/  IMAD.X R26, R3, 0x1, R164, P4 ;  /* 0x00000001031a7824 */ /* 0x001fc600020e06a4 */
[----:B------:R-:W-:Y:S04]  /*16520*/  STL [R1+0x1a58], R27 ;  /* 0x001a581b01007387 */ /* 0x000fe80000100800 */
[----:B------:R-:W4:Y:S04]  /*16530*/  LDL.LU.64 R2, [R1+0xa8] ;  /* 0x0000a80001027983 */ /* 0x000f280000300a00 */
[----:B------:R0:W-:Y:S04]  /*16540*/  STL [R1+0x1a5c], R26 ;  /* 0x001a5c1a01007387 */ /* 0x0001e80000100800 */
[----:B-1----:R-:W4:Y:S04]  /*16550*/  LDL.LU.64 R28, [R1+0xb0] ;  /* 0x0000b000011c7983 */ /* 0x002f280000300a00 */
[----:B0-----:R-:W4:Y:S01]  /*16560*/  LDL.LU.64 R26, [R1+0xb8] ;  /* 0x0000b800011a7983 */ /* 0x001f220000300a00 */
[----:B------:R-:W-:-:S02]  /*16570*/  IMAD.X R19, R19, 0x1, R164, P5 ;  /* 0x0000000113137824 */ /* 0x000fc400028e06a4 */
[----:B------:R-:W-:-:S03]  /*16580*/  IMAD.X R16, R17, 0x1, R164, P6 ;  /* 0x0000000111107824 */ /* 0x000fc600030e06a4 */
[----:B------:R-:W-:Y:S04]  /*16590*/  STL [R1+0x1a60], R19 ;  /* 0x001a601301007387 */ /* 0x000fe80000100800 */
[----:B------:R0:W-:Y:S01]  /*165a0*/  STL [R1+0x1a34], R16 ;  /* 0x001a341001007387 */ /* 0x0001e20000100800 */
[----:B--2---:R-:W-:-:S05]  /*165b0*/  IADD3 R18, P2, PT, R6, R165, RZ ;  /* 0x000000a506127210 */ /* 0x004fca0007f5e0ff */
[----:B------:R1:W-:Y:S01]  /*165c0*/  STL [R1+0x1a44], R18 ;  /* 0x001a441201007387 */ /* 0x0003e20000100800 */
[----:B---3--:R-:W-:-:S05]  /*165d0*/  IADD3 R17, P4, PT, R4, R165, RZ ;  /* 0x000000a504117210 */ /* 0x008fca0007f9e0ff */
[----:B------:R2:W-:Y:S01]  /*165e0*/  STL [R1+0x1a48], R17 ;  /* 0x001a481101007387 */ /* 0x0005e20000100800 */
[-C--:B0-----:R-:W-:Y:S02]  /*165f0*/  IADD3 R16, P5, PT, R24, R165.reuse, RZ ;  /* 0x000000a518107210 */ /* 0x081fe40007fbe0ff */
[----:B-1----:R-:W-:Y:S01]  /*16600*/  IADD3 R18, P6, PT, R22, R165, RZ ;  /* 0x000000a516127210 */ /* 0x002fe20007fde0ff */
[--C-:B--2---:R-:W-:Y:S02]  /*16610*/  IMAD.X R17, R7, 0x1, R164.reuse, P2 ;  /* 0x0000000107117824 */ /* 0x104fe400010e06a4 */
[----:B------:R0:W-:Y:S01]  /*16620*/  STL [R1+0x1a4c], R16 ;  /* 0x001a4c1001007387 */ /* 0x0001e20000100800 */
[----:B------:R-:W-:-:S03]  /*16630*/  IMAD.X R25, R25, 0x1, R164, P5 ;  /* 0x0000000119197824 */ /* 0x000fc600028e06a4 */
[----:B------:R1:W-:Y:S01]  /*16640*/  STL [R1+0x1a30], R18 ;  /* 0x001a301201007387 */ /* 0x0003e20000100800 */
[----:B------:R-:W-:-:S03]  /*16650*/  IMAD.X R22, R23, 0x1, R164, P6 ;  /* 0x0000000117167824 */ /* 0x000fc600030e06a4 */
[----:B------:R-:W2:Y:S01]  /*16660*/  LDL.LU.64 R6, [R1+0xc0] ;  /* 0x0000c00001067983 */ /* 0x000ea20000300a00 */
[----:B0-----:R-:W-:-:S03]  /*16670*/  IMAD.X R16, R5, 0x1, R164, P4 ;  /* 0x0000000105107824 */ /* 0x001fc600020e06a4 */
[----:B------:R-:W-:Y:S04]  /*16680*/  STL [R1+0x1a38], R17 ;  /* 0x001a381101007387 */ /* 0x000fe80000100800 */
[----:B------:R-:W3:Y:S04]  /*16690*/  LDL.LU.64 R4, [R1+0xc8] ;  /* 0x0000c80001047983 */ /* 0x000ee80000300a00 */
[----:B------:R0:W-:Y:S04]  /*166a0*/  STL [R1+0x1a3c], R16 ;  /* 0x001a3c1001007387 */ /* 0x0001e80000100800 */
[----:B-1----:R-:W3:Y:S01]  /*166b0*/  LDL.LU.64 R18, [R1+0xd0] ;  /* 0x0000d00001127983 */ /* 0x002ee20000300a00 */
[----:B------:R-:W-:-:S03]  /*166c0*/  IADD3 R24, P2, PT, R12, R165, RZ ;  /* 0x000000a50c187210 */ /* 0x000fc60007f5e0ff */
[----:B0-----:R-:W3:Y:S04]  /*166d0*/  LDL.LU.64 R16, [R1+0xd8] ;  /* 0x0000d80001107983 */ /* 0x001ee80000300a00 */
[----:B------:R-:W-:Y:S01]  /*166e0*/  STL [R1+0x1a40], R25 ;  /* 0x001a401901007387 */ /* 0x000fe20000100800 */
[----:B------:R-:W-:-:S03]  /*166f0*/  IADD3 R23, P4, PT, R10, R165, RZ ;  /* 0x000000a50a177210 */ /* 0x000fc60007f9e0ff */
[----:B------:R0:W-:Y:S04]  /*16700*/  STL [R1+0x1a10], R22 ;  /* 0x001a101601007387 */ /* 0x0001e80000100800 */
[----:B------:R1:W-:Y:S01]  /*16710*/  STL [R1+0x1a24], R24 ;  /* 0x001a241801007387 */ /* 0x0003e20000100800 */
[----:B0-----:R-:W-:-:S03]  /*16720*/  IADD3 R22, P5, PT, R20, R165, RZ ;  /* 0x000000a514167210 */ /* 0x001fc60007fbe0ff */
[----:B------:R0:W-:Y:S01]  /*16730*/  STL [R1+0x1a28], R23 ;  /* 0x001a281701007387 */ /* 0x0001e20000100800 */
[----:B-1----:R-:W-:-:S03]  /*16740*/  IADD3 R24, P6, PT, R14, R165, RZ ;  /* 0x000000a50e187210 */ /* 0x002fc60007fde0ff */
[----:B------:R1:W-:Y:S01]  /*16750*/  STL [R1+0x1a2c], R22 ;  /* 0x001a2c1601007387 */ /* 0x0003e20000100800 */
[--C-:B------:R-:W-:Y:S02]  /*16760*/  IMAD.X R21, R21, 0x1, R164.reuse, P5 ;  /* 0x0000000115157824 */ /* 0x100fe400028e06a4 */
[--C-:B0-----:R-:W-:Y:S01]  /*16770*/  IMAD.X R23, R13, 0x1, R164.reuse, P2 ;  /* 0x000000010d177824 */ /* 0x101fe200010e06a4 */
[----:B------:R0:W-:Y:S01]  /*16780*/  STL [R1+0x1a20], R24 ;  /* 0x001a201801007387 */ /* 0x0001e20000100800 */
[----:B-1----:R-:W-:-:S03]  /*16790*/  IMAD.X R22, R11, 0x1, R164, P4 ;  /* 0x000000010b167824 */ /* 0x002fc600020e06a4 */
[----:B------:R-:W3:Y:S01]  /*167a0*/  LDL.LU.64 R12, [R1+0xe0] ;  /* 0x0000e000010c7983 */ /* 0x000ee20000300a00 */
[----:B------:R-:W-:-:S03]  /*167b0*/  IMAD.X R14, R15, 0x1, R164, P6 ;  /* 0x000000010f0e7824 */ /* 0x000fc600030e06a4 */
[----:B------:R-:W-:Y:S04]  /*167c0*/  STL [R1+0x1a14], R23 ;  /* 0x001a141701007387 */ /* 0x000fe80000100800 */
[----:B------:R-:W3:Y:S04]  /*167d0*/  LDL.LU.64 R10, [R1+0xe8] ;  /* 0x0000e800010a7983 */ /* 0x000ee80000300a00 */
[----:B------:R1:W-:Y:S04]  /*167e0*/  STL [R1+0x1a18], R22 ;  /* 0x001a181601007387 */ /* 0x0003e80000100800 */
[----:B0-----:R-:W3:Y:S04]  /*167f0*/  LDL.LU.64 R24, [R1+0xf0] ;  /* 0x0000f00001187983 */ /* 0x001ee80000300a00 */
[----:B-1----:R-:W3:Y:S04]  /*16800*/  LDL.LU.64 R22, [R1+0xf8] ;  /* 0x0000f80001167983 */ /* 0x002ee80000300a00 */
[----:B------:R-:W-:Y:S01]  /*16810*/  STL [R1+0x1a1c], R21 ;  /* 0x001a1c1501007387 */ /* 0x000fe20000100800 */
[----:B----4-:R-:W-:-:S03]  /*16820*/  IADD3 R20, P2, PT, R8, R165, RZ ;  /* 0x000000a508147210 */ /* 0x010fc60007f5e0ff */
        /* <DEDUP_REMOVED lines=42> */
[----:B------:R1:W-:Y:S01]  /*16ad0*/  STL [R1+0x19c4], R18 ;  /* 0x0019c41201007387 */ /* 0x0003e20000100800 */
[----:B0-----:R-:W-:-:S03]  /*16ae0*/  IADD3 R16, P5, PT, R24, R165, RZ ;  /* 0x000000a518107210 */ /* 0x001fc60007fbe0ff */
[----:B------:R0:W-:Y:S01]  /*16af0*/  STL [R1+0x19c8], R17 ;  /* 0x0019c81101007387 */ /* 0x0001e20000100800 */
[----:B-1----:R-:W-:-:S03]  /*16b00*/  IADD3 R18, P6, PT, R22, R165, RZ ;  /* 0x000000a516127210 */ /* 0x002fc60007fde0ff */
[----:B------:R1:W-:Y:S01]  /*16b10*/  STL [R1+0x19cc], R16 ;  /* 0x0019cc1001007387 */ /* 0x0003e20000100800 */
[----:B0-----:R-:W-:-:S03]  /*16b20*/  IMAD.X R17, R13, 0x1, R164, P2 ;  /* 0x000000010d117824 */ /* 0x001fc600010e06a4 */
[----:B------:R0:W-:Y:S01]  /*16b30*/  STL [R1+0x19c0], R18 ;  /* 0x0019c01201007387 */ /* 0x0001e20000100800 */
[----:B------:R-:W-:-:S03]  /*16b40*/  IMAD.X R25, R25, 0x1, R164, P5 ;  /* 0x0000000119197824 */ /* 0x000fc600028e06a4 */
[----:B------:R-:W3:Y:S01]  /*16b50*/  LDL.LU.64 R12, [R1+0x140] ;  /* 0x00014000010c7983 */ /* 0x000ee20000300a00 */
[--C-:B-1----:R-:W-:Y:S02]  /*16b60*/  IMAD.X R16, R11, 0x1, R164.reuse, P4 ;  /* 0x000000010b107824 */ /* 0x102fe400020e06a4 */
[----:B------:R-:W-:Y:S01]  /*16b70*/  IMAD.X R22, R23, 0x1, R164, P6 ;  /* 0x0000000117167824 */ /* 0x000fe200030e06a4 */
        /* <DEDUP_REMOVED lines=1505> */
[----:B------:R0:W-:Y:S01]  /*1c990*/  STL [R1+0xcc], R18 ;  /* 0x0000cc1201007387 */ /* 0x0001e20000100800 */
[----:B----4-:R-:W-:-:S03]  /*1c9a0*/  IADD3 R16, P2, PT, R8, R165, RZ ;  /* 0x000000a508107210 */ /* 0x010fc60007f5e0ff */
[----:B------:R1:W-:Y:S04]  /*1c9b0*/  STL [R1+0xa0], R17 ;  /* 0x0000a01101007387 */ /* 0x0003e80000100800 */
[----:B------:R4:W-:Y:S01]  /*1c9c0*/  STL [R1+0xb4], R16 ;  /* 0x0000b41001007387 */ /* 0x0009e20000100800 */
[-C--:B0-----:R-:W-:Y:S01]  /*1c9d0*/  IADD3 R18, P4, PT, R2, R165.reuse, RZ ;  /* 0x000000a502127210 */ /* 0x081fe20007f9e0ff */
[----:B------:R-:W-:Y:S01]  /*1c9e0*/  IMAD.X R8, R9, 0x1, R164, P2 ;  /* 0x0000000109087824 */ /* 0x000fe200010e06a4 */
[----:B-1----:R-:W-:-:S03]  /*1c9f0*/  IADD3 R17, P5, PT, R24, R165, RZ ;  /* 0x000000a518117210 */ /* 0x002fc60007fbe0ff */
[----:B------:R0:W-:Y:S01]  /*1ca00*/  STL [R1+0xb8], R18 ;  /* 0x0000b81201007387 */ /* 0x0001e20000100800 */
[----:B----4-:R-:W-:-:S03]  /*1ca10*/  IADD3 R16, P6, PT, R22, R165, RZ ;  /* 0x000000a516107210 */ /* 0x010fc60007fde0ff */
[----:B------:R-:W-:Y:S01]  /*1ca20*/  STL [R1+0xbc], R17 ;  /* 0x0000bc1101007387 */ /* 0x000fe20000100800 */
[----:B------:R-:W-:-:S03]  /*1ca30*/  IMAD.X R2, R3, 0x1, R164, P4 ;  /* 0x0000000103027824 */ /* 0x000fc600020e06a4 */
[----:B------:R1:W-:Y:S04]  /*1ca40*/  STL [R1+0xb0], R16 ;  /* 0x0000b01001007387 */ /* 0x0003e80000100800 */
[----:B0-----:R-:W4:Y:S04]  /*1ca50*/  LDL.LU.64 R18, [R1+0xac0] ;  /* 0x000ac00001127983 */ /* 0x001f280000300a00 */
[----:B------:R0:W-:Y:S04]  /*1ca60*/  STL [R1+0xa4], R8 ;  /* 0x0000a40801007387 */ /* 0x0001e80000100800 */
[----:B-1----:R-:W4:Y:S04]  /*1ca70*/  LDL.LU.64 R16, [R1+0xac8] ;  /* 0x000ac80001107983 */ /* 0x002f280000300a00 */
[----:B------:R1:W-:Y:S04]  /*1ca80*/  STL [R1+0xa8], R2 ;  /* 0x0000a80201007387 */ /* 0x0003e80000100800 */
[----:B0-----:R-:W4:Y:S04]  /*1ca90*/  LDL.LU.64 R8, [R1+0xad0] ;  /* 0x000ad00001087983 */ /* 0x001f280000300a00 */
[----:B-1----:R-:W4:Y:S01]  /*1caa0*/  LDL.LU.64 R2, [R1+0xad8] ;  /* 0x000ad80001027983 */ /* 0x002f220000300a00 */
[----:B------:R-:W-:-:S02]  /*1cab0*/  IMAD.X R24, R25, 0x1, R164, P5 ;  /* 0x0000000119187824 */ /* 0x000fc400028e06a4 */
[----:B------:R-:W-:-:S03]  /*1cac0*/  IMAD.X R23, R23, 0x1, R164, P6 ;  /* 0x0000000117177824 */ /* 0x000fc600030e06a4 */
[----:B------:R3:W-:Y:S04]  /*1cad0*/  STL [R1+0xac], R24 ;  /* 0x0000ac1801007387 */ /* 0x0007e80000100800 */
[----:B------:R0:W-:Y:S01]  /*1cae0*/  STL [R1+0x80], R23 ;  /* 0x0000801701007387 */ /* 0x0001e20000100800 */
[----:B--2---:R-:W-:-:S05]  /*1caf0*/  IADD3 R22, P2, PT, R6, R165, RZ ;  /* 0x000000a506167210 */ /* 0x004fca0007f5e0ff */
[----:B------:R1:W-:Y:S01]  /*1cb00*/  STL [R1+0x94], R22 ;  /* 0x0000941601007387 */ /* 0x0003e20000100800 */
[-C--:B---3--:R-:W-:Y:S01]  /*1cb10*/  IADD3 R24, P4, PT, R4, R165.reuse, RZ ;  /* 0x000000a504187210 */ /* 0x088fe20007f9e0ff */
[----:B------:R-:W-:Y:S01]  /*1cb20*/  IMAD.X R6, R7, 0x1, R164, P2 ;  /* 0x0000000107067824 */ /* 0x000fe200010e06a4 */
[----:B0-----:R-:W-:-:S03]  /*1cb30*/  IADD3 R23, P5, PT, R20, R165, RZ ;  /* 0x000000a514177210 */ /* 0x001fc60007fbe0ff */
[----:B------:R0:W-:Y:S01]  /*1cb40*/  STL [R1+0x98], R24 ;  /* 0x0000981801007387 */ /* 0x0001e20000100800 */
[--C-:B------:R-:W-:Y:S01]  /*1cb50*/  IMAD.X R4, R5, 0x1, R164.reuse, P4 ;  /* 0x0000000105047824 */ /* 0x100fe200020e06a4 */
[----:B-1----:R-:W-:Y:S02]  /*1cb60*/  IADD3 R22, P6, PT, R14, R165, RZ ;  /* 0x000000a50e167210 */ /* 0x002fe40007fde0ff */
[----:B------:R-:W-:Y:S01]  /*1cb70*/  STL [R1+0x9c], R23 ;  /* 0x00009c1701007387 */ /* 0x000fe20000100800 */
[----:B------:R-:W-:-:S03]  /*1cb80*/  IMAD.X R20, R21, 0x1, R164, P5 ;  /* 0x0000000115147824 */ /* 0x000fc600028e06a4 */
[----:B------:R1:W-:Y:S01]  /*1cb90*/  STL [R1+0x90], R22 ;  /* 0x0000901601007387 */ /* 0x0003e20000100800 */
[----:B------:R-:W-:-:S03]  /*1cba0*/  IMAD.X R15, R15, 0x1, R164, P6 ;  /* 0x000000010f0f7824 */ /* 0x000fc600030e06a4 */
[----:B0-----:R-:W2:Y:S04]  /*1cbb0*/  LDL.LU.64 R24, [R1+0xae0] ;  /* 0x000ae00001187983 */ /* 0x001ea80000300a00 */
[----:B------:R0:W-:Y:S04]  /*1cbc0*/  STL [R1+0x84], R6 ;  /* 0x0000840601007387 */ /* 0x0001e80000100800 */
[----:B-1----:R-:W3:Y:S04]  /*1cbd0*/  LDL.LU.64 R22, [R1+0xae8] ;  /* 0x000ae80001167983 */ /* 0x002ee80000300a00 */
[----:B------:R1:W-:Y:S04]  /*1cbe0*/  STL [R1+0x88], R4 ;  /* 0x0000880401007387 */ /* 0x0003e80000100800 */
[----:B0-----:R-:W3:Y:S04]  /*1cbf0*/  LDL.LU.64 R6, [R1+0xaf0] ;  /* 0x000af00001067983 */ /* 0x001ee80000300a00 */
[----:B-1----:R-:W3:Y:S01]  /*1cc00*/  LDL.LU.64 R4, [R1+0xaf8] ;  /* 0x000af80001047983 */ /* 0x002ee20000300a00 */
[----:B------:R-:W-:-:S03]  /*1cc10*/  IADD3 R14, P2, PT, R12, R165, RZ ;  /* 0x000000a50c0e7210 */ /* 0x000fc60007f5e0ff */
[----:B------:R0:W-:Y:S04]  /*1cc20*/  STL [R1+0x8c], R20 ;  /* 0x00008c1401007387 */ /* 0x0001e80000100800 */
[----:B------:R1:W-:Y:S01]  /*1cc30*/  STL [R1+0x60], R15 ;  /* 0x0000600f01007387 */ /* 0x0003e20000100800 */
[----:B------:R-:W-:-:S03]  /*1cc40*/  IMAD.X R12, R13, 0x1, R164, P2 ;  /* 0x000000010d0c7824 */ /* 0x000fc600010e06a4 */
[----:B------:R1:W-:Y:S01]  /*1cc50*/  STL [R1+0x74], R14 ;  /* 0x0000740e01007387 */ /* 0x0003e20000100800 */
[-C--:B0-----:R-:W-:Y:S02]  /*1cc60*/  IADD3 R20, P4, PT, R10, R165.reuse, RZ ;  /* 0x000000a50a147210 */ /* 0x081fe40007f9e0ff */
[----:B-1----:R-:W-:-:S03]  /*1cc70*/  IADD3 R15, P5, PT, R28, R165, RZ ;  /* 0x000000a51c0f7210 */ /* 0x002fc60007fbe0ff */
[----:B------:R0:W-:Y:S01]  /*1cc80*/  STL [R1+0x78], R20 ;  /* 0x0000781401007387 */ /* 0x0001e20000100800 */
[--C-:B------:R-:W-:Y:S01]  /*1cc90*/  IMAD.X R10, R11, 0x1, R164.reuse, P4 ;  /* 0x000000010b0a7824 */ /* 0x100fe200020e06a4 */
[----:B------:R-:W-:Y:S02]  /*1cca0*/  IADD3 R14, P6, PT, R26, R165, RZ ;  /* 0x000000a51a0e7210 */ /* 0x000fe40007fde0ff */
[----:B------:R-:W-:Y:S01]  /*1ccb0*/  STL [R1+0x7c], R15 ;  /* 0x00007c0f01007387 */ /* 0x000fe20000100800 */
[----:B------:R-:W-:-:S03]  /*1ccc0*/  IMAD.X R28, R29, 0x1, R164, P5 ;  /* 0x000000011d1c7824 */ /* 0x000fc600028e06a4 */
[----:B------:R1:W-:Y:S01]  /*1ccd0*/  STL [R1+0x70], R14 ;  /* 0x0000700e01007387 */ /* 0x0003e20000100800 */
[----:B------:R-:W-:-:S03]  /*1cce0*/  IMAD.X R27, R27, 0x1, R164, P6 ;  /* 0x000000011b1b7824 */ /* 0x000fc600030e06a4 */
[----:B0-----:R-:W3:Y:S04]  /*1ccf0*/  LDL.LU.64 R20, [R1+0xb00] ;  /* 0x000b000001147983 */ /* 0x001ee80000300a00 */
[----:B------:R0:W-:Y:S04]  /*1cd00*/  STL [R1+0x64], R12 ;  /* 0x0000640c01007387 */ /* 0x0001e80000100800 */
[----:B-1----:R-:W3:Y:S04]  /*1cd10*/  LDL.LU.64 R14, [R1+0xb08] ;  /* 0x000b0800010e7983 */ /* 0x002ee80000300a00 */
        /* <DEDUP_REMOVED lines=10> */
[----:B------:R-:W-:Y:S01]  /*1cdc0*/  STL [R1+0x58], R28 ;  /* 0x0000581c01007387 */ /* 0x000fe20000100800 */
[--C-:B------:R-:W-:Y:S01]  /*1cdd0*/  IMAD.X R16, R17, 0x1, R164.reuse, P4 ;  /* 0x0000000111107824 */ /* 0x100fe200020e06a4 */
[----:B----4-:R-:W-:Y:S02]  /*1cde0*/  IADD3 R26, P6, PT, R2, R165, RZ ;  /* 0x000000a5021a7210 */ /* 0x010fe40007fde0ff */
[----:B------:R-:W-:Y:S01]  /*1cdf0*/  STL [R1+0x5c], R27 ;  /* 0x00005c1b01007387 */ /* 0x000fe20000100800 */
[----:B------:R-:W-:-:S03]  /*1ce00*/  IMAD.X R17, R9, 0x1, R164, P5 ;  /* 0x0000000109117824 */ /* 0x000fc600028e06a4 */
[----:B------:R-:W-:Y:S04]  /*1ce10*/  STL [R1+0x50], R26 ;  /* 0x0000501a01007387 */ /* 0x000fe80000100800 */
[----:B------:R-:W-:Y:S04]  /*1ce20*/  STL [R1+0x44], R18 ;  /* 0x0000441201007387 */ /* 0x000fe80000100800 */
[----:B------:R-:W4:Y:S04]  /*1ce30*/  LDL.LU.64 R8, [R1+0xb20] ;  /* 0x000b200001087983 */ /* 0x000f280000300a00 */
[----:B------:R0:W-:Y:S04]  /*1ce40*/  STL [R1+0x48], R16 ;  /* 0x0000481001007387 */ /* 0x0001e80000100800 */
[----:B------:R-:W-:Y:S01]  /*1ce50*/  STL [R1+0x4c], R17 ;  /* 0x00004c1101007387 */ /* 0x000fe20000100800 */
[----:B0-----:R-:W-:-:S03]  /*1ce60*/  IMAD.X R16, R3, 0x1, R164, P6 ;  /* 0x0000000103107824 */ /* 0x001fc600030e06a4 */
[----:B------:R-:W4:Y:S04]  /*1ce70*/  LDL.LU.64 R2, [R1+0xb28] ;  /* 0x000b280001027983 */ /* 0x000f280000300a00 */
[----:B------:R-:W4:Y:S04]  /*1ce80*/  LDL.LU.64 R18, [R1+0xb30] ;  /* 0x000b300001127983 */ /* 0x000f280000300a00 */
[----:B------:R0:W-:Y:S04]  /*1ce90*/  STL [R1+0x20], R16 ;  /* 0x0000201001007387 */ /* 0x0001e80000100800 */
[----:B0-----:R-:W4:Y:S01]  /*1cea0*/  LDL.LU.64 R16, [R1+0xb38] ;  /* 0x000b380001107983 */ /* 0x001f220000300a00 */
[----:B--2---:R-:W-:-:S05]  /*1ceb0*/  IADD3 R26, P2, PT, R24, R165, RZ ;  /* 0x000000a5181a7210 */ /* 0x004fca0007f5e0ff */
[----:B------:R0:W-:Y:S01]  /*1cec0*/  STL [R1+0x34], R26 ;  /* 0x0000341a01007387 */ /* 0x0001e20000100800 */
[----:B---3--:R-:W-:Y:S01]  /*1ced0*/  IADD3 R28, P4, PT, R22, R165, RZ ;  /* 0x000000a5161c7210 */ /* 0x008fe20007f9e0ff */
[----:B------:R-:W-:-:S04]  /*1cee0*/  IMAD.X R25, R25, 0x1, R164, P2 ;  /* 0x0000000119197824 */ /* 0x000fc800010e06a4 */
[----:B------:R-:W-:Y:S01]  /*1cef0*/  IMAD.X R24, R23, 0x1, R164, P4 ;  /* 0x0000000117187824 */ /* 0x000fe200020e06a4 */
[-C--:B------:R-:W-:Y:S01]  /*1cf00*/  IADD3 R27, P5, PT, R6, R165.reuse, RZ ;  /* 0x000000a5061b7210 */ /* 0x080fe20007fbe0ff */
[----:B------:R-:W-:Y:S01]  /*1cf10*/  STL [R1+0x38], R28 ;  /* 0x0000381c01007387 */ /* 0x000fe20000100800 */
[----:B0-----:R-:W-:-:S03]  /*1cf20*/  IADD3 R26, P6, PT, R4, R165, RZ ;  /* 0x000000a5041a7210 */ /* 0x001fc60007fde0ff */
[----:B------:R-:W-:Y:S01]  /*1cf30*/  STL [R1+0x3c], R27 ;  /* 0x00003c1b01007387 */ /* 0x000fe20000100800 */
[----:B------:R-:W-:-:S03]  /*1cf40*/  IMAD.X R23, R7, 0x1, R164, P5 ;  /* 0x0000000107177824 */ /* 0x000fc600028e06a4 */
[----:B------:R-:W-:Y:S01]  /*1cf50*/  STL [R1+0x30], R26 ;  /* 0x0000301a01007387 */ /* 0x000fe20000100800 */
[----:B------:R-:W-:-:S03]  /*1cf60*/  IMAD.X R22, R5, 0x1, R164, P6 ;  /* 0x0000000105167824 */ /* 0x000fc600030e06a4 */
[----:B------:R-:W-:Y:S04]  /*1cf70*/  STL [R1+0x24], R25 ;  /* 0x0000241901007387 */ /* 0x000fe80000100800 */
[----:B------:R0:W-:Y:S04]  /*1cf80*/  STL [R1+0x28], R24 ;  /* 0x0000281801007387 */ /* 0x0001e80000100800 */
[----:B------:R-:W2:Y:S04]  /*1cf90*/  LDL.LU.64 R6, [R1+0xb40] ;  /* 0x000b400001067983 */ /* 0x000ea80000300a00 */
[----:B------:R-:W-:Y:S04]  /*1cfa0*/  STL [R1+0x2c], R23 ;  /* 0x00002c1701007387 */ /* 0x000fe80000100800 */
[----:B------:R-:W3:Y:S04]  /*1cfb0*/  LDL.LU.64 R4, [R1+0xb48] ;  /* 0x000b480001047983 */ /* 0x000ee80000300a00 */
[----:B------:R1:W-:Y:S04]  /*1cfc0*/  STL [R1], R22 ;  /* 0x0000001601007387 */ /* 0x0003e80000100800 */
[----:B0-----:R-:W3:Y:S01]  /*1cfd0*/  LDL.LU.64 R24, [R1+0xb50] ;  /* 0x000b500001187983 */ /* 0x001ee20000300a00 */
[----:B------:R-:W-:-:S03]  /*1cfe0*/  IADD3 R26, P2, PT, R20, R165, RZ ;  /* 0x000000a5141a7210 */ /* 0x000fc60007f5e0ff */
[----:B-1----:R-:W3:Y:S01]  /*1cff0*/  LDL.LU.64 R22, [R1+0xb58] ;  /* 0x000b580001167983 */ /* 0x002ee20000300a00 */
[----:B------:R-:W-:-:S03]  /*1d000*/  IADD3 R28, P4, PT, R14, R165, RZ ;  /* 0x000000a50e1c7210 */ /* 0x000fc60007f9e0ff */
[----:B------:R0:W-:Y:S01]  /*1d010*/  STL [R1+0x14], R26 ;  /* 0x0000141a01007387 */ /* 0x0001e20000100800 */
[--C-:B------:R-:W-:Y:S02]  /*1d020*/  IMAD.X R20, R21, 0x1, R164.reuse, P2 ;  /* 0x0000000115147824 */ /* 0x100fe400010e06a4 */
        /* <DEDUP_REMOVED lines=10> */
[----:B0-----:R-:W3:Y:S04]  /*1d0d0*/  LDL.LU.64 R14, [R1+0xb60] ;  /* 0x000b6000010e7983 */ /* 0x001ee80000300a00 */
[----:B------:R0:W-:Y:S04]  /*1d0e0*/  STL [R1+0xc], R12 ;  /* 0x00000c0c01007387 */ /* 0x0001e80000100800 */
[----:B0-----:R-:W3:Y:S04]  /*1d0f0*/  LDL.LU.64 R12, [R1+0xb68] ;  /* 0x000b6800010c7983 */ /* 0x001ee80000300a00 */
[----:B------:R-:W3:Y:S01]  /*1d100*/  LDL.LU.64 R20, [R1+0xb70] ;  /* 0x000b700001147983 */ /* 0x000ee20000300a00 */
[----:B----4-:R-:W-:-:S03]  /*1d110*/  IADD3 R150, P2, PT, R8, R165, RZ ;  /* 0x000000a508967210 */ /* 0x010fc60007f5e0ff */
[----:B------:R-:W4:Y:S02]  /*1d120*/  LDL.LU.64 R10, [R1+0xb78] ;  /* 0x000b7800010a7983 */ /* 0x000f240000300a00 */
[----:B------:R-:W-:Y:S02]  /*1d130*/  IMAD.X R146, R9, 0x1, R164, P2 ;  /* 0x0000000109927824 */ /* 0x000fe400010e06a4 */
[----:B------:R-:W-:Y:S04]  /*1d140*/  STL [R1+0x1d4c], R151 ;  /* 0x001d4c9701007387 */ /* 0x000fe80000100800 */
[----:B------:R0:W-:Y:S04]  /*1d150*/  STL [R1+0x1d58], R150 ;  /* 0x001d589601007387 */ /* 0x0001e80000100800 */
[----:B------:R-:W4:Y:S01]  /*1d160*/  LDL.LU.64 R8, [R1+0xb80] ;  /* 0x000b800001087983 */ /* 0x000f220000300a00 */
[----:B------:R-:W-:-:S05]  /*1d170*/  IADD3 R149, P4, PT, R2, R165, RZ ;  /* 0x000000a502957210 */ /* 0x000fca0007f9e0ff */
[----:B------:R-:W-:Y:S02]  /*1d180*/  IMAD.X R145, R3, 0x1, R164, P4 ;  /* 0x0000000103917824 */ /* 0x000fe400020e06a4 */
[----:B------:R-:W4:Y:S01]  /*1d190*/  LDL.LU.64 R2, [R1+0xb88] ;  /* 0x000b880001027983 */ /* 0x000f220000300a00 */
[----:B------:R-:W-:-:S03]  /*1d1a0*/  IADD3 R148, P5, PT, R18, R165, RZ ;  /* 0x000000a512947210 */ /* 0x000fc60007fbe0ff */
[----:B------:R-:W4:Y:S04]  /*1d1b0*/  LDL.LU.64 R28, [R1+0xb90] ;  /* 0x000b9000011c7983 */ /* 0x000f280000300a00 */
[----:B------:R-:W4:Y:S01]  /*1d1c0*/  LDL.LU.64 R26, [R1+0xb98] ;  /* 0x000b9800011a7983 */ /* 0x000f220000300a00 */
[----:B------:R-:W-:Y:S01]  /*1d1d0*/  IADD3 R147, P6, PT, R16, R165, RZ ;  /* 0x000000a510937210 */ /* 0x000fe20007fde0ff */
[----:B------:R-:W-:-:S04]  /*1d1e0*/  IMAD.X R144, R19, 0x1, R164, P5 ;  /* 0x0000000113907824 */ /* 0x000fc800028e06a4 */
[----:B------:R-:W-:Y:S01]  /*1d1f0*/  IMAD.X R143, R17, 0x1, R164, P6 ;  /* 0x00000001118f7824 */ /* 0x000fe200030e06a4 */
[-C--:B--2---:R-:W-:Y:S02]  /*1d200*/  IADD3 R142, P2, PT, R6, R165.reuse, RZ ;  /* 0x000000a5068e7210 */ /* 0x084fe40007f5e0ff */
[----:B---3--:R-:W-:-:S03]  /*1d210*/  IADD3 R141, P4, PT, R4, R165, RZ ;  /* 0x000000a5048d7210 */ /* 0x008fc60007f9e0ff */
[--C-:B------:R-:W-:Y:S02]  /*1d220*/  IMAD.X R138, R7, 0x1, R164.reuse, P2 ;  /* 0x00000001078a7824 */ /* 0x100fe400010e06a4 */
[----:B------:R-:W2:Y:S01]  /*1d230*/  LDL.LU.64 R6, [R1+0xba0] ;  /* 0x000ba00001067983 */ /* 0x000ea20000300a00 */
[----:B------:R-:W-:-:S03]  /*1d240*/  IMAD.X R137, R5, 0x1, R164, P4 ;  /* 0x0000000105897824 */ /* 0x000fc600020e06a4 */
[----:B------:R-:W3:Y:S01]  /*1d250*/  LDL.LU.64 R4, [R1+0xba8] ;  /* 0x000ba80001047983 */ /* 0x000ee20000300a00 */
[----:B------:R-:W-:-:S03]  /*1d260*/  IADD3 R140, P5, PT, R24, R165, RZ ;  /* 0x000000a5188c7210 */ /* 0x000fc60007fbe0ff */
[----:B------:R-:W3:Y:S01]  /*1d270*/  LDL.LU.64 R18, [R1+0xbb0] ;  /* 0x000bb00001127983 */ /* 0x000ee20000300a00 */
[----:B------:R-:W-:-:S03]  /*1d280*/  IADD3 R139, P6, PT, R22, R165, RZ ;  /* 0x000000a5168b7210 */ /* 0x000fc60007fde0ff */
[----:B------:R-:W3:Y:S02]  /*1d290*/  LDL.LU.64 R16, [R1+0xbb8] ;  /* 0x000bb80001107983 */ /* 0x000ee40000300a00 */
[--C-:B------:R-:W-:Y:S02]  /*1d2a0*/  IMAD.X R135, R23, 0x1, R164.reuse, P6 ;  /* 0x0000000117877824 */ /* 0x100fe400030e06a4 */
[----:B------:R-:W-:Y:S01]  /*1d2b0*/  IMAD.X R136, R25, 0x1, R164, P5 ;  /* 0x0000000119887824 */ /* 0x000fe200028e06a4 */
[----:B------:R-:W-:-:S05]  /*1d2c0*/  IADD3 R134, P2, PT, R14, R165, RZ ;  /* 0x000000a50e867210 */ /* 0x000fca0007f5e0ff */
[----:B------:R-:W-:Y:S02]  /*1d2d0*/  IMAD.X R130, R15, 0x1, R164, P2 ;  /* 0x000000010f827824 */ /* 0x000fe400010e06a4 */
[----:B------:R-:W3:Y:S01]  /*1d2e0*/  LDL.LU.64 R14, [R1+0xbc0] ;  /* 0x000bc000010e7983 */ /* 0x000ee20000300a00 */
[----:B------:R-:W-:-:S05]  /*1d2f0*/  IADD3 R133, P4, PT, R12, R165, RZ ;  /* 0x000000a50c857210 */ /* 0x000fca0007f9e0ff */
[----:B------:R-:W-:Y:S02]  /*1d300*/  IMAD.X R129, R13, 0x1, R164, P4 ;  /* 0x000000010d817824 */ /* 0x000fe400020e06a4 */
[----:B------:R-:W3:Y:S01]  /*1d310*/  LDL.LU.64 R12, [R1+0xbc8] ;  /* 0x000bc800010c7983 */ /* 0x000ee20000300a00 */
[----:B----4-:R-:W-:-:S03]  /*1d320*/  IADD3 R131, P6, PT, R10, R165, RZ ;  /* 0x000000a50a837210 */ /* 0x010fc60007fde0ff */
[----:B------:R-:W4:Y:S02]  /*1d330*/  LDL.LU.64 R24, [R1+0xbd0] ;  /* 0x000bd00001187983 */ /* 0x000f240000300a00 */
[----:B------:R-:W-:Y:S02]  /*1d340*/  IMAD.X R127, R11, 0x1, R164, P6 ;  /* 0x000000010b7f7824 */ /* 0x000fe400030e06a4 */
[----:B------:R-:W4:Y:S04]  /*1d350*/  LDL.LU.64 R22, [R1+0xbd8] ;  /* 0x000bd80001167983 */ /* 0x000f280000300a00 */
[----:B------:R-:W4:Y:S01]  /*1d360*/  LDL.LU.64 R10, [R1+0xbe0] ;  /* 0x000be000010a7983 */ /* 0x000f220000300a00 */
[----:B------:R-:W-:-:S05]  /*1d370*/  IADD3 R125, P4, PT, R2, R165, RZ ;  /* 0x000000a5027d7210 */ /* 0x000fca0007f9e0ff */
[----:B------:R-:W-:Y:S02]  /*1d380*/  IMAD.X R121, R3, 0x1, R164, P4 ;  /* 0x0000000103797824 */ /* 0x000fe400020e06a4 */
[----:B------:R-:W4:Y:S01]  /*1d390*/  LDL.LU.64 R2, [R1+0xbe8] ;  /* 0x000be80001027983 */ /* 0x000f220000300a00 */
[-C--:B------:R-:W-:Y:S02]  /*1d3a0*/  IADD3 R132, P5, PT, R20, R165.reuse, RZ ;  /* 0x000000a514847210 */ /* 0x080fe40007fbe0ff */
[----:B------:R-:W-:-:S03]  /*1d3b0*/  IADD3 R126, P2, PT, R8, R165, RZ ;  /* 0x000000a5087e7210 */ /* 0x000fc60007f5e0ff */
[--C-:B------:R-:W-:Y:S01]  /*1d3c0*/  IMAD.X R128, R21, 0x1, R164.reuse, P5 ;  /* 0x0000000115807824 */ /* 0x100fe200028e06a4 */
[-C--:B------:R-:W-:Y:S01]  /*1d3d0*/  IADD3 R124, P5, PT, R28, R165.reuse, RZ ;  /* 0x000000a51c7c7210 */ /* 0x080fe20007fbe0ff */
[--C-:B------:R-:W-:Y:S01]  /*1d3e0*/  IMAD.X R122, R9, 0x1, R164.reuse, P2 ;  /* 0x00000001097a7824 */ /* 0x100fe200010e06a4 */
[-C--:B------:R-:W-:Y:S01]  /*1d3f0*/  IADD3 R123, P6, PT, R26, R165.reuse, RZ ;  /* 0x000000a51a7b7210 */ /* 0x080fe20007fde0ff */
[----:B------:R-:W4:Y:S02]  /*1d400*/  LDL.LU.64 R20, [R1+0xbf0] ;  /* 0x000bf00001147983 */ /* 0x000f240000300a00 */
[--C-:B------:R-:W-:Y:S02]  /*1d410*/  IMAD.X R120, R29, 0x1, R164.reuse, P5 ;  /* 0x000000011d787824 */ /* 0x100fe400028e06a4 */
[----:B------:R-:W4:Y:S01]  /*1d420*/  LDL.LU.64 R8, [R1+0xbf8] ;  /* 0x000bf80001087983 */ /* 0x000f220000300a00 */
[----:B------:R-:W-:Y:S01]  /*1d430*/  IMAD.X R119, R27, 0x1, R164, P6 ;  /* 0x000000011b777824 */ /* 0x000fe200030e06a4 */
[----:B--2---:R-:W-:-:S02]  /*1d440*/  IADD3 R118, P2, PT, R6, R165, RZ ;  /* 0x000000a506767210 */ /* 0x004fc40007f5e0ff */
[----:B---3--:R-:W-:-:S03]  /*1d450*/  IADD3 R117, P4, PT, R4, R165, RZ ;  /* 0x000000a504757210 */ /* 0x008fc60007f9e0ff */
[--C-:B------:R-:W-:Y:S02]  /*1d460*/  IMAD.X R114, R7, 0x1, R164.reuse, P2 ;  /* 0x0000000107727824 */ /* 0x100fe400010e06a4 */
[----:B------:R-:W2:Y:S01]  /*1d470*/  LDL.LU.64 R6, [R1+0xc00] ;  /* 0x000c000001067983 */ /* 0x000ea20000300a00 */
[-C--:B------:R-:W-:Y:S01]  /*1d480*/  IADD3 R116, P5, PT, R18, R165.reuse, RZ ;  /* 0x000000a512747210 */ /* 0x080fe20007fbe0ff */
[----:B------:R-:W-:Y:S02]  /*1d490*/  IMAD.X R113, R5, 0x1, R164, P4 ;  /* 0x0000000105717824 */ /* 0x000fe400020e06a4 */
[----:B------:R-:W3:Y:S01]  /*1d4a0*/  LDL.LU.64 R4, [R1+0xc08] ;  /* 0x000c080001047983 */ /* 0x000ee20000300a00 */
[----:B------:R-:W-:-:S03]  /*1d4b0*/  IADD3 R115, P6, PT, R16, R165, RZ ;  /* 0x000000a510737210 */ /* 0x000fc60007fde0ff */
[----:B------:R-:W3:Y:S01]  /*1d4c0*/  LDL.LU.64 R28, [R1+0xc10] ;  /* 0x000c1000011c7983 */ /* 0x000ee20000300a00 */
[--C-:B------:R-:W-:Y:S02]  /*1d4d0*/  IMAD.X R112, R19, 0x1, R164.reuse, P5 ;  /* 0x0000000113707824 */ /* 0x100fe400028e06a4 */
[----:B------:R-:W-:Y:S01]  /*1d4e0*/  IMAD.X R111, R17, 0x1, R164, P6 ;  /* 0x00000001116f7824 */ /* 0x000fe200030e06a4 */
[----:B------:R-:W3:Y:S04]  /*1d4f0*/  LDL.LU.64 R26, [R1+0xc18] ;  /* 0x000c1800011a7983 */ /* 0x000ee80000300a00 */
[----:B------:R-:W3:Y:S04]  /*1d500*/  LDL.LU.64 R18, [R1+0xc20] ;  /* 0x000c200001127983 */ /* 0x000ee80000300a00 */
[----:B------:R-:W3:Y:S01]  /*1d510*/  LDL.LU.64 R16, [R1+0xc28] ;  /* 0x000c280001107983 */ /* 0x000ee20000300a00 */
[----:B------:R-:W-:-:S05]  /*1d520*/  IADD3 R110, P2, PT, R14, R165, RZ ;  /* 0x000000a50e6e7210 */ /* 0x000fca0007f5e0ff */
[----:B------:R-:W-:Y:S02]  /*1d530*/  IMAD.X R105, R15, 0x1, R164, P2 ;  /* 0x000000010f697824 */ /* 0x000fe400010e06a4 */
[----:B------:R-:W3:Y:S01]  /*1d540*/  LDL.LU.64 R14, [R1+0xc30] ;  /* 0x000c3000010e7983 */ /* 0x000ee20000300a00 */
[-C--:B------:R-:W-:Y:S02]  /*1d550*/  IADD3 R109, P4, PT, R12, R165.reuse, RZ ;  /* 0x000000a50c6d7210 */ /* 0x080fe40007f9e0ff */
[----:B----4-:R-:W-:-:S03]  /*1d560*/  IADD3 R107, P5, PT, R24, R165, RZ ;  /* 0x000000a5186b7210 */ /* 0x010fc60007fbe0ff */
[--C-:B------:R-:W-:Y:S02]  /*1d570*/  IMAD.X R104, R13, 0x1, R164.reuse, P4 ;  /* 0x000000010d687824 */ /* 0x100fe400020e06a4 */
[----:B------:R-:W4:Y:S01]  /*1d580*/  LDL.LU.64 R12, [R1+0xc38] ;  /* 0x000c3800010c7983 */ /* 0x000f220000300a00 */
[-C--:B------:R-:W-:Y:S01]  /*1d590*/  IADD3 R101, P2, PT, R10, R165.reuse, RZ ;  /* 0x000000a50a657210 */ /* 0x080fe20007f5e0ff */
[--C-:B------:R-:W-:Y:S02]  /*1d5a0*/  IMAD.X R103, R25, 0x1, R164.reuse, P5 ;  /* 0x0000000119677824 */ /* 0x100fe400028e06a4 */
[----:B------:R-:W4:Y:S02]  /*1d5b0*/  LDL.LU.64 R24, [R1+0xc40] ;  /* 0x000c400001187983 */ /* 0x000f240000300a00 */
[----:B------:R-:W-:Y:S02]  /*1d5c0*/  IMAD.X R97, R11, 0x1, R164, P2 ;  /* 0x000000010b617824 */ /* 0x000fe400010e06a4 */
        /* <DEDUP_REMOVED lines=9> */
[----:B------:R-:W4:Y:S03]  /*1d660*/  LDL.LU.64 R22, [R1+0xc58] ;  /* 0x000c580001167983 */ /* 0x000f260000300a00 */
[----:B------:R-:W-:Y:S01]  /*1d670*/  IMAD.X R94, R9, 0x1, R164, P6 ;  /* 0x00000001095e7824 */ /* 0x000fe200030e06a4 */
[----:B------:R-:W4:Y:S04]  /*1d680*/  LDL.LU.64 R20, [R1+0xc60] ;  /* 0x000c600001147983 */ /* 0x000f280000300a00 */
[----:B------:R-:W4:Y:S01]  /*1d690*/  LDL.LU.64 R8, [R1+0xc68] ;  /* 0x000c680001087983 */ /* 0x000f220000300a00 */
[----:B--2---:R-:W-:-:S02]  /*1d6a0*/  IADD3 R93, P2, PT, R6, R165, RZ ;  /* 0x000000a5065d7210 */ /* 0x004fc40007f5e0ff */
[-C--:B---3--:R-:W-:Y:S02]  /*1d6b0*/  IADD3 R92, P4, PT, R4, R165.reuse, RZ ;  /* 0x000000a5045c7210 */ /* 0x088fe40007f9e0ff */
[-C--:B------:R-:W-:Y:S01]  /*1d6c0*/  IADD3 R91, P5, PT, R28, R165.reuse, RZ ;  /* 0x000000a51c5b7210 */ /* 0x080fe20007fbe0ff */
[----:B------:R-:W-:Y:S01]  /*1d6d0*/  IMAD.X R89, R7, 0x1, R164, P2 ;  /* 0x0000000107597824 */ /* 0x000fe200010e06a4 */
[----:B------:R-:W-:-:S03]  /*1d6e0*/  IADD3 R90, P6, PT, R26, R165, RZ ;  /* 0x000000a51a5a7210 */ /* 0x000fc60007fde0ff */
[--C-:B------:R-:W-:Y:S01]  /*1d6f0*/  IMAD.X R87, R29, 0x1, R164.reuse, P5 ;  /* 0x000000011d577824 */ /* 0x100fe200028e06a4 */
[----:B------:R-:W2:Y:S01]  /*1d700*/  LDL.LU.64 R6, [R1+0xc70] ;  /* 0x000c700001067983 */ /* 0x000ea20000300a00 */
[-C--:B------:R-:W-:Y:S01]  /*1d710*/  IADD3 R85, P2, PT, R18, R165.reuse, RZ ;  /* 0x000000a512557210 */ /* 0x080fe20007f5e0ff */
[--C-:B------:R-:W-:Y:S02]  /*1d720*/  IMAD.X R88, R5, 0x1, R164.reuse, P4 ;  /* 0x0000000105587824 */ /* 0x100fe400020e06a4 */
[--C-:B------:R-:W-:Y:S01]  /*1d730*/  IMAD.X R86, R27, 0x1, R164.reuse, P6 ;  /* 0x000000011b567824 */ /* 0x100fe200030e06a4 */
[----:B------:R-:W-:Y:S01]  /*1d740*/  IADD3 R84, P4, PT, R16, R165, RZ ;  /* 0x000000a510547210 */ /* 0x000fe20007f9e0ff */
[----:B------:R-:W3:Y:S01]  /*1d750*/  LDL.LU.64 R4, [R1+0xc78] ;  /* 0x000c780001047983 */ /* 0x000ee20000300a00 */
[----:B------:R-:W-:-:S03]  /*1d760*/  IMAD.X R81, R19, 0x1, R164, P2 ;  /* 0x0000000113517824 */ /* 0x000fc600010e06a4 */
[----:B------:R-:W3:Y:S01]  /*1d770*/  LDL.LU.64 R18, [R1+0xc80] ;  /* 0x000c800001127983 */ /* 0x000ee20000300a00 */
[----:B------:R-:W-:-:S03]  /*1d780*/  IMAD.X R80, R17, 0x1, R164, P4 ;  /* 0x0000000111507824 */ /* 0x000fc600020e06a4 */
[----:B------:R-:W3:Y:S01]  /*1d790*/  LDL.LU.64 R16, [R1+0xc88] ;  /* 0x000c880001107983 */ /* 0x000ee20000300a00 */
[----:B------:R-:W-:-:S05]  /*1d7a0*/  IADD3 R83, P5, PT, R14, R165, RZ ;  /* 0x000000a50e537210 */ /* 0x000fca0007fbe0ff */
[----:B------:R-:W-:Y:S02]  /*1d7b0*/  IMAD.X R79, R15, 0x1, R164, P5 ;  /* 0x000000010f4f7824 */ /* 0x000fe400028e06a4 */
[----:B------:R-:W3:Y:S01]  /*1d7c0*/  LDL.LU.64 R14, [R1+0xc90] ;  /* 0x000c9000010e7983 */ /* 0x000ee20000300a00 */
[----:B----4-:R-:W-:-:S05]  /*1d7d0*/  IADD3 R82, P6, PT, R12, R165, RZ ;  /* 0x000000a50c527210 */ /* 0x010fca0007fde0ff */
[----:B------:R-:W-:Y:S02]  /*1d7e0*/  IMAD.X R78, R13, 0x1, R164, P6 ;  /* 0x000000010d4e7824 */ /* 0x000fe400030e06a4 */
[----:B------:R-:W4:Y:S01]  /*1d7f0*/  LDL.LU.64 R12, [R1+0xc98] ;  /* 0x000c9800010c7983 */ /* 0x000f220000300a00 */
[----:B------:R-:W-:-:S05]  /*1d800*/  IADD3 R75, P5, PT, R2, R165, RZ ;  /* 0x000000a5024b7210 */ /* 0x000fca0007fbe0ff */
[--C-:B------:R-:W-:Y:S02]  /*1d810*/  IMAD.X R71, R3, 0x1, R164.reuse, P5 ;  /* 0x0000000103477824 */ /* 0x100fe400028e06a4 */
[----:B------:R-:W4:Y:S01]  /*1d820*/  LDL.LU.64 R2, [R1+0xca0] ;  /* 0x000ca00001027983 */ /* 0x000f220000300a00 */
[-C--:B------:R-:W-:Y:S02]  /*1d830*/  IADD3 R77, P2, PT, R24, R165.reuse, RZ ;  /* 0x000000a5184d7210 */ /* 0x080fe40007f5e0ff */
[-C--:B------:R-:W-:Y:S01]  /*1d840*/  IADD3 R76, P4, PT, R10, R165.reuse, RZ ;  /* 0x000000a50a4c7210 */ /* 0x080fe20007f9e0ff */
[----:B------:R-:W4:Y:S01]  /*1d850*/  LDL.LU.64 R28, [R1+0xca8] ;  /* 0x000ca800011c7983 */ /* 0x000f220000300a00 */
[-C--:B------:R-:W-:Y:S01]  /*1d860*/  IADD3 R74, P6, PT, R22, R165.reuse, RZ ;  /* 0x000000a5164a7210 */ /* 0x080fe20007fde0ff */
[--C-:B------:R-:W-:Y:S01]  /*1d870*/  IMAD.X R73, R25, 0x1, R164.reuse, P2 ;  /* 0x0000000119497824 */ /* 0x100fe200010e06a4 */
[-C--:B------:R-:W-:Y:S01]  /*1d880*/  IADD3 R69, P2, PT, R20, R165.reuse, RZ ;  /* 0x000000a514457210 */ /* 0x080fe20007f5e0ff */
[----:B------:R-:W4:Y:S01]  /*1d890*/  LDL.LU.64 R26, [R1+0xcb0] ;  /* 0x000cb000011a7983 */ /* 0x000f220000300a00 */
[--C-:B------:R-:W-:Y:S01]  /*1d8a0*/  IMAD.X R72, R11, 0x1, R164.reuse, P4 ;  /* 0x000000010b487824 */ /* 0x100fe200020e06a4 */
[----:B------:R-:W-:Y:S01]  /*1d8b0*/  IADD3 R68, P4, PT, R8, R165, RZ ;  /* 0x000000a508447210 */ /* 0x000fe20007f9e0ff */
[--C-:B------:R-:W-:Y:S01]  /*1d8c0*/  IMAD.X R70, R23, 0x1, R164.reuse, P6 ;  /* 0x0000000117467824 */ /* 0x100fe200030e06a4 */
[----:B------:R-:W4:Y:S01]  /*1d8d0*/  LDL.LU.64 R10, [R1+0xcb8] ;  /* 0x000cb800010a7983 */ /* 0x000f220000300a00 */
[----:B------:R-:W-:-:S03]  /*1d8e0*/  IMAD.X R65, R21, 0x1, R164, P2 ;  /* 0x0000000115417824 */ /* 0x000fc600010e06a4 */
[----:B------:R-:W4:Y:S01]  /*1d8f0*/  LDL.LU.64 R24, [R1+0xcc0] ;  /* 0x000cc00001187983 */ /* 0x000f220000300a00 */
[----:B------:R-:W-:-:S03]  /*1d900*/  IMAD.X R64, R9, 0x1, R164, P4 ;  /* 0x0000000109407824 */ /* 0x000fc600020e06a4 */
[----:B------:R-:W4:Y:S04]  /*1d910*/  LDL.LU.64 R22, [R1+0xcc8] ;  /* 0x000cc80001167983 */ /* 0x000f280000300a00 */
[----:B------:R-:W4:Y:S04]  /*1d920*/  LDL.LU.64 R20, [R1+0xcd0] ;  /* 0x000cd00001147983 */ /* 0x000f280000300a00 */
[----:B------:R-:W4:Y:S01]  /*1d930*/  LDL.LU.64 R8, [R1+0xcd8] ;  /* 0x000cd80001087983 */ /* 0x000f220000300a00 */
[-C--:B--2---:R-:W-:Y:S02]  /*1d940*/  IADD3 R67, P5, PT, R6, R165.reuse, RZ ;  /* 0x000000a506437210 */ /* 0x084fe40007fbe0ff */
[----:B---3--:R-:W-:-:S03]  /*1d950*/  IADD3 R66, P6, PT, R4, R165, RZ ;  /* 0x000000a504427210 */ /* 0x008fc60007fde0ff */
[--C-:B------:R-:W-:Y:S02]  /*1d960*/  IMAD.X R63, R7, 0x1, R164.reuse, P5 ;  /* 0x00000001073f7824 */ /* 0x100fe400028e06a4 */
[----:B------:R-:W2:Y:S01]  /*1d970*/  LDL.LU.64 R6, [R1+0xce0] ;  /* 0x000ce00001067983 */ /* 0x000ea20000300a00 */
[-C--:B------:R-:W-:Y:S01]  /*1d980*/  IADD3 R61, P2, PT, R18, R165.reuse, RZ ;  /* 0x000000a5123d7210 */ /* 0x080fe20007f5e0ff */
[--C-:B------:R-:W-:Y:S02]  /*1d990*/  IMAD.X R62, R5, 0x1, R164.reuse, P6 ;  /* 0x00000001053e7824 */ /* 0x100fe400030e06a4 */
[----:B------:R-:W3:Y:S01]  /*1d9a0*/  LDL.LU.64 R4, [R1+0xce8] ;  /* 0x000ce80001047983 */ /* 0x000ee20000300a00 */
[----:B------:R-:W-:Y:S01]  /*1d9b0*/  IADD3 R60, P4, PT, R16, R165, RZ ;  /* 0x000000a5103c7210 */ /* 0x000fe20007f9e0ff */
[--C-:B------:R-:W-:Y:S02]  /*1d9c0*/  IMAD.X R49, R19, 0x1, R164.reuse, P2 ;  /* 0x0000000113317824 */ /* 0x100fe400010e06a4 */
[----:B------:R-:W3:Y:S02]  /*1d9d0*/  LDL.LU.64 R18, [R1+0xcf0] ;  /* 0x000cf00001127983 */ /* 0x000ee40000300a00 */
[----:B------:R-:W-:-:S02]  /*1d9e0*/  IMAD.X R48, R17, 0x1, R164, P4 ;  /* 0x0000000111307824 */ /* 0x000fc400020e06a4 */
        /* <DEDUP_REMOVED lines=11> */
[-C--:B------:R-:W-:Y:S02]  /*1daa0*/  IADD3 R44, P4, PT, R28, R165.reuse, RZ ;  /* 0x000000a51c2c7210 */ /* 0x080fe40007f9e0ff */
[-C--:B------:R-:W-:Y:S01]  /*1dab0*/  IADD3 R42, P6, PT, R10, R165.reuse, RZ ;  /* 0x000000a50a2a7210 */ /* 0x080fe20007fde0ff */
[--C-:B------:R-:W-:Y:S01]  /*1dac0*/  IMAD.X R39, R27, 0x1, R164.reuse, P5 ;  /* 0x000000011b277824 */ /* 0x100fe200028e06a4 */
[----:B------:R-:W-:Y:S01]  /*1dad0*/  IADD3 R37, P2, PT, R24, R165, RZ ;  /* 0x000000a518257210 */ /* 0x000fe20007f5e0ff */
[----:B------:R-:W-:-:S02]  /*1dae0*/  IMAD.X R40, R29, 0x1, R164, P4 ;  /* 0x000000011d287824 */ /* 0x000fc400020e06a4 */
[--C-:B------:R-:W-:Y:S01]  /*1daf0*/  IMAD.X R38, R11, 0x1, R164.reuse, P6 ;  /* 0x000000010b267824 */ /* 0x100fe200030e06a4 */
[-C--:B------:R-:W-:Y:S02]  /*1db00*/  IADD3 R36, P4, PT, R22, R165.reuse, RZ ;  /* 0x000000a516247210 */ /* 0x080fe40007f9e0ff */
[-C--:B------:R-:W-:Y:S01]  /*1db10*/  IADD3 R35, P5, PT, R20, R165.reuse, RZ ;  /* 0x000000a514237210 */ /* 0x080fe20007fbe0ff */
[--C-:B------:R-:W-:Y:S01]  /*1db20*/  IMAD.X R33, R25, 0x1, R164.reuse, P2 ;  /* 0x0000000119217824 */ /* 0x100fe200010e06a4 */
[----:B------:R-:W4:Y:S01]  /*1db30*/  LDL.LU.64 R10, [R1+0xd18] ;  /* 0x000d1800010a7983 */ /* 0x000f220000300a00 */
[----:B------:R-:W-:Y:S02]  /*1db40*/  IADD3 R34, P6, PT, R8, R165, RZ ;  /* 0x000000a508227210 */ /* 0x000fe40007fde0ff */
[--C-:B------:R-:W-:Y:S02]  /*1db50*/  IMAD.X R31, R21, 0x1, R164.reuse, P5 ;  /* 0x00000001151f7824 */ /* 0x100fe400028e06a4 */
[----:B------:R-:W-:-:S02]  /*1db60*/  IMAD.X R32, R23, 0x1, R164, P4 ;  /* 0x0000000117207824 */ /* 0x000fc400020e06a4 */
[--C-:B------:R-:W-:Y:S02]  /*1db70*/  IMAD.X R30, R9, 0x1, R164.reuse, P6 ;  /* 0x00000001091e7824 */ /* 0x100fe400030e06a4 */
[----:B------:R-:W4:Y:S01]  /*1db80*/  LDL.LU.64 R8, [R1+0xd20] ;  /* 0x000d200001087983 */ /* 0x000f220000300a00 */
[-C--:B--2---:R-:W-:Y:S02]  /*1db90*/  IADD3 R29, P2, PT, R6, R165.reuse, RZ ;  /* 0x000000a5061d7210 */ /* 0x084fe40007f5e0ff */
[-C--:B---3--:R-:W-:Y:S02]  /*1dba0*/  IADD3 R28, P4, PT, R4, R165.reuse, RZ ;  /* 0x000000a5041c7210 */ /* 0x088fe40007f9e0ff */
[-C--:B------:R-:W-:Y:S01]  /*1dbb0*/  IADD3 R27, P5, PT, R18, R165.reuse, RZ ;  /* 0x000000a5121b7210 */ /* 0x080fe20007fbe0ff */
[--C-:B------:R-:W-:Y:S02]  /*1dbc0*/  IMAD.X R25, R7, 0x1, R164.reuse, P2 ;  /* 0x0000000107197824 */ /* 0x100fe400010e06a4 */
[----:B------:R-:W2:Y:S01]  /*1dbd0*/  LDL.LU.64 R6, [R1+0xd28] ;  /* 0x000d280001067983 */ /* 0x000ea20000300a00 */
[----:B------:R-:W-:Y:S01]  /*1dbe0*/  IADD3 R26, P6, PT, R16, R165, RZ ;  /* 0x000000a5101a7210 */ /* 0x000fe20007fde0ff */
[----:B------:R-:W-:-:S02]  /*1dbf0*/  IMAD.X R23, R19, 0x1, R164, P5 ;  /* 0x0000000113177824 */ /* 0x000fc400028e06a4 */
[--C-:B------:R-:W-:Y:S02]  /*1dc00*/  IMAD.X R24, R5, 0x1, R164.reuse, P4 ;  /* 0x0000000105187824 */ /* 0x100fe400020e06a4 */
[----:B------:R-:W-:Y:S01]  /*1dc10*/  IMAD.X R22, R17, 0x1, R164, P6 ;  /* 0x0000000111167824 */ /* 0x000fe200030e06a4 */
[----:B------:R-:W3:Y:S04]  /*1dc20*/  LDL.LU.64 R4, [R1+0xd30] ;  /* 0x000d300001047983 */ /* 0x000ee80000300a00 */
[----:B------:R-:W3:Y:S01]  /*1dc30*/  LDL.LU.64 R154, [R1+0xd38] ;  /* 0x000d3800019a7983 */ /* 0x000ee20000300a00 */
[----:B------:R-:W-:-:S05]  /*1dc40*/  IADD3 R21, P2, PT, R14, R165, RZ ;  /* 0x000000a50e157210 */ /* 0x000fca0007f5e0ff */
[----:B------:R-:W-:Y:S01]  /*1dc50*/  IMAD.X R17, R15, 0x1, R164, P2 ;  /* 0x000000010f117824 */ /* 0x000fe200010e06a4 */
[----:B----4-:R-:W-:-:S05]  /*1dc60*/  IADD3 R19, P5, PT, R2, R165, RZ ;  /* 0x000000a502137210 */ /* 0x010fca0007fbe0ff */
[--C-:B------:R-:W-:Y:S02]  /*1dc70*/  IMAD.X R15, R3, 0x1, R164.reuse, P5 ;  /* 0x00000001030f7824 */ /* 0x100fe400028e06a4 */
[----:B------:R-:W4:Y:S04]  /*1dc80*/  LDL.LU.64 R2, [R1+0xd40] ;  /* 0x000d400001027983 */ /* 0x000f280000300a00 */
[----:B------:R-:W4:Y:S04]  /*1dc90*/  LDL.LU.64 R152, [R1+0xd48] ;  /* 0x000d480001987983 */ /* 0x000f280000300a00 */
[----:B------:R-:W4:Y:S04]  /*1dca0*/  LDL.LU R50, [R1+0x142c] ;  /* 0x00142c0001327983 */ /* 0x000f280000300800 */
[----:B------:R-:W4:Y:S04]  /*1dcb0*/  LDL.LU R53, [R1+0xd88] ;  /* 0x000d880001357983 */ /* 0x000f280000300800 */
[----:B0-----:R-:W4:Y:S04]  /*1dcc0*/  LDL.LU R150, [R1+0x151c] ;  /* 0x00151c0001967983 */ /* 0x001f280000300800 */
[----:B------:R-:W4:Y:S04]  /*1dcd0*/  LDL.LU R55, [R1+0x1514] ;  /* 0x0015140001377983 */ /* 0x000f280000300800 */
[----:B------:R-:W4:Y:S01]  /*1dce0*/  LDL.LU R52, [R1+0x1420] ;  /* 0x0014200001347983 */ /* 0x000f220000300800 */
[-C--:B------:R-:W-:Y:S01]  /*1dcf0*/  IADD3 R20, P4, PT, R12, R165.reuse, RZ ;  /* 0x000000a50c147210 */ /* 0x080fe20007f9e0ff */
[----:B------:R-:W-:Y:S01]  /*1dd00*/  IMAD.SHL.U32 R108, R0, 0x80, RZ ;  /* 0x00000080006c7824 */ /* 0x000fe200078e00ff */
[-C--:B------:R-:W-:Y:S01]  /*1dd10*/  IADD3 R18, P6, PT, R10, R165.reuse, RZ ;  /* 0x000000a50a127210 */ /* 0x080fe20007fde0ff */
[----:B------:R-:W4:Y:S02]  /*1dd20*/  LDL.LU R0, [R1+0x150c] ;  /* 0x00150c0001007983 */ /* 0x000f240000300800 */
[----:B------:R-:W-:Y:S01]  /*1dd30*/  IMAD.X R16, R13, 0x1, R164, P4 ;  /* 0x000000010d107824 */ /* 0x000fe200020e06a4 */
[----:B------:R-:W-:-:S02]  /*1dd40*/  IADD3 R13, P2, PT, R8, R165, RZ ;  /* 0x000000a5080d7210 */ /* 0x000fc40007f5e0ff */
[----:B------:R-:W-:Y:S01]  /*1dd50*/  SHF.R.S32.HI R57, RZ, 0x1f, R108 ;  /* 0x0000001fff397819 */ /* 0x000fe2000001146c */
[--C-:B------:R-:W-:Y:S01]  /*1dd60*/  IMAD.X R14, R11, 0x1, R164.reuse, P6 ;  /* 0x000000010b0e7824 */ /* 0x100fe200030e06a4 */
[----:B------:R-:W4:Y:S01]  /*1dd70*/  LDL.LU R54, [R1+0x1518] ;  /* 0x0015180001367983 */ /* 0x000f220000300800 */
[----:B------:R-:W-:Y:S01]  /*1dd80*/  IMAD.X R10, R9, 0x1, R164, P2 ;  /* 0x00000001090a7824 */ /* 0x000fe200010e06a4 */
[C---:B------:R-:W-:Y:S01]  /*1dd90*/  SHF.L.U64.HI R57, R108.reuse, 0x1, R57 ;  /* 0x000000016c397819 */ /* 0x040fe20000010239 */
[----:B------:R-:W-:Y:S01]  /*1dda0*/  IMAD.SHL.U32 R108, R108, 0x2, RZ ;  /* 0x000000026c6c7824 */ /* 0x000fe200078e00ff */
[----:B------:R-:W4:Y:S04]  /*1ddb0*/  LDL.LU R51, [R1+0x1504] ;  /* 0x0015040001337983 */ /* 0x000f280000300800 */
[----:B------:R-:W4:Y:S01]  /*1ddc0*/  LDL.LU R156, [R1+0x1510] ;  /* 0x00151000019c7983 */ /* 0x000f220000300800 */
[----:B--2---:R-:W-:-:S05]  /*1ddd0*/  IADD3 R12, P4, PT, R6, R165, RZ ;  /* 0x000000a5060c7210 */ /* 0x004fca0007f9e0ff */
[----:B------:R-:W-:Y:S01]  /*1dde0*/  IMAD.X R9, R7, 0x1, R164, P4 ;  /* 0x0000000107097824 */ /* 0x000fe200020e06a4 */
[-C--:B---3--:R-:W-:Y:S02]  /*1ddf0*/  IADD3 R11, P5, PT, R4, R165.reuse, RZ ;  /* 0x000000a5040b7210 */ /* 0x088fe40007fbe0ff */
[----:B------:R-:W-:-:S03]  /*1de00*/  IADD3 R7, P2, PT, R154, R165, RZ ;  /* 0x000000a59a077210 */ /* 0x000fc60007f5e0ff */
[--C-:B------:R-:W-:Y:S02]  /*1de10*/  IMAD.X R8, R5, 0x1, R164.reuse, P5 ;  /* 0x0000000105087824 */ /* 0x100fe400028e06a4 */
[----:B------:R-:W-:Y:S02]  /*1de20*/  IMAD.X R4, R155, 0x1, R164, P2 ;  /* 0x000000019b047824 */ /* 0x000fe400010e06a4 */
[----:B------:R-:W2:Y:S01]  /*1de30*/  LDL.LU R155, [R1+0x14fc] ;  /* 0x0014fc00019b7983 */ /* 0x000ea20000300800 */
[----:B----4-:R-:W-:-:S05]  /*1de40*/  IADD3 R6, P4, PT, R2, R165, RZ ;  /* 0x000000a502067210 */ /* 0x010fca0007f9e0ff */
[--C-:B------:R-:W-:Y:S01]  /*1de50*/  IMAD.X R3, R3, 0x1, R164.reuse, P4 ;  /* 0x0000000103037824 */ /* 0x100fe200020e06a4 */
[-C--:B------:R-:W-:Y:S02]  /*1de60*/  IADD3 R50, P4, PT, R50, R108.reuse, RZ ;  /* 0x0000006c32327210 */ /* 0x080fe40007f9e0ff */
[----:B------:R-:W-:Y:S02]  /*1de70*/  IADD3 R5, P5, PT, R152, R165, RZ ;  /* 0x000000a598057210 */ /* 0x000fe40007fbe0ff */
[----:B------:R-:W3:Y:S04]  /*1de80*/  LDL.LU R152, [R1+0x1508] ;  /* 0x0015080001987983 */ /* 0x000ee80000300800 */
[----:B------:R0:W-:Y:S04]  /*1de90*/  STL [R1+0x142c], R50 ;  /* 0x00142c3201007387 */ /* 0x0001e80000100800 */
[----:B------:R-:W4:Y:S01]  /*1dea0*/  LDL.LU R151, [R1+0x14f4] ;  /* 0x0014f40001977983 */ /* 0x000f220000300800 */
[----:B------:R-:W-:Y:S01]  /*1deb0*/  IMAD.X R2, R153, 0x1, R164, P5 ;  /* 0x0000000199027824 */ /* 0x000fe200028e06a4 */
[----:B------:R-:W-:-:S02]  /*1dec0*/  IADD3 R150, P5, PT, R150, R108, RZ ;  /* 0x0000006c96967210 */ /* 0x000fc40007fbe0ff */
[----:B0-----:R-:W4:Y:S01]  /*1ded0*/  LDL.LU R50, [R1+0x1500] ;  /* 0x0015000001327983 */ /* 0x001f220000300800 */
[----:B------:R-:W-:Y:S02]  /*1dee0*/  IMAD.X R52, R52, 0x1, R57, P4 ;  /* 0x0000000134347824 */ /* 0x000fe400020e0639 */
[----:B------:R-:W-:Y:S02]  /*1def0*/  IMAD.U32 R56, R53, -0x80000000, RZ ;  /* 0x8000000035387824 */ /* 0x000fe400078e00ff */
[----:B------:R-:W4:Y:S04]  /*1df00*/  LDL.LU R53, [R1+0x14ec] ;  /* 0x0014ec0001357983 */ /* 0x000f280000300800 */
[----:B------:R0:W-:Y:S04]  /*1df10*/  STL [R1+0x1420], R52 ;  /* 0x0014203401007387 */ /* 0x0001e80000100800 */
[----:B------:R-:W-:Y:S04]  /*1df20*/  STL [R1+0x151c], R150 ;  /* 0x00151c9601007387 */ /* 0x000fe80000100800 */
[----:B0-----:R-:W4:Y:S01]  /*1df30*/  LDL.LU R52, [R1+0x14f8] ;  /* 0x0014f80001347983 */ /* 0x001f220000300800 */
[----:B------:R-:W-:-:S02]  /*1df40*/  IADD3 R55, P2, PT, R55, R108, RZ ;  /* 0x0000006c37377210 */ /* 0x000fc40007f5e0ff */
[-C--:B------:R-:W-:Y:S01]  /*1df50*/  IADD3 R0, P6, PT, R0, R108.reuse, RZ ;  /* 0x0000006c00007210 */ /* 0x080fe20007fde0ff */
[----:B------:R-:W-:Y:S02]  /*1df60*/  IMAD.X R54, R54, 0x1, R57, P5 ;  /* 0x0000000136367824 */ /* 0x000fe400028e0639 */
[----:B------:R-:W-:Y:S01]  /*1df70*/  STL [R1+0x1514], R55 ;  /* 0x0015143701007387 */ /* 0x000fe20000100800 */
[----:B------:R-:W-:-:S03]  /*1df80*/  IADD3 R51, P4, PT, R51, R108, RZ ;  /* 0x0000006c33337210 */ /* 0x000fc60007f9e0ff */
[----:B------:R0:W-:Y:S01]  /*1df90*/  STL [R1+0x150c], R0 ;  /* 0x00150c0001007387 */ /* 0x0001e20000100800 */
[----:B------:R-:W-:-:S03]  /*1dfa0*/  IMAD.X R156, R156, 0x1, R57, P2 ;  /* 0x000000019c9c7824 */ /* 0x000fc600010e0639 */
[----:B0-----:R-:W4:Y:S04]  /*1dfb0*/  LDL.LU R0, [R1+0x14e4] ;  /* 0x0014e40001007983 */ /* 0x001f280000300800 */
[----:B------:R-:W4:Y:S04]  /*1dfc0*/  LDL.LU R154, [R1+0x14f0] ;  /* 0x0014f000019a7983 */ /* 0x000f280000300800 */
[----:B------:R-:W4:Y:S04]  /*1dfd0*/  LDL.LU R153, [R1+0x14e0] ;  /* 0x0014e00001997983 */ /* 0x000f280000300800 */
[----:B------:R-:W4:Y:S04]  /*1dfe0*/  LDL.LU R150, [R1+0x14e8] ;  /* 0x0014e80001967983 */ /* 0x000f280000300800 */
[----:B------:R0:W-:Y:S04]  /*1dff0*/  STL [R1+0x1518], R54 ;  /* 0x0015183601007387 */ /* 0x0001e80000100800 */
[----:B------:R-:W4:Y:S04]  /*1e000*/  LDL.LU R55, [R1+0x14d8] ;  /* 0x0014d80001377983 */ /* 0x000f280000300800 */
[----:B0-----:R-:W4:Y:S04]  /*1e010*/  LDL.LU R54, [R1+0x1428] ;  /* 0x0014280001367983 */ /* 0x001f280000300800 */
[----:B------:R0:W-:Y:S04]  /*1e020*/  STL [R1+0x1504], R51 ;  /* 0x0015043301007387 */ /* 0x0001e80000100800 */
[----:B0-----:R-:W4:Y:S04]  /*1e030*/  LDL.LU R51, [R1+0x14d0] ;  /* 0x0014d00001337983 */ /* 0x001f280000300800 */
[----:B------:R-:W-:Y:S01]  /*1e040*/  STL [R1+0x1510], R156 ;  /* 0x0015109c01007387 */ /* 0x000fe20000100800 */
[----:B--2---:R-:W-:-:S05]  /*1e050*/  IADD3 R155, P5, PT, R155, R108, RZ ;  /* 0x0000006c9b9b7210 */ /* 0x004fca0007fbe0ff */
[----:B------:R-:W-:Y:S01]  /*1e060*/  STL [R1+0x14fc], R155 ;  /* 0x0014fc9b01007387 */ /* 0x000fe20000100800 */
[--C-:B---3--:R-:W-:Y:S01]  /*1e070*/  IMAD.X R152, R152, 0x1, R57.reuse, P6 ;  /* 0x0000000198987824 */ /* 0x108fe200030e0639 */
[----:B----4-:R-:W-:Y:S01]  /*1e080*/  IADD3 R151, P2, PT, R151, R108, RZ ;  /* 0x0000006c97977210 */ /* 0x010fe20007f5e0ff */
[----:B------:R-:W-:-:S05]  /*1e090*/  IMAD.X R50, R50, 0x1, R57, P4 ;  /* 0x0000000132327824 */ /* 0x000fca00020e0639 */
[----:B------:R0:W-:Y:S01]  /*1e0a0*/  STL [R1+0x1500], R50 ;  /* 0x0015003201007387 */ /* 0x0001e20000100800 */
[----:B------:R-:W-:-:S03]  /*1e0b0*/  IADD3 R53, P6, PT, R53, R108, RZ ;  /* 0x0000006c35357210 */ /* 0x000fc60007fde0ff */
[----:B------:R1:W-:Y:S04]  /*1e0c0*/  STL [R1+0x1508], R152 ;  /* 0x0015089801007387 */ /* 0x0003e80000100800 */
[----:B0-----:R-:W2:Y:S04]  /*1e0d0*/  LDL.LU R50, [R1+0x14dc] ;  /* 0x0014dc0001327983 */ /* 0x001ea80000300800 */
[----:B------:R0:W-:Y:S01]  /*1e0e0*/  STL [R1+0x14f4], R151 ;  /* 0x0014f49701007387 */ /* 0x0001e20000100800 */
[----:B------:R-:W-:-:S03]  /*1e0f0*/  IMAD.X R52, R52, 0x1, R57, P5 ;  /* 0x0000000134347824 */ /* 0x000fc600028e0639 */
[----:B-1----:R-:W3:Y:S04]  /*1e100*/  LDL.LU R152, [R1+0x14c8] ;  /* 0x0014c80001987983 */ /* 0x002ee80000300800 */
[----:B0-----:R-:W4:Y:S04]  /*1e110*/  LDL.LU R151, [R1+0x14d4] ;  /* 0x0014d40001977983 */ /* 0x001f280000300800 */
[----:B------:R0:W-:Y:S04]  /*1e120*/  STL [R1+0x14ec], R53 ;  /* 0x0014ec3501007387 */ /* 0x0001e80000100800 */
[----:B0-----:R-:W4:Y:S04]  /*1e130*/  LDL.LU R53, [R1+0x14c0] ;  /* 0x0014c00001357983 */ /* 0x001f280000300800 */
[----:B------:R0:W-:Y:S04]  /*1e140*/  STL [R1+0x14f8], R52 ;  /* 0x0014f83401007387 */ /* 0x0001e80000100800 */
[----:B0-----:R-:W4:Y:S01]  /*1e150*/  LDL.LU R52, [R1+0x14cc] ;  /* 0x0014cc0001347983 */ /* 0x001f220000300800 */
[-C--:B------:R-:W-:Y:S01]  /*1e160*/  IADD3 R0, P4, PT, R0, R108.reuse, RZ ;  /* 0x0000006c00007210 */ /* 0x080fe20007f9e0ff */
[--C-:B------:R-:W-:Y:S01]  /*1e170*/  IMAD.X R154, R154, 0x1, R57.reuse, P2 ;  /* 0x000000019a9a7824 */ /* 0x100fe200010e0639 */
[-C--:B------:R-:W-:Y:S01]  /*1e180*/  IADD3 R153, P5, PT, R153, R108.reuse, RZ ;  /* 0x0000006c99997210 */ /* 0x080fe20007fbe0ff */
[--C-:B------:R-:W-:Y:S01]  /*1e190*/  IMAD.X R150, R150, 0x1, R57.reuse, P6 ;  /* 0x0000000196967824 */ /* 0x100fe200030e0639 */
[----:B------:R-:W-:Y:S01]  /*1e1a0*/  IADD3 R55, P2, PT, R55, R108, RZ ;  /* 0x0000006c37377210 */ /* 0x000fe20007f5e0ff */
[----:B------:R0:W-:Y:S01]  /*1e1b0*/  STL [R1+0x14e4], R0 ;  /* 0x0014e40001007387 */ /* 0x0001e20000100800 */
[----:B------:R-:W-:-:S03]  /*1e1c0*/  IMAD.X R54, R54, 0x1, R57, P4 ;  /* 0x0000000136367824 */ /* 0x000fc600020e0639 */
[----:B0-----:R-:W4:Y:S04]  /*1e1d0*/  LDL.LU R0, [R1+0x14b8] ;  /* 0x0014b80001007983 */ /* 0x001f280000300800 */
[----:B------:R-:W-:Y:S04]  /*1e1e0*/  STL [R1+0x14f0], R154 ;  /* 0x0014f09a01007387 */ /* 0x000fe80000100800 */
[----:B------:R0:W-:Y:S01]  /*1e1f0*/  STL [R1+0x14e8], R150 ;  /* 0x0014e89601007387 */ /* 0x0001e20000100800 */
[----:B------:R-:W-:-:S03]  /*1e200*/  IADD3 R51, P6, PT, R51, R108, RZ ;  /* 0x0000006c33337210 */ /* 0x000fc60007fde0ff */
[----:B------:R-:W-:Y:S04]  /*1e210*/  STL [R1+0x14e0], R153 ;  /* 0x0014e09901007387 */ /* 0x000fe80000100800 */
[----:B0-----:R-:W4:Y:S04]  /*1e220*/  LDL.LU R150, [R1+0x14c4] ;  /* 0x0014c40001967983 */ /* 0x001f280000300800 */
[----:B------:R0:W-:Y:S04]  /*1e230*/  STL [R1+0x14d8], R55 ;  /* 0x0014d83701007387 */ /* 0x0001e80000100800 */
[----:B------:R-:W4:Y:S04]  /*1e240*/  LDL.LU R156, [R1+0x14b0] ;  /* 0x0014b000019c7983 */ /* 0x000f280000300800 */
[----:B------:R-:W4:Y:S04]  /*1e250*/  LDL.LU R155, [R1+0x14bc] ;  /* 0x0014bc00019b7983 */ /* 0x000f280000300800 */
[----:B------:R1:W-:Y:S04]  /*1e260*/  STL [R1+0x1428], R54 ;  /* 0x0014283601007387 */ /* 0x0003e80000100800 */
[----:B0-----:R-:W4:Y:S04]  /*1e270*/  LDL.LU R55, [R1+0x14a8] ;  /* 0x0014a80001377983 */ /* 0x001f280000300800 */
[----:B------:R0:W-:Y:S04]  /*1e280*/  STL [R1+0x14d0], R51 ;  /* 0x0014d03301007387 */ /* 0x0001e80000100800 */
[----:B-1----:R-:W4:Y:S04]  /*1e290*/  LDL.LU R54, [R1+0x14b4] ;  /* 0x0014b40001367983 */ /* 0x002f280000300800 */
[----:B0-----:R-:W4:Y:S01]  /*1e2a0*/  LDL.LU R51, [R1+0x14a4] ;  /* 0x0014a40001337983 */ /* 0x001f220000300800 */
[----:B--2---:R-:W-:-:S05]  /*1e2b0*/  IMAD.X R50, R50, 0x1, R57, P5 ;  /* 0x0000000132327824 */ /* 0x004fca00028e0639 */
[----:B------:R0:W-:Y:S01]  /*1e2c0*/  STL [R1+0x14dc], R50 ;  /* 0x0014dc3201007387 */ /* 0x0001e20000100800 */
[-C--:B---3--:R-:W-:Y:S01]  /*1e2d0*/  IADD3 R152, P4, PT, R152, R108.reuse, RZ ;  /* 0x0000006c98987210 */ /* 0x088fe20007f9e0ff */
[----:B----4-:R-:W-:Y:S02]  /*1e2e0*/  IMAD.X R151, R151, 0x1, R57, P2 ;  /* 0x0000000197977824 */ /* 0x010fe400010e0639 */
[----:B0-----:R-:W2:Y:S01]  /*1e2f0*/  LDL.LU R50, [R1+0x14ac] ;  /* 0x0014ac0001327983 */ /* 0x001ea20000300800 */
[----:B------:R-:W-:-:S05]  /*1e300*/  IADD3 R53, P5, PT, R53, R108, RZ ;  /* 0x0000006c35357210 */ /* 0x000fca0007fbe0ff */
[----:B------:R0:W-:Y:S04]  /*1e310*/  STL [R1+0x14c0], R53 ;  /* 0x0014c03501007387 */ /* 0x0001e80000100800 */
[----:B------:R-:W-:Y:S01]  /*1e320*/  STL [R1+0x14c8], R152 ;  /* 0x0014c89801007387 */ /* 0x000fe20000100800 */
[----:B------:R-:W-:-:S03]  /*1e330*/  IMAD.X R52, R52, 0x1, R57, P6 ;  /* 0x0000000134347824 */ /* 0x000fc600030e0639 */
[----:B0-----:R-:W3:Y:S04]  /*1e340*/  LDL.LU R53, [R1+0x149c] ;  /* 0x00149c0001357983 */ /* 0x001ee80000300800 */
[----:B------:R-:W-:Y:S04]  /*1e350*/  STL [R1+0x14d4], R151 ;  /* 0x0014d49701007387 */ /* 0x000fe80000100800 */
[----:B------:R0:W-:Y:S04]  /*1e360*/  STL [R1+0x14cc], R52 ;  /* 0x0014cc3401007387 */ /* 0x0001e80000100800 */
[----:B0-----:R-:W4:Y:S01]  /*1e370*/  LDL.LU R52, [R1+0x1424] ;  /* 0x0014240001347983 */ /* 0x001f220000300800 */
[----:B------:R-:W-:-:S03]  /*1e380*/  IADD3 R0, P2, PT, R0, R108, RZ ;  /* 0x0000006c00007210 */ /* 0x000fc60007f5e0ff */
[----:B------:R-:W4:Y:S04]  /*1e390*/  LDL.LU R154, [R1+0x1494] ;  /* 0x00149400019a7983 */ /* 0x000f280000300800 */
[----:B------:R-:W4:Y:S04]  /*1e3a0*/  LDL.LU R153, [R1+0x14a0] ;  /* 0x0014a00001997983 */ /* 0x000f280000300800 */
[----:B------:R-:W4:Y:S01]  /*1e3b0*/  LDL.LU R152, [R1+0x148c] ;  /* 0x00148c0001987983 */ /* 0x000f220000300800 */
[----:B------:R-:W-:-:S03]  /*1e3c0*/  IMAD.X R150, R150, 0x1, R57, P4 ;  /* 0x0000000196967824 */ /* 0x000fc600020e0639 */
[----:B------:R0:W-:Y:S01]  /*1e3d0*/  STL [R1+0x14b8], R0 ;  /* 0x0014b80001007387 */ /* 0x0001e20000100800 */
[----:B------:R-:W-:-:S03]  /*1e3e0*/  IADD3 R156, P6, PT, R156, R108, RZ ;  /* 0x0000006c9c9c7210 */ /* 0x000fc60007fde0ff */
[----:B0-----:R-:W4:Y:S01]  /*1e3f0*/  LDL.LU R0, [R1+0x1498] ;  /* 0x0014980001007983 */ /* 0x001f220000300800 */
[----:B------:R-:W-:-:S03]  /*1e400*/  IMAD.X R155, R155, 0x1, R57, P5 ;  /* 0x000000019b9b7824 */ /* 0x000fc600028e0639 */
[----:B------:R-:W4:Y:S04]  /*1e410*/  LDL.LU R151, [R1+0x1484] ;  /* 0x0014840001977983 */ /* 0x000f280000300800 */
[----:B------:R0:W-:Y:S01]  /*1e420*/  STL [R1+0x14c4], R150 ;  /* 0x0014c49601007387 */ /* 0x0001e20000100800 */
[-C--:B------:R-:W-:Y:S01]  /*1e430*/  IADD3 R55, P4, PT, R55, R108.reuse, RZ ;  /* 0x0000006c37377210 */ /* 0x080fe20007f9e0ff */
[----:B------:R-:W-:Y:S02]  /*1e440*/  IMAD.X R54, R54, 0x1, R57, P2 ;  /* 0x0000000136367824 */ /* 0x000fe400010e0639 */
[----:B0-----:R-:W4:Y:S04]  /*1e450*/  LDL.LU R150, [R1+0x1490] ;  /* 0x0014900001967983 */ /* 0x001f280000300800 */
[----:B------:R-:W-:Y:S01]  /*1e460*/  STL [R1+0x14b0], R156 ;  /* 0x0014b09c01007387 */ /* 0x000fe20000100800 */
[----:B------:R-:W-:-:S03]  /*1e470*/  IADD3 R51, P5, PT, R51, R108, RZ ;  /* 0x0000006c33337210 */ /* 0x000fc60007fbe0ff */
[----:B------:R-:W-:Y:S04]  /*1e480*/  STL [R1+0x14bc], R155 ;  /* 0x0014bc9b01007387 */ /* 0x000fe80000100800 */
[----:B------:R0:W-:Y:S04]  /*1e490*/  STL [R1+0x14a8], R55 ;  /* 0x0014a83701007387 */ /* 0x0001e80000100800 */
[----:B0-----:R-:W4:Y:S04]  /*1e4a0*/  LDL.LU R55, [R1+0x147c] ;  /* 0x00147c0001377983 */ /* 0x001f280000300800 */
[----:B------:R0:W-:Y:S04]  /*1e4b0*/  STL [R1+0x14b4], R54 ;  /* 0x0014b43601007387 */ /* 0x0001e80000100800 */
[----:B0-----:R-:W4:Y:S04]  /*1e4c0*/  LDL.LU R54, [R1+0x1488] ;  /* 0x0014880001367983 */ /* 0x001f280000300800 */
[----:B------:R-:W-:Y:S01]  /*1e4d0*/  STL [R1+0x14a4], R51 ;  /* 0x0014a43301007387 */ /* 0x000fe20000100800 */
[----:B--2---:R-:W-:-:S05]  /*1e4e0*/  IMAD.X R50, R50, 0x1, R57, P6 ;  /* 0x0000000132327824 */ /* 0x004fca00030e0639 */
[----:B------:R0:W-:Y:S04]  /*1e4f0*/  STL [R1+0x14ac], R50 ;  /* 0x0014ac3201007387 */ /* 0x0001e80000100800 */
[----:B0-----:R-:W2:Y:S01]  /*1e500*/  LDL.LU.64 R50, [R1+0xd50] ;  /* 0x000d500001327983 */ /* 0x001ea20000300a00 */
[----:B---3--:R-:W-:-:S05]  /*1e510*/  IADD3 R53, P2, PT, R53, R108, RZ ;  /* 0x0000006c35357210 */ /* 0x008fca0007f5e0ff */
[----:B------:R0:W-:Y:S04]  /*1e520*/  STL [R1+0x149c], R53 ;  /* 0x00149c3501007387 */ /* 0x0001e80000100800 */
[----:B0-----:R-:W3:Y:S01]  /*1e530*/  LDL.LU R53, [R1+0x1480] ;  /* 0x0014800001357983 */ /* 0x001ee20000300800 */
[----:B----4-:R-:W-:-:S05]  /*1e540*/  IMAD.X R52, R52, 0x1, R57, P4 ;  /* 0x0000000134347824 */ /* 0x010fca00020e0639 */
[----:B------:R0:W-:Y:S04]  /*1e550*/  STL [R1+0x1424], R52 ;  /* 0x0014243401007387 */ /* 0x0001e80000100800 */
[----:B0-----:R-:W4:Y:S01]  /*1e560*/  LDL.LU R52, [R1+0x1474] ;  /* 0x0014740001347983 */ /* 0x001f220000300800 */
[-C--:B------:R-:W-:Y:S01]  /*1e570*/  IADD3 R154, P6, PT, R154, R108.reuse, RZ ;  /* 0x0000006c9a9a7210 */ /* 0x080fe20007fde0ff */
[----:B------:R-:W-:Y:S01]  /*1e580*/  IMAD.X R153, R153, 0x1, R57, P5 ;  /* 0x0000000199997824 */ /* 0x000fe200028e0639 */
[----:B------:R-:W-:-:S03]  /*1e590*/  IADD3 R152, P4, PT, R152, R108, RZ ;  /* 0x0000006c98987210 */ /* 0x000fc60007f9e0ff */
[----:B------:R-:W-:Y:S01]  /*1e5a0*/  STL [R1+0x1494], R154 ;  /* 0x0014949a01007387 */ /* 0x000fe20000100800 */
[----:B------:R-:W-:Y:S01]  /*1e5b0*/  IMAD.X R0, R0, 0x1, R57, P2 ;  /* 0x0000000100007824 */ /* 0x000fe200010e0639 */
[----:B------:R-:W-:-:S04]  /*1e5c0*/  IADD3 R151, P5, PT, R151, R108, RZ ;  /* 0x0000006c97977210 */ /* 0x000fc80007fbe0ff */
[----:B------:R0:W-:Y:S04]  /*1e5d0*/  STL [R1+0x1498], R0 ;  /* 0x0014980001007387 */ /* 0x0001e80000100800 */
[----:B------:R-:W-:Y:S04]  /*1e5e0*/  STL [R1+0x14a0], R153 ;  /* 0x0014a09901007387 */ /* 0x000fe80000100800 */
[----:B0-----:R-:W4:Y:S01]  /*1e5f0*/  LDL.LU R0, [R1+0x1478] ;  /* 0x0014780001007983 */ /* 0x001f220000300800 */
[----:B------:R-:W-:-:S03]  /*1e600*/  IMAD.X R150, R150, 0x1, R57, P6 ;  /* 0x0000000196967824 */ /* 0x000fc600030e0639 */
[----:B------:R-:W-:Y:S04]  /*1e610*/  STL [R1+0x148c], R152 ;  /* 0x00148c9801007387 */ /* 0x000fe80000100800 */
[----:B------:R-:W4:Y:S04]  /*1e620*/  LDL.LU R155, [R1+0x1470] ;  /* 0x00147000019b7983 */ /* 0x000f280000300800 */
[----:B------:R-:W4:Y:S04]  /*1e630*/  LDL.LU.64 R158, [R1+0xd58] ;  /* 0x000d5800019e7983 */ /* 0x000f280000300a00 */
[----:B------:R-:W-:Y:S04]  /*1e640*/  STL [R1+0x1484], R151 ;  /* 0x0014849701007387 */ /* 0x000fe80000100800 */
[----:B------:R0:W-:Y:S01]  /*1e650*/  STL [R1+0x1490], R150 ;  /* 0x0014909601007387 */ /* 0x0001e20000100800 */
[----:B------:R-:W-:-:S03]  /*1e660*/  IADD3 R55, P2, PT, R55, R108, RZ ;  /* 0x0000006c37377210 */ /* 0x000fc60007f5e0ff */
[----:B0-----:R-:W4:Y:S04]  /*1e670*/  LDL.LU.64 R150, [R1+0xd60] ;  /* 0x000d600001967983 */ /* 0x001f280000300a00 */
[----:B------:R-:W4:Y:S01]  /*1e680*/  LDL.LU R156, [R1+0x146c] ;  /* 0x00146c00019c7983 */ /* 0x000f220000300800 */
[----:B------:R-:W-:-:S03]  /*1e690*/  IMAD.X R54, R54, 0x1, R57, P4 ;  /* 0x0000000136367824 */ /* 0x000fc600020e0639 */
[----:B------:R-:W-:Y:S04]  /*1e6a0*/  STL [R1+0x147c], R55 ;  /* 0x00147c3701007387 */ /* 0x000fe80000100800 */
[----:B------:R-:W4:Y:S04]  /*1e6b0*/  LDL.LU R157, [R1+0x1464] ;  /* 0x00146400019d7983 */ /* 0x000f280000300800 */
[----:B------:R0:W-:Y:S01]  /*1e6c0*/  STL [R1+0x1488], R54 ;  /* 0x0014883601007387 */ /* 0x0001e20000100800 */
[----:B--2---:R-:W-:-:S05]  /*1e6d0*/  IADD3 R152, P4, PT, R50, R165, RZ ;  /* 0x000000a532987210 */ /* 0x004fca0007f9e0ff */
[----:B------:R-:W-:Y:S02]  /*1e6e0*/  IMAD.X R153, R51, 0x1, R164, P4 ;  /* 0x0000000133997824 */ /* 0x000fe400020e06a4 */
[----:B---3--:R-:W-:Y:S01]  /*1e6f0*/  IMAD.X R53, R53, 0x1, R57, P5 ;  /* 0x0000000135357824 */ /* 0x008fe200028e0639 */
[----:B------:R-:W1:Y:S04]  /*1e700*/  SYNCS.PHASECHK.TRANS64.TRYWAIT P5, [UR4], R56 ;  /* 0x00000038ff0075a7 */ /* 0x000e6800080a1104 */
[----:B------:R-:W-:Y:S04]  /*1e710*/  STL [R1+0x1480], R53 ;  /* 0x0014803501007387 */ /* 0x000fe80000100800 */
[----:B0-----:R-:W2:Y:S04]  /*1e720*/  LDL.LU R54, [R1+0x1468] ;  /* 0x0014680001367983 */ /* 0x001ea80000300800 */
[----:B------:R-:W3:Y:S01]  /*1e730*/  LDL.LU.64 R50, [R1+0xd68] ;  /* 0x000d680001327983 */ /* 0x000ee20000300a00 */
[----:B----4-:R-:W-:-:S05]  /*1e740*/  IADD3 R52, P6, PT, R52, R108, RZ ;  /* 0x0000006c34347210 */ /* 0x010fca0007fde0ff */
[----:B------:R-:W-:Y:S04]  /*1e750*/  STL [R1+0x1474], R52 ;  /* 0x0014743401007387 */ /* 0x000fe80000100800 */
[----:B------:R-:W4:Y:S01]  /*1e760*/  LDL.LU R55, [R1+0x1460] ;  /* 0x0014600001377983 */ /* 0x000f220000300800 */
[----:B------:R-:W-:-:S05]  /*1e770*/  IMAD.X R0, R0, 0x1, R57, P2 ;  /* 0x0000000100007824 */ /* 0x000fca00010e0639 */
[----:B------:R0:W-:Y:S01]  /*1e780*/  STL [R1+0x1478], R0 ;  /* 0x0014780001007387 */ /* 0x0001e20000100800 */
[----:B------:R-:W-:Y:S01]  /*1e790*/  IMAD.X R155, R155, 0x1, R57, P6 ;  /* 0x000000019b9b7824 */ /* 0x000fe200030e0639 */
[----:B------:R-:W-:Y:S02]  /*1e7a0*/  IADD3 R154, P2, PT, R158, R165, RZ ;  /* 0x000000a59e9a7210 */ /* 0x000fe40007f5e0ff */
[----:B0-----:R-:W4:Y:S04]  /*1e7b0*/  LDL.LU R0, [R1+0x145c] ;  /* 0x00145c0001007983 */ /* 0x001f280000300800 */
[----:B------:R-:W4:Y:S04]  /*1e7c0*/  LDL.LU.64 R52, [R1+0xd70] ;  /* 0x000d700001347983 */ /* 0x000f280000300a00 */
[----:B------:R0:W-:Y:S04]  /*1e7d0*/  STL [R1+0x1470], R155 ;  /* 0x0014709b01007387 */ /* 0x0001e80000100800 */
[----:B------:R-:W4:Y:S01]  /*1e7e0*/  LDL.LU R160, [R1+0x1454] ;  /* 0x0014540001a07983 */ /* 0x000f220000300800 */
[----:B------:R-:W-:-:S05]  /*1e7f0*/  IADD3 R156, P4, PT, R156, R108, RZ ;  /* 0x0000006c9c9c7210 */ /* 0x000fca0007f9e0ff */
[----:B------:R1:W-:Y:S01]  /*1e800*/  STL [R1+0x146c], R156 ;  /* 0x00146c9c01007387 */ /* 0x0003e20000100800 */
[----:B0-----:R-:W-:-:S03]  /*1e810*/  IADD3 R155, P6, PT, R150, R165, RZ ;  /* 0x000000a5969b7210 */ /* 0x001fc60007fde0ff */
[----:B------:R-:W4:Y:S04]  /*1e820*/  LDL.LU R162, [R1+0x1458] ;  /* 0x0014580001a27983 */ /* 0x000f280000300800 */
[----:B------:R-:W4:Y:S01]  /*1e830*/  LDL.LU R163, [R1+0x1450] ;  /* 0x0014500001a37983 */ /* 0x000f220000300800 */
[----:B-1----:R-:W-:Y:S01]  /*1e840*/  IMAD.X R156, R159, 0x1, R164, P2 ;  /* 0x000000019f9c7824 */ /* 0x002fe200010e06a4 */
[----:B------:R-:W-:-:S05]  /*1e850*/  IADD3 R157, P2, PT, R157, R108, RZ ;  /* 0x0000006c9d9d7210 */ /* 0x000fca0007f5e0ff */
[----:B------:R-:W-:Y:S04]  /*1e860*/  STL [R1+0x1464], R157 ;  /* 0x0014649d01007387 */ /* 0x000fe80000100800 */
[----:B------:R-:W4:Y:S01]  /*1e870*/  LDL.LU R150, [R1+0x144c] ;  /* 0x00144c0001967983 */ /* 0x000f220000300800 */
[----:B--2---:R-:W-:Y:S01]  /*1e880*/  IMAD.X R54, R54, 0x1, R57, P4 ;  /* 0x0000000136367824 */ /* 0x004fe200020e0639 */
[----:B---3--:R-:W-:-:S04]  /*1e890*/  IADD3 R158, P4, PT, R50, R165, RZ ;  /* 0x000000a5329e7210 */ /* 0x008fc80007f9e0ff */
[----:B------:R0:W-:Y:S01]  /*1e8a0*/  STL [R1+0x1468], R54 ;  /* 0x0014683601007387 */ /* 0x0001e20000100800 */
[----:B------:R-:W-:-:S03]  /*1e8b0*/  IMAD.X R159, R51, 0x1, R164, P4 ;  /* 0x00000001339f7824 */ /* 0x000fc600020e06a4 */
[----:B0-----:R-:W2:Y:S01]  /*1e8c0*/  LDL.LU R54, [R1+0x1444] ;  /* 0x0014440001367983 */ /* 0x001ea20000300800 */
[----:B----4-:R-:W-:-:S05]  /*1e8d0*/  IMAD.X R55, R55, 0x1, R57, P2 ;  /* 0x0000000137377824 */ /* 0x010fca00010e0639 */
[----:B------:R0:W-:Y:S04]  /*1e8e0*/  STL [R1+0x1460], R55 ;  /* 0x0014603701007387 */ /* 0x0001e80000100800 */
[----:B0-----:R-:W3:Y:S04]  /*1e8f0*/  LDL.LU R55, [R1+0x1448] ;  /* 0x0014480001377983 */ /* 0x001ee80000300800 */
[----:B------:R-:W4:Y:S01]  /*1e900*/  LDL.LU.64 R50, [R1+0x1d68] ;  /* 0x001d680001327983 */ /* 0x000f220000300a00 */
[----:B------:R-:W-:-:S03]  /*1e910*/  IMAD.X R157, R151, 0x1, R164, P6 ;  /* 0x00000001979d7824 */ /* 0x000fc600030e06a4 */
[----:B------:R-:W2:Y:S01]  /*1e920*/  LDL.LU R151, [R1+0x1440] ;  /* 0x0014400001977983 */ /* 0x000ea20000300800 */
[----:B------:R-:W-:Y:S02]  /*1e930*/  IADD3 R0, P2, PT, R0, R108, RZ ;  /* 0x0000006c00007210 */ /* 0x000fe40007f5e0ff */
[----:B------:R-:W-:-:S03]  /*1e940*/  IADD3 R161, P6, PT, R52, R165, RZ ;  /* 0x000000a534a17210 */ /* 0x000fc60007fde0ff */
[----:B------:R0:W-:Y:S01]  /*1e950*/  STL [R1+0x145c], R0 ;  /* 0x00145c0001007387 */ /* 0x0001e20000100800 */
[----:B------:R-:W-:-:S03]  /*1e960*/  IADD3 R160, P4, PT, R160, R108, RZ ;  /* 0x0000006ca0a07210 */ /* 0x000fc60007f9e0ff */
[----:B0-----:R-:W3:Y:S04]  /*1e970*/  LDL.LU R0, [R1+0x143c] ;  /* 0x00143c0001007983 */ /* 0x001ee80000300800 */
[----:B------:R0:W-:Y:S01]  /*1e980*/  STL [R1+0x1454], R160 ;  /* 0x001454a001007387 */ /* 0x0001e20000100800 */
[--C-:B------:R-:W-:Y:S02]  /*1e990*/  IMAD.X R162, R162, 0x1, R57.reuse, P2 ;  /* 0x00000001a2a27824 */ /* 0x100fe400010e0639 */
[----:B0-----:R-:W-:Y:S02]  /*1e9a0*/  IMAD.X R160, R53, 0x1, R164, P6 ;  /* 0x0000000135a07824 */ /* 0x001fe400030e06a4 */
[----:B------:R-:W3:Y:S01]  /*1e9b0*/  LDL.LU.64 R52, [R1+0x1d60] ;  /* 0x001d600001347983 */ /* 0x000ee20000300a00 */
[----:B------:R-:W-:-:S03]  /*1e9c0*/  IMAD.X R163, R163, 0x1, R57, P4 ;  /* 0x00000001a3a37824 */ /* 0x000fc600020e0639 */
[----:B------:R-:W-:Y:S04]  /*1e9d0*/  STL [R1+0x1458], R162 ;  /* 0x001458a201007387 */ /* 0x000fe80000100800 */
[----:B------:R-:W-:Y:S01]  /*1e9e0*/  STL [R1+0x1450], R163 ;  /* 0x001450a301007387 */ /* 0x000fe20000100800 */
[----:B------:R-:W-:-:S05]  /*1e9f0*/  IADD3 R150, P4, PT, R150, R108, RZ ;  /* 0x0000006c96967210 */ /* 0x000fca0007f9e0ff */
[----:B------:R0:W-:Y:S04]  /*1ea00*/  STL [R1+0x144c], R150 ;  /* 0x00144c9601007387 */ /* 0x0001e80000100800 */
[----:B0-----:R0:W5:Y:S01]  /*1ea10*/  LDL.LU R150, [R1+0x1d58] ;  /* 0x001d580001967983 */ /* 0x0011620000300800 */
[----:B----4-:R-:W-:-:S05]  /*1ea20*/  IADD3 R162, P2, PT, R50, R165, RZ ;  /* 0x000000a532a27210 */ /* 0x010fca0007f5e0ff */
[----:B------:R-:W-:Y:S01]  /*1ea30*/  IMAD.X R50, R51, 0x1, R164, P2 ;  /* 0x0000000133327824 */ /* 0x000fe200010e06a4 */
[----:B--2---:R-:W-:Y:S01]  /*1ea40*/  IADD3 R54, P2, PT, R54, R108, RZ ;  /* 0x0000006c36367210 */ /* 0x004fe20007f5e0ff */
[----:B------:R-:W2:Y:S04]  /*1ea50*/  LDL.LU R51, [R1+0x1430] ;  /* 0x0014300001337983 */ /* 0x000ea80000300800 */
[----:B------:R1:W-:Y:S04]  /*1ea60*/  STL [R1+0x1444], R54 ;  /* 0x0014443601007387 */ /* 0x0003e80000100800 */
[----:B-1----:R-:W4:Y:S01]  /*1ea70*/  LDL.LU R54, [R1+0x1d54] ;  /* 0x001d540001367983 */ /* 0x002f220000300800 */
[----:B---3--:R-:W-:Y:S01]  /*1ea80*/  IMAD.X R55, R55, 0x1, R57, P4 ;  /* 0x0000000137377824 */ /* 0x008fe200020e0639 */
[----:B------:R-:W-:-:S05]  /*1ea90*/  IADD3 R163, P6, PT, R52, R165, RZ ;  /* 0x000000a534a37210 */ /* 0x000fca0007fde0ff */
[----:B------:R-:W-:Y:S02]  /*1eaa0*/  IMAD.X R52, R53, 0x1, R164, P6 ;  /* 0x0000000135347824 */ /* 0x000fe400030e06a4 */
[----:B------:R-:W3:Y:S04]  /*1eab0*/  LDL.LU R53, [R1+0x1438] ;  /* 0x0014380001357983 */ /* 0x000ee80000300800 */
[----:B------:R1:W-:Y:S04]  /*1eac0*/  STL [R1+0x1448], R55 ;  /* 0x0014483701007387 */ /* 0x0003e80000100800 */
[----:B-1----:R-:W2:Y:S01]  /*1ead0*/  LDL.LU R55, [R1+0x1d50] ;  /* 0x001d500001377983 */ /* 0x002ea20000300800 */
[----:B----4-:R-:W-:-:S03]  /*1eae0*/  IADD3 R54, P4, PT, R54, R165, RZ ;  /* 0x000000a536367210 */ /* 0x010fc60007f9e0ff */
[----:B------:R-:W4:Y:S01]  /*1eaf0*/  LDL.LU R165, [R1+0x1434] ;  /* 0x0014340001a57983 */ /* 0x000f220000300800 */
[----:B------:R-:W-:Y:S01]  /*1eb00*/  IMAD.X R151, R151, 0x1, R57, P2 ;  /* 0x0000000197977824 */ /* 0x000fe200010e0639 */
[----:B------:R-:W-:-:S04]  /*1eb10*/  IADD3 R0, P2, PT, R0, R108, RZ ;  /* 0x0000006c00007210 */ /* 0x000fc80007f5e0ff */
[----:B------:R1:W-:Y:S04]  /*1eb20*/  STL [R1+0x1440], R151 ;  /* 0x0014409701007387 */ /* 0x0003e80000100800 */
[----:B-1----:R0:W5:Y:S04]  /*1eb30*/  LDL.LU R151, [R1+0x1d4c] ;  /* 0x001d4c0001977983 */ /* 0x0021680000300800 */
[----:B------:R1:W-:Y:S01]  /*1eb40*/  STL [R1+0x143c], R0 ;  /* 0x00143c0001007387 */ /* 0x0003e20000100800 */
[----:B---3--:R-:W-:-:S03]  /*1eb50*/  IMAD.X R53, R53, 0x1, R57, P2 ;  /* 0x0000000135357824 */ /* 0x008fc600010e0639 */
[----:B-1----:R0:W5:Y:S01]  /*1eb60*/  LDL.LU R0, [R1+0x1d48] ;  /* 0x001d480001007983 */ /* 0x0021620000300800 */
[----:B--2---:R-:W-:Y:S01]  /*1eb70*/  IMAD.X R55, R55, 0x1, R164, P4 ;  /* 0x0000000137377824 */ /* 0x004fe200020e06a4 */
[----:B----4-:R-:W-:-:S05]  /*1eb80*/  IADD3 R165, P6, PT, R165, R108, RZ ;  /* 0x0000006ca5a57210 */ /* 0x010fca0007fde0ff */
[----:B------:R-:W-:Y:S01]  /*1eb90*/  IMAD.X R51, R51, 0x1, R57, P6 ;  /* 0x0000000133337824 */ /* 0x000fe200030e0639 */
[----:B------:R0:W-:Y:S04]  /*1eba0*/  STL [R1+0x1434], R165 ;  /* 0x001434a501007387 */ /* 0x0001e80000100800 */
[----:B------:R0:W-:Y:S04]  /*1ebb0*/  STL [R1+0x1430], R51 ;  /* 0x0014303301007387 */ /* 0x0001e80000100800 */
[----:B------:R0:W-:Y:S01]  /*1ebc0*/  STL [R1+0x1438], R53 ;  /* 0x0014383501007387 */ /* 0x0001e20000100800 */
[----:B------:R-:W-:Y:S05]  /*1ebd0*/  @!P5 BRA `(.L_x_8) ;  /* 0x000001c40030d947 */ /* 0x000fea0003800000 */
.L_x_16:
        /* <DEDUP_REMOVED lines=330> */
[----:B-1----:R-:W2:Y:S01]  /*20080*/  LDL.LU R63, [R1+0xe9c] ;  /* 0x000e9c00013f7983 */ /* 0x002ea20000300800 */
[----:B0-----:R-:W-:-:S02]  /*20090*/  PRMT R53, RZ, 0x7610, R53 ;  /* 0x00007610ff357816 */ /* 0x001fc40000000035 */
[----:B------:R-:W-:Y:S01]  /*200a0*/  PRMT R56, RZ, 0x7610, R56 ;  /* 0x00007610ff387816 */ /* 0x000fe20000000038 */
[----:B------:R0:W-:Y:S04]  /*200b0*/  STL [R1+0x20cc], R82 ;  /* 0x0020cc5201007387 */ /* 0x0001e80000100800 */
[----:B------:R1:W-:Y:S04]  /*200c0*/  STL [R1+0x20c8], R78 ;  /* 0x0020c84e01007387 */ /* 0x0003e80000100800 */
[----:B------:R3:W-:Y:S04]  /*200d0*/  STL [R1+0x20c4], R77 ;  /* 0x0020c44d01007387 */ /* 0x0007e80000100800 */
[----:B------:R4:W-:Y:S04]  /*200e0*/  STL [R1+0x20c0], R73 ;  /* 0x0020c04901007387 */ /* 0x0009e80000100800 */
[----:B------:R0:W-:Y:S04]  /*200f0*/  STL [R1+0x20bc], R76 ;  /* 0x0020bc4c01007387 */ /* 0x0001e80000100800 */
[----:B------:R0:W-:Y:S04]  /*20100*/  STL [R1+0x20b8], R72 ;  /* 0x0020b84801007387 */ /* 0x0001e80000100800 */
[----:B------:R0:W-:Y:S04]  /*20110*/  STL [R1+0x20b4], R75 ;  /* 0x0020b44b01007387 */ /* 0x0001e80000100800 */
[----:B------:R0:W-:Y:S01]  /*20120*/  STL [R1+0x20b0], R71 ;  /* 0x0020b04701007387 */ /* 0x0001e20000100800 */
[----:B--2---:R-:W-:-:S03]  /*20130*/  VIADD R63, R63, 0x1 ;  /* 0x000000013f3f7836 */ /* 0x004fc60000000000 */
[----:B------:R2:W-:Y:S01]  /*20140*/  STL [R1+0x20ac], R90 ;  /* 0x0020ac5a01007387 */ /* 0x0005e20000100800 */
[----:B------:R-:W-:Y:S02]  /*20150*/  PRMT R51, RZ, 0x7610, R51 ;  /* 0x00007610ff337816 */ /* 0x000fe40000000033 */
[----:B------:R-:W-:Y:S01]  /*20160*/  PRMT R108, RZ, 0x7610, R108 ;  /* 0x00007610ff6c7816 */ /* 0x000fe2000000006c */
[----:B------:R0:W-:Y:S01]  /*20170*/  STL [R1+0x20a8], R86 ;  /* 0x0020a85601007387 */ /* 0x0001e20000100800 */
[----:B------:R-:W-:Y:S02]  /*20180*/  PRMT R57, RZ, 0x7610, R57 ;  /* 0x00007610ff397816 */ /* 0x000fe40000000039 */
[----:B------:R-:W-:Y:S01]  /*20190*/  PRMT R50, RZ, 0x7610, R50 ;  /* 0x00007610ff327816 */ /* 0x000fe20000000032 */
[----:B------:R0:W-:Y:S01]  /*201a0*/  STL [R1+0x20a4], R85 ;  /* 0x0020a45501007387 */ /* 0x0001e20000100800 */
[----:B------:R-:W-:Y:S02]  /*201b0*/  PRMT R162, RZ, 0x7610, R162 ;  /* 0x00007610ffa27816 */ /* 0x000fe400000000a2 */
[----:B------:R-:W-:Y:S01]  /*201c0*/  PRMT R52, RZ, 0x7610, R52 ;  /* 0x00007610ff347816 */ /* 0x000fe20000000034 */
[----:B------:R0:W-:Y:S01]  /*201d0*/  STL [R1+0x20a0], R81 ;  /* 0x0020a05101007387 */ /* 0x0001e20000100800 */
[----:B------:R-:W-:-:S02]  /*201e0*/  PRMT R163, RZ, 0x7610, R163 ;  /* 0x00007610ffa37816 */ /* 0x000fc400000000a3 */
        /* <DEDUP_REMOVED lines=110> */
[----:B0-----:R-:W-:Y:S02]  /*208d0*/  PRMT R82, RZ, 0x7610, R82 ;  /* 0x00007610ff527816 */ /* 0x001fe40000000052 */
[----:B-1----:R-:W-:Y:S01]  /*208e0*/  PRMT R78, RZ, 0x7610, R78 ;  /* 0x00007610ff4e7816 */ /* 0x002fe2000000004e */
[----:B------:R0:W-:Y:S01]  /*208f0*/  STL [R1+0x2008], R127 ;  /* 0x0020087f01007387 */ /* 0x0001e20000100800 */
[----:B---3--:R-:W-:Y:S02]  /*20900*/  PRMT R77, RZ, 0x7610, R77 ;  /* 0x00007610ff4d7816 */ /* 0x008fe4000000004d */
[----:B----4-:R-:W-:Y:S01]  /*20910*/  PRMT R73, RZ, 0x7610, R73 ;  /* 0x00007610ff497816 */ /* 0x010fe20000000049 */
[----:B------:R1:W-:Y:S01]  /*20920*/  STL [R1+0x2004], R126 ;  /* 0x0020047e01007387 */ /* 0x0003e20000100800 */
[----:B------:R-:W-:-:S02]  /*20930*/  PRMT R76, RZ, 0x7610, R76 ;  /* 0x00007610ff4c7816 */ /* 0x000fc4000000004c */
[----:B------:R-:W-:Y:S01]  /*20940*/  PRMT R72, RZ, 0x7610, R72 ;  /* 0x00007610ff487816 */ /* 0x000fe20000000048 */
[----:B------:R3:W-:Y:S01]  /*20950*/  STL [R1+0x2000], R122 ;  /* 0x0020007a01007387 */ /* 0x0007e20000100800 */
[----:B------:R-:W-:Y:S02]  /*20960*/  PRMT R75, RZ, 0x7610, R75 ;  /* 0x00007610ff4b7816 */ /* 0x000fe4000000004b */
[----:B------:R-:W-:Y:S01]  /*20970*/  PRMT R71, RZ, 0x7610, R71 ;  /* 0x00007610ff477816 */ /* 0x000fe20000000047 */
[----:B------:R4:W-:Y:S01]  /*20980*/  STL [R1+0x1ffc], R125 ;  /* 0x001ffc7d01007387 */ /* 0x0009e20000100800 */
[----:B--2---:R-:W-:Y:S02]  /*20990*/  PRMT R90, RZ, 0x7610, R90 ;  /* 0x00007610ff5a7816 */ /* 0x004fe4000000005a */
        /* <DEDUP_REMOVED lines=58> */
[----:B-----5:R2:W-:Y:S01]  /*20d40*/  STL [R1+0x1fac], R151 ;  /* 0x001fac9701007387 */ /* 0x0205e20000100800 */
[----:B------:R-:W-:Y:S02]  /*20d50*/  PRMT R131, RZ, 0x7610, R131 ;  /* 0x00007610ff837816 */ /* 0x000fe40000000083 */
[----:B0-----:R-:W-:Y:S01]  /*20d60*/  PRMT R127, RZ, 0x7610, R127 ;  /* 0x00007610ff7f7816 */ /* 0x001fe2000000007f */
[----:B------:R0:W-:Y:S01]  /*20d70*/  STL [R1+0x1fa8], R150 ;  /* 0x001fa89601007387 */ /* 0x0001e20000100800 */
[----:B-1----:R-:W-:Y:S02]  /*20d80*/  PRMT R126, RZ, 0x7610, R126 ;  /* 0x00007610ff7e7816 */ /* 0x002fe4000000007e */
[----:B---3--:R-:W-:Y:S01]  /*20d90*/  PRMT R122, RZ, 0x7610, R122 ;  /* 0x00007610ff7a7816 */ /* 0x008fe2000000007a */
[----:B------:R1:W-:Y:S01]  /*20da0*/  STL [R1+0x1fa4], R146 ;  /* 0x001fa49201007387 */ /* 0x0003e20000100800 */
[----:B----4-:R-:W-:-:S02]  /*20db0*/  PRMT R125, RZ, 0x7610, R125 ;  /* 0x00007610ff7d7816 */ /* 0x010fc4000000007d */
[----:B--2---:R-:W-:Y:S01]  /*20dc0*/  PRMT R121, RZ, 0x7610, R121 ;  /* 0x00007610ff797816 */ /* 0x004fe20000000079 */
[----:B------:R2:W-:Y:S01]  /*20dd0*/  STL [R1+0x1fa0], R149 ;  /* 0x001fa09501007387 */ /* 0x0005e20000100800 */
[----:B------:R-:W-:Y:S02]  /*20de0*/  PRMT R124, RZ, 0x7610, R124 ;  /* 0x00007610ff7c7816 */ /* 0x000fe4000000007c */
[----:B------:R-:W-:Y:S01]  /*20df0*/  PRMT R120, RZ, 0x7610, R120 ;  /* 0x00007610ff787816 */ /* 0x000fe20000000078 */
[----:B------:R3:W-:Y:S01]  /*20e00*/  STL [R1+0x1f9c], R145 ;  /* 0x001f9c9101007387 */ /* 0x0007e20000100800 */
[----:B------:R-:W-:Y:S02]  /*20e10*/  PRMT R139, RZ, 0x7610, R139 ;  /* 0x00007610ff8b7816 */ /* 0x000fe4000000008b */
[----:B------:R-:W-:Y:S01]  /*20e20*/  PRMT R135, RZ, 0x7610, R135 ;  /* 0x00007610ff877816 */ /* 0x000fe20000000087 */
[----:B------:R-:W-:Y:S01]  /*20e30*/  STL [R1+0x1f98], R148 ;  /* 0x001f989401007387 */ /* 0x000fe20000100800 */
[----:B------:R-:W-:-:S02]  /*20e40*/  PRMT R134, RZ, 0x7610, R134 ;  /* 0x00007610ff867816 */ /* 0x000fc40000000086 */
[----:B------:R-:W-:Y:S01]  /*20e50*/  PRMT R130, RZ, 0x7610, R130 ;  /* 0x00007610ff827816 */ /* 0x000fe20000000082 */
[----:B------:R-:W-:Y:S01]  /*20e60*/  STL [R1+0x1f94], R144 ;  /* 0x001f949001007387 */ /* 0x000fe20000100800 */
[----:B------:R-:W-:Y:S02]  /*20e70*/  PRMT R133, RZ, 0x7610, R133 ;  /* 0x00007610ff857816 */ /* 0x000fe40000000085 */
[----:B------:R-:W-:Y:S01]  /*20e80*/  PRMT R129, RZ, 0x7610, R129 ;  /* 0x00007610ff817816 */ /* 0x000fe20000000081 */
[----:B------:R-:W-:Y:S01]  /*20e90*/  STL [R1+0x1f90], R165 ;  /* 0x001f90a501007387 */ /* 0x000fe20000100800 */
        /* <DEDUP_REMOVED lines=11> */
[----:B------:R-:W-:Y:S01]  /*20f50*/  STL.S16 [R1+0x1418], R53 ;  /* 0x0014183501007387 */ /* 0x000fe20000100600 */
[----:B------:R-:W-:-:S02]  /*20f60*/  PRMT R140, RZ, 0x7610, R140 ;  /* 0x00007610ff8c7816 */ /* 0x000fc4000000008c */
[----:B------:R-:W-:Y:S01]  /*20f70*/  PRMT R136, RZ, 0x7610, R136 ;  /* 0x00007610ff887816 */ /* 0x000fe20000000088 */
[----:B------:R4:W-:Y:S01]  /*20f80*/  STL.S16 [R1+0x130c], R56 ;  /* 0x00130c3801007387 */ /* 0x0009e20000100600 */
[----:B------:R-:W-:Y:S02]  /*20f90*/  PRMT R151, RZ, 0x7610, R151 ;  /* 0x00007610ff977816 */ /* 0x000fe40000000097 */
[----:B0-----:R-:W-:Y:S02]  /*20fa0*/  PRMT R150, RZ, 0x7610, R150 ;  /* 0x00007610ff967816 */ /* 0x001fe40000000096 */
[----:B-1----:R-:W-:Y:S02]  /*20fb0*/  PRMT R146, RZ, 0x7610, R146 ;  /* 0x00007610ff927816 */ /* 0x002fe40000000092 */
[----:B--2---:R-:W-:Y:S02]  /*20fc0*/  PRMT R149, RZ, 0x7610, R149 ;  /* 0x00007610ff957816 */ /* 0x004fe40000000095 */
[----:B---3--:R-:W-:Y:S01]  /*20fd0*/  PRMT R145, RZ, 0x7610, R145 ;  /* 0x00007610ff917816 */ /* 0x008fe20000000091 */
[----:B----4-:R-:W2:Y:S01]  /*20fe0*/  LDL.LU R56, [R1+0x25f4] ;  /* 0x0025f40001387983 */ /* 0x010ea20000300800 */
[----:B------:R-:W-:-:S02]  /*20ff0*/  PRMT R148, RZ, 0x7610, R148 ;  /* 0x00007610ff947816 */ /* 0x000fc40000000094 */
[----:B------:R-:W-:Y:S02]  /*21000*/  PRMT R144, RZ, 0x7610, R144 ;  /* 0x00007610ff907816 */ /* 0x000fe40000000090 */
[----:B--2---:R-:W-:-:S05]  /*21010*/  PRMT R56, RZ, 0x7610, R56 ;  /* 0x00007610ff387816 */ /* 0x004fca0000000038 */
[----:B------:R0:W-:Y:S04]  /*21020*/  STL.S16 [R1+0x1308], R56 ;  /* 0x0013083801007387 */ /* 0x0001e80000100600 */
[----:B0-----:R-:W2:Y:S02]  /*21030*/  LDL.LU R56, [R1+0x25f0] ;  /* 0x0025f00001387983 */ /* 0x001ea40000300800 */
        /* <DEDUP_REMOVED lines=740> */
[----:B0-----:R-:W2:Y:S04]  /*23e80*/  LDL.LU R56, [R1+0x2214] ;  /* 0x0022140001387983 */ /* 0x001ea80000300800 */
[----:B------:R0:W-:Y:S04]  /*23e90*/  STL.S16 [R1+0x100c], R51 ;  /* 0x00100c3301007387 */ /* 0x0001e80000100600 */
[----:B0-----:R-:W3:Y:S04]  /*23ea0*/  LDL.LU R51, [R1+0x2210] ;  /* 0x0022100001337983 */ /* 0x001ee80000300800 */
[----:B------:R0:W-:Y:S04]  /*23eb0*/  STL.S16 [R1+0x1008], R108 ;  /* 0x0010086c01007387 */ /* 0x0001e80000100600 */
[----:B0-----:R-:W4:Y:S04]  /*23ec0*/  LDL.LU R108, [R1+0x220c] ;  /* 0x00220c00016c7983 */ /* 0x001f280000300800 */
[----:B------:R0:W-:Y:S04]  /*23ed0*/  STL.S16 [R1+0x1004], R57 ;  /* 0x0010043901007387 */ /* 0x0001e80000100600 */
[----:B0-----:R-:W2:Y:S04]  /*23ee0*/  LDL.LU R57, [R1+0x2208] ;  /* 0x0022080001397983 */ /* 0x001ea80000300800 */
        /* <DEDUP_REMOVED lines=95> */
[----:B0-----:R-:W3:Y:S04]  /*244e0*/  LDL.LU R38, [R1+0x2148] ;  /* 0x0021480001267983 */ /* 0x001ee80000300800 */
[----:B------:R0:W-:Y:S04]  /*244f0*/  STL.S16 [R1+0xf60], R37 ;  /* 0x000f602501007387 */ /* 0x0001e80000100600 */
[----:B0-----:R-:W4:Y:S04]  /*24500*/  LDL.LU R37, [R1+0x2144] ;  /* 0x0021440001257983 */ /* 0x001f280000300800 */
        /* <DEDUP_REMOVED lines=40> */
[----:B------:R0:W-:Y:S01]  /*24790*/  STL.S16 [R1+0xf2c], R47 ;  /* 0x000f2c2f01007387 */ /* 0x0001e20000100600 */
[----:B--2---:R-:W-:-:S03]  /*247a0*/  PRMT R56, RZ, 0x7610, R56 ;  /* 0x00007610ff387816 */ /* 0x004fc60000000038 */
[----:B0-----:R-:W2:Y:S04]  /*247b0*/  LDL.LU R47, [R1+0x20f0] ;  /* 0x0020f000012f7983 */ /* 0x001ea80000300800 */
[----:B------:R0:W-:Y:S01]  /*247c0*/  STL.S16 [R1+0xf28], R74 ;  /* 0x000f284a01007387 */ /* 0x0001e20000100600 */
[----:B---3--:R-:W-:-:S03]  /*247d0*/  PRMT R51, RZ, 0x7610, R51 ;  /* 0x00007610ff337816 */ /* 0x008fc60000000033 */
[----:B0-----:R-:W3:Y:S04]  /*247e0*/  LDL.LU R74, [R1+0x20ec] ;  /* 0x0020ec00014a7983 */ /* 0x001ee80000300800 */
        /* <DEDUP_REMOVED lines=13> */
[----:B0-----:R-:W3:Y:S01]  /*248c0*/  LDL.LU R51, [R1+0x1c14] ;  /* 0x001c140001337983 */ /* 0x001ee20000300800 */
[----:B----4-:R-:W-:-:S03]  /*248d0*/  PRMT R108, RZ, 0x7610, R108 ;  /* 0x00007610ff6c7816 */ /* 0x010fc6000000006c */
[----:B------:R0:W-:Y:S04]  /*248e0*/  STL.S16 [R1+0xf08], R67 ;  /* 0x000f084301007387 */ /* 0x0001e80000100600 */
[----:B0-----:R-:W4:Y:S04]  /*248f0*/  LDL.LU R67, [R1+0x20d4] ;  /* 0x0020d40001437983 */ /* 0x001f280000300800 */
[----:B------:R0:W-:Y:S02]  /*24900*/  STL.S16 [R1+0xf04], R108 ;  /* 0x000f046c01007387 */ /* 0x0001e40000100600 */
[----:B0-----:R-:W0:Y:S01]  /*24910*/  LDC R108, c[0x0][0x3a0] ;  /* 0x0000e800ff6c7b82 */ /* 0x001e220000000800 */
[----:B------:R-:W-:Y:S01]  /*24920*/  PRMT R57, RZ, 0x7610, R57 ;  /* 0x00007610ff397816 */ /* 0x000fe20000000039 */
[----:B0-----:R-:W-:-:S02]  /*24930*/  IMAD R108, R63, -0x80, R108 ;  /* 0xffffff803f6c7824 */ /* 0x001fc400078e026c */
[----:B------:R-:W4:Y:S04]  /*24940*/  LDL.LU R63, [R1+0x20d0] ;  /* 0x0020d000013f7983 */ /* 0x000f280000300800 */
[----:B------:R0:W-:Y:S01]  /*24950*/  STL.S16 [R1+0xf00], R82 ;  /* 0x000f005201007387 */ /* 0x0001e20000100600 */
[----:B------:R-:W-:-:S03]  /*24960*/  ISETP.GT.AND P6, PT, R108, RZ, PT ;  /* 0x000000ff6c00720c */ /* 0x000fc60003fc4270 */
[----:B0-----:R-:W4:Y:S04]  /*24970*/  LDL.LU R82, [R1+0x20cc] ;  /* 0x0020cc0001527983 */ /* 0x001f280000300800 */
[----:B------:R0:W-:Y:S06]  /*24980*/  STL.S16 [R1+0x1548], R78 ;  /* 0x0015484e01007387 */ /* 0x0001ec0000100600 */
[----:B------:R-:W4:Y:S04]  /*24990*/  @P6 LDG.E.U16 R72, desc[UR6][R54.64] ;  /* 0x0000000636486981 */ /* 0x000f28000c1e1500 */
[----:B0-----:R-:W4:Y:S04]  /*249a0*/  LDL.LU R78, [R1+0x20c8] ;  /* 0x0020c800014e7983 */ /* 0x001f280000300800 */
[----:B------:R0:W-:Y:S04]  /*249b0*/  STL.S16 [R1+0x1544], R77 ;  /* 0x0015444d01007387 */ /* 0x0001e80000100600 */
[----:B0-----:R-:W4:Y:S04]  /*249c0*/  LDL.LU R77, [R1+0x20c4] ;  /* 0x0020c400014d7983 */ /* 0x001f280000300800 */
[----:B------:R0:W-:Y:S04]  /*249d0*/  STL.S16 [R1+0x1540], R73 ;  /* 0x0015404901007387 */ /* 0x0001e80000100600 */
[----:B0-----:R-:W4:Y:S04]  /*249e0*/  LDL.LU R73, [R1+0x20c0] ;  /* 0x0020c00001497983 */ /* 0x001f280000300800 */
[----:B------:R0:W-:Y:S04]  /*249f0*/  STL.S16 [R1+0x153c], R76 ;  /* 0x00153c4c01007387 */ /* 0x0001e80000100600 */
[----:B0-----:R-:W4:Y:S04]  /*24a00*/  LDL.LU R76, [R1+0x20bc] ;  /* 0x0020bc00014c7983 */ /* 0x001f280000300800 */
[----:B------:R2:W-:Y:S02]  /*24a10*/  STL.S16 [R1+0x1538], R57 ;  /* 0x0015383901007387 */ /* 0x0005e40000100600 */
[----:B--2---:R-:W-:-:S02]  /*24a20*/  IMAD.MOV.U32 R57, RZ, RZ, R56 ;  /* 0x000000ffff397224 */ /* 0x004fc400078e0038 */
[----:B---3--:R-:W-:Y:S02]  /*24a30*/  IMAD.MOV.U32 R56, RZ, RZ, R51 ;  /* 0x000000ffff387224 */ /* 0x008fe400078e0033 */
[----:B------:R-:W-:Y:S02]  /*24a40*/  IMAD.MOV.U32 R51, RZ, RZ, R50 ;  /* 0x000000ffff337224 */ /* 0x000fe400078e0032 */
[----:B------:R-:W-:Y:S02]  /*24a50*/  IMAD.MOV.U32 R50, RZ, RZ, R162 ;  /* 0x000000ffff327224 */ /* 0x000fe400078e00a2 */
[----:B------:R-:W-:Y:S02]  /*24a60*/  IMAD.MOV.U32 R162, RZ, RZ, R53 ;  /* 0x000000ffffa27224 */ /* 0x000fe400078e0035 */
[----:B------:R-:W-:Y:S01]  /*24a70*/  IMAD.MOV.U32 R53, RZ, RZ, R52 ;  /* 0x000000ffff357224 */ /* 0x000fe200078e0034 */
[----:B------:R-:W2:Y:S01]  /*24a80*/  @P6 LDG.E.U16 R71, desc[UR6][R50.64] ;  /* 0x0000000632476981 */ /* 0x000ea2000c1e1500 */
[----:B------:R-:W-:-:S03]  /*24a90*/  IMAD.MOV.U32 R52, RZ, RZ, R163 ;  /* 0x000000ffff347224 */ /* 0x000fc600078e00a3 */
[----:B------:R0:W3:Y:S04]  /*24aa0*/  @P6 LDG.E.U16 R162, desc[UR6][R56.64] ;  /* 0x0000000638a26981 */ /* 0x0000e8000c1e1500 */
[----:B------:R-:W2:Y:S04]  /*24ab0*/  @P6 LDG.E.U16 R75, desc[UR6][R52.64] ;  /* 0x00000006344b6981 */ /* 0x000ea8000c1e1500 */
[----:B------:R-:W-:Y:S04]  /*24ac0*/  STL [R1+0x1d4c], R56 ;  /* 0x001d4c3801007387 */ /* 0x000fe80000100800 */
[----:B------:R0:W-:Y:S04]  /*24ad0*/  STL [R1+0x1e94], R56 ;  /* 0x001e943801007387 */ /* 0x0001e80000100800 */
[----:B------:R-:W-:Y:S01]  /*24ae0*/  STL [R1+0x1d48], R57 ;  /* 0x001d483901007387 */ /* 0x000fe20000100800 */
[----:B------:R-:W-:-:S03]  /*24af0*/  ISETP.GT.AND P5, PT, R108, 0x1, PT ;  /* 0x000000016c00780c */ /* 0x000fc60003fa4270 */
[----:B------:R1:W-:Y:S01]  /*24b00*/  STL [R1+0x1e98], R57 ;  /* 0x001e983901007387 */ /* 0x0003e20000100800 */
[----:B------:R-:W-:-:S04]  /*24b10*/  LOP3.LUT R161, R161, R160, RZ, 0x3c, !PT ;  /* 0x000000a0a1a17212 */ /* 0x000fc800078e3cff */
[----:B------:R-:W-:Y:S01]  /*24b20*/  LOP3.LUT R160, R161, R160, RZ, 0x3c, !PT ;  /* 0x000000a0a1a07212 */ /* 0x000fe200078e3cff */
[----:B0-----:R-:W-:-:S03]  /*24b30*/  IMAD.MOV.U32 R56, RZ, RZ, R158 ;  /* 0x000000ffff387224 */ /* 0x001fc600078e009e */
[----:B------:R-:W-:Y:S01]  /*24b40*/  LOP3.LUT R161, R161, R160, RZ, 0x3c, !PT ;  /* 0x000000a0a1a17212 */ /* 0x000fe200078e3cff */
[----:B-1----:R-:W-:Y:S01]  /*24b50*/  IMAD.MOV.U32 R57, RZ, RZ, R159 ;  /* 0x000000ffff397224 */ /* 0x002fe200078e009f */
[----:B------:R-:W-:-:S03]  /*24b60*/  ISETP.GT.AND P4, PT, R108, 0x2, PT ;  /* 0x000000026c00780c */ /* 0x000fc60003f84270 */
[----:B------:R-:W3:Y:S04]  /*24b70*/  @P5 LDG.E.U16 R90, desc[UR6][R160.64] ;  /* 0x00000006a05a5981 */ /* 0x000ee8000c1e1500 */
[----:B------:R-:W3:Y:S04]  /*24b80*/  @P5 LDG.E.U16 R86, desc[UR6][R56.64] ;  /* 0x0000000638565981 */ /* 0x000ee8000c1e1500 */
[----:B----4-:R0:W-:Y:S04]  /*24b90*/  STL [R1+0x1414], R72 ;  /* 0x0014144801007387 */ /* 0x0101e80000100800 */
[----:B0-----:R-:W4:Y:S04]  /*24ba0*/  LDL.LU R72, [R1+0x20b8] ;  /* 0x0020b80001487983 */ /* 0x001f280000300800 */
[----:B------:R-:W-:Y:S04]  /*24bb0*/  STL [R1+0x1d54], R54 ;  /* 0x001d543601007387 */ /* 0x000fe80000100800 */
[----:B------:R0:W-:Y:S04]  /*24bc0*/  STL [R1+0x1e9c], R54 ;  /* 0x001e9c3601007387 */ /* 0x0001e80000100800 */
[----:B------:R-:W-:Y:S04]  /*24bd0*/  STL [R1+0x1d50], R55 ;  /* 0x001d503701007387 */ /* 0x000fe80000100800 */
[----:B------:R1:W-:Y:S01]  /*24be0*/  STL [R1+0x1ea0], R55 ;  /* 0x001ea03701007387 */ /* 0x0003e20000100800 */
[----:B0-----:R-:W-:-:S02]  /*24bf0*/  IMAD.MOV.U32 R54, RZ, RZ, R155 ;  /* 0x000000ffff367224 */ /* 0x001fc400078e009b */
[----:B-1----:R-:W-:-:S05]  /*24c00*/  IMAD.MOV.U32 R55, RZ, RZ, R157 ;  /* 0x000000ffff377224 */ /* 0x002fca00078e009d */
[----:B------:R0:W4:Y:S04]  /*24c10*/  @P5 LDG.E.U16 R85, desc[UR6][R54.64] ;  /* 0x0000000636555981 */ /* 0x000128000c1e1500 */
[----:B--2---:R1:W-:Y:S04]  /*24c20*/  STL [R1+0x1410], R75 ;  /* 0x0014104b01007387 */ /* 0x0043e80000100800 */
[----:B-1----:R-:W2:Y:S04]  /*24c30*/  LDL.LU R75, [R1+0x20b4] ;  /* 0x0020b400014b7983 */ /* 0x002ea80000300800 */
[----:B------:R-:W-:Y:S04]  /*24c40*/  STL [R1+0x1d5c], R52 ;  /* 0x001d5c3401007387 */ /* 0x000fe80000100800 */
[----:B------:R1:W-:Y:S04]  /*24c50*/  STL [R1+0x1ea4], R52 ;  /* 0x001ea43401007387 */ /* 0x0003e80000100800 */
[----:B------:R-:W-:Y:S04]  /*24c60*/  STL [R1+0x1d58], R53 ;  /* 0x001d583501007387 */ /* 0x000fe80000100800 */
[----:B------:R0:W-:Y:S01]  /*24c70*/  STL [R1+0x1ea8], R53 ;  /* 0x001ea83501007387 */ /* 0x0001e20000100800 */
[----:B-1----:R-:W-:-:S03]  /*24c80*/  IMAD.MOV.U32 R52, RZ, RZ, R154 ;  /* 0x000000ffff347224 */ /* 0x002fc600078e009a */
[----:B------:R1:W-:Y:S01]  /*24c90*/  STL [R1+0x140c], R71 ;  /* 0x00140c4701007387 */ /* 0x0003e20000100800 */
[----:B0-----:R-:W-:-:S03]  /*24ca0*/  IMAD.MOV.U32 R53, RZ, RZ, R156 ;  /* 0x000000ffff357224 */ /* 0x001fc600078e009c */
[----:B-1----:R-:W2:Y:S04]  /*24cb0*/  LDL.LU R71, [R1+0x20b0] ;  /* 0x0020b00001477983 */ /* 0x002ea80000300800 */
[----:B------:R-:W-:Y:S04]  /*24cc0*/  STL [R1+0x1d64], R50 ;  /* 0x001d643201007387 */ /* 0x000fe80000100800 */
[----:B------:R-:W-:Y:S04]  /*24cd0*/  STL [R1+0x1eac], R50 ;  /* 0x001eac3201007387 */ /* 0x000fe80000100800 */
[----:B------:R-:W-:Y:S04]  /*24ce0*/  STL [R1+0x1d60], R51 ;  /* 0x001d603301007387 */ /* 0x000fe80000100800 */
[----:B------:R-:W-:Y:S04]  /*24cf0*/  STL [R1+0x1eb0], R51 ;  /* 0x001eb03301007387 */ /* 0x000fe80000100800 */
[----:B---3--:R-:W-:Y:S04]  /*24d00*/  @P6 STL [R1+0x1418], R162 ;  /* 0x001418a201006387 */ /* 0x008fe80000100800 */
[----:B------:R-:W-:Y:S04]  /*24d10*/  STL.64 [R1+0xd58], R52 ;  /* 0x000d583401007387 */ /* 0x000fe80000100a00 */
[----:B------:R0:W-:Y:S04]  /*24d20*/  STL.64 [R1+0xd60], R54 ;  /* 0x000d603601007387 */ /* 0x0001e80000100a00 */
[----:B------:R1:W-:Y:S04]  /*24d30*/  STL.64 [R1+0xd68], R56 ;  /* 0x000d683801007387 */ /* 0x0003e80000100a00 */
[----:B------:R3:W2:Y:S01]  /*24d40*/  @P5 LDG.E.U16 R81, desc[UR6][R52.64] ;  /* 0x0000000634515981 */ /* 0x0006a2000c1e1500 */
[----:B0-----:R-:W-:-:S02]  /*24d50*/  IMAD.MOV.U32 R54, RZ, RZ, R5 ;  /* 0x000000ffff367224 */ /* 0x001fc400078e0005 */
[----:B------:R-:W-:Y:S02]  /*24d60*/  IMAD.MOV.U32 R55, RZ, RZ, R2 ;  /* 0x000000ffff377224 */ /* 0x000fe400078e0002 */
[----:B-1----:R-:W-:Y:S02]  /*24d70*/  IMAD.MOV.U32 R56, RZ, RZ, R152 ;  /* 0x000000ffff387224 */ /* 0x002fe400078e0098 */
[----:B------:R-:W-:Y:S01]  /*24d80*/  IMAD.MOV.U32 R57, RZ, RZ, R153 ;  /* 0x000000ffff397224 */ /* 0x000fe200078e0099 */
[----:B------:R-:W2:Y:S01]  /*24d90*/  @P4 LDG.E.U16 R80, desc[UR6][R54.64] ;  /* 0x0000000636504981 */ /* 0x000ea2000c1e1500 */
[----:B---3--:R-:W-:Y:S02]  /*24da0*/  IMAD.MOV.U32 R52, RZ, RZ, R6 ;  /* 0x000000ffff347224 */ /* 0x008fe400078e0006 */
[----:B------:R-:W-:Y:S01]  /*24db0*/  IMAD.MOV.U32 R53, RZ, RZ, R3 ;  /* 0x000000ffff357224 */ /* 0x000fe200078e0003 */
[----:B------:R-:W3:Y:S01]  /*24dc0*/  @P4 LDG.E.U16 R84, desc[UR6][R56.64] ;  /* 0x0000000638544981 */ /* 0x000ee2000c1e1500 */
[----:B------:R-:W-:-:S02]  /*24dd0*/  IMAD.MOV.U32 R50, RZ, RZ, R7 ;  /* 0x000000ffff327224 */ /* 0x000fc400078e0007 */
[----:B------:R-:W-:Y:S01]  /*24de0*/  IMAD.MOV.U32 R51, RZ, RZ, R4 ;  /* 0x000000ffff337224 */ /* 0x000fe200078e0004 */
[----:B------:R-:W3:Y:S04]  /*24df0*/  @P4 LDG.E.U16 R83, desc[UR6][R52.64] ;  /* 0x0000000634534981 */ /* 0x000ee8000c1e1500 */
[----:B------:R0:W3:Y:S04]  /*24e00*/  @P4 LDG.E.U16 R79, desc[UR6][R50.64] ;  /* 0x00000006324f4981 */ /* 0x0000e8000c1e1500 */
[----:B------:R-:W-:Y:S04]  /*24e10*/  STL.64 [R1+0xd70], R160 ;  /* 0x000d70a001007387 */ /* 0x000fe80000100a00 */
[----:B------:R1:W-:Y:S01]  /*24e20*/  STL [R1+0x1408], R90 ;  /* 0x0014085a01007387 */ /* 0x0003e20000100800 */
[----:B------:R-:W-:-:S03]  /*24e30*/  ISETP.GT.AND P2, PT, R108, 0x3, PT ;  /* 0x000000036c00780c */ /* 0x000fc60003f44270 */
[----:B-1----:R-:W3:Y:S04]  /*24e40*/  LDL.LU R90, [R1+0x20ac] ;  /* 0x0020ac00015a7983 */ /* 0x002ee80000300800 */
[----:B------:R1:W-:Y:S04]  /*24e50*/  STL [R1+0x1404], R86 ;  /* 0x0014045601007387 */ /* 0x0003e80000100800 */
[----:B-1----:R-:W3:Y:S04]  /*24e60*/  LDL.LU R86, [R1+0x20a8] ;  /* 0x0020a80001567983 */ /* 0x002ee80000300800 */
[----:B----4-:R1:W-:Y:S04]  /*24e70*/  STL [R1+0x1400], R85 ;  /* 0x0014005501007387 */ /* 0x0103e80000100800 */
[----:B-1----:R-:W4:Y:S01]  /*24e80*/  LDL.LU R85, [R1+0x20a4] ;  /* 0x0020a40001557983 */ /* 0x002f220000300800 */
[----:B------:R-:W-:Y:S01]  /*24e90*/  IMAD.MOV.U32 R4, RZ, RZ, R18 ;  /* 0x000000ffff047224 */ /* 0x000fe200078e0012 */
[----:B------:R-:W-:Y:S01]  /*24ea0*/  ISETP.GT.AND P6, PT, R108, 0x4, PT ;  /* 0x000000046c00780c */ /* 0x000fe20003fc4270 */
[----:B------:R-:W-:-:S02]  /*24eb0*/  IMAD.MOV.U32 R5, RZ, RZ, R14 ;  /* 0x000000ffff057224 */ /* 0x000fc400078e000e */
[----:B------:R-:W-:Y:S02]  /*24ec0*/  IMAD.MOV.U32 R6, RZ, RZ, R13 ;  /* 0x000000ffff067224 */ /* 0x000fe400078e000d */
[----:B------:R-:W-:Y:S01]  /*24ed0*/  IMAD.MOV.U32 R7, RZ, RZ, R10 ;  /* 0x000000ffff077224 */ /* 0x000fe200078e000a */
[----:B------:R1:W4:Y:S04]  /*24ee0*/  @P2 LDG.E.U16 R89, desc[UR6][R4.64] ;  /* 0x0000000604592981 */ /* 0x000328000c1e1500 */
[----:B------:R0:W4:Y:S04]  /*24ef0*/  @P2 LDG.E.U16 R93, desc[UR6][R6.64] ;  /* 0x00000006065d2981 */ /* 0x000128000c1e1500 */
[----:B--2---:R2:W-:Y:S04]  /*24f00*/  STL [R1+0x13fc], R81 ;  /* 0x0013fc5101007387 */ /* 0x0045e80000100800 */
[----:B--2---:R-:W2:Y:S04]  /*24f10*/  LDL.LU R81, [R1+0x20a0] ;  /* 0x0020a00001517983 */ /* 0x004ea80000300800 */
[----:B------:R0:W-:Y:S04]  /*24f20*/  STL.64 [R1+0xd38], R50 ;  /* 0x000d383201007387 */ /* 0x0001e80000100a00 */
[----:B------:R1:W-:Y:S04]  /*24f30*/  STL.64 [R1+0xd40], R52 ;  /* 0x000d403401007387 */ /* 0x0003e80000100a00 */
[----:B------:R-:W-:Y:S04]  /*24f40*/  STL.64 [R1+0xd48], R54 ;  /* 0x000d483601007387 */ /* 0x000fe80000100a00 */
[----:B------:R-:W-:Y:S01]  /*24f50*/  STL.64 [R1+0xd50], R56 ;  /* 0x000d503801007387 */ /* 0x000fe20000100a00 */
[----:B0-----:R-:W-:-:S03]  /*24f60*/  IMAD.MOV.U32 R50, RZ, RZ, R12 ;  /* 0x000000ffff327224 */ /* 0x001fc600078e000c */
[----:B---3--:R0:W-:Y:S01]  /*24f70*/  STL [R1+0x13f8], R84 ;  /* 0x0013f85401007387 */ /* 0x0081e20000100800 */
[----:B-1----:R-:W-:Y:S02]  /*24f80*/  IMAD.MOV.U32 R52, RZ, RZ, R11 ;  /* 0x000000ffff347224 */ /* 0x002fe400078e000b */
[----:B------:R-:W-:Y:S02]  /*24f90*/  IMAD.MOV.U32 R53, RZ, RZ, R8 ;  /* 0x000000ffff357224 */ /* 0x000fe400078e0008 */
[----:B------:R-:W-:-:S03]  /*24fa0*/  IMAD.MOV.U32 R51, RZ, RZ, R9 ;  /* 0x000000ffff337224 */ /* 0x000fc600078e0009 */
[----:B------:R-:W3:Y:S04]  /*24fb0*/  @P2 LDG.E.U16 R98, desc[UR6][R52.64] ;  /* 0x0000000634622981 */ /* 0x000ee8000c1e1500 */
[----:B0-----:R-:W2:Y:S04]  /*24fc0*/  LDL.LU R84, [R1+0x209c] ;  /* 0x00209c0001547983 */ /* 0x001ea80000300800 */
[----:B------:R0:W-:Y:S04]  /*24fd0*/  STL [R1+0x13f4], R80 ;  /* 0x0013f45001007387 */ /* 0x0001e80000100800 */
[----:B------:R1:W2:Y:S04]  /*24fe0*/  @P2 LDG.E.U16 R94, desc[UR6][R50.64] ;  /* 0x00000006325e2981 */ /* 0x0002a8000c1e1500 */
[----:B0-----:R-:W4:Y:S04]  /*24ff0*/  LDL.LU R80, [R1+0x2098] ;  /* 0x0020980001507983 */ /* 0x001f280000300800 */
[----:B------:R0:W-:Y:S04]  /*25000*/  STL [R1+0x13f0], R83 ;  /* 0x0013f05301007387 */ /* 0x0001e80000100800 */
[----:B0-----:R-:W4:Y:S04]  /*25010*/  LDL.LU R83, [R1+0x2094] ;  /* 0x0020940001537983 */ /* 0x001f280000300800 */
[----:B------:R0:W-:Y:S04]  /*25020*/  STL [R1+0x13ec], R79 ;  /* 0x0013ec4f01007387 */ /* 0x0001e80000100800 */
[----:B0-----:R-:W4:Y:S04]  /*25030*/  LDL.LU R79, [R1+0x2090] ;  /* 0x00209000014f7983 */ /* 0x001f280000300800 */
[----:B------:R0:W-:Y:S04]  /*25040*/  STL.64 [R1+0xd18], R4 ;  /* 0x000d180401007387 */ /* 0x0001e80000100a00 */
[----:B------:R1:W-:Y:S04]  /*25050*/  STL.64 [R1+0xd20], R6 ;  /* 0x000d200601007387 */ /* 0x0003e80000100a00 */
[----:B------:R1:W-:Y:S04]  /*25060*/  STL.64 [R1+0xd28], R50 ;  /* 0x000d283201007387 */ /* 0x0003e80000100a00 */
[----:B------:R1:W-:Y:S01]  /*25070*/  STL.64 [R1+0xd30], R52 ;  /* 0x000d303401007387 */ /* 0x0003e20000100a00 */
[----:B0-----:R-:W-:-:S02]  /*25080*/  IMAD.MOV.U32 R4, RZ, RZ, R26 ;  /* 0x000000ffff047224 */ /* 0x001fc400078e001a */
[----:B-1----:R-:W-:Y:S02]  /*25090*/  IMAD.MOV.U32 R6, RZ, RZ, R21 ;  /* 0x000000ffff067224 */ /* 0x002fe400078e0015 */
[----:B------:R-:W-:Y:S02]  /*250a0*/  IMAD.MOV.U32 R7, RZ, RZ, R17 ;  /* 0x000000ffff077224 */ /* 0x000fe400078e0011 */
[----:B------:R-:W-:Y:S02]  /*250b0*/  IMAD.MOV.U32 R50, RZ, RZ, R20 ;  /* 0x000000ffff327224 */ /* 0x000fe400078e0014 */
[----:B------:R-:W-:Y:S01]  /*250c0*/  IMAD.MOV.U32 R51, RZ, RZ, R16 ;  /* 0x000000ffff337224 */ /* 0x000fe200078e0010 */
[----:B------:R-:W4:Y:S01]  /*250d0*/  @P6 LDG.E.U16 R91, desc[UR6][R6.64] ;  /* 0x00000006065b6981 */ /* 0x000f22000c1e1500 */
[----:B------:R-:W-:Y:S02]  /*250e0*/  IMAD.MOV.U32 R52, RZ, RZ, R19 ;  /* 0x000000ffff347224 */ /* 0x000fe400078e0013 */
[----:B------:R-:W-:Y:S01]  /*250f0*/  IMAD.MOV.U32 R53, RZ, RZ, R15 ;  /* 0x000000ffff357224 */ /* 0x000fe200078e000f */
[----:B------:R-:W4:Y:S01]  /*25100*/  @P6 LDG.E.U16 R88, desc[UR6][R50.64] ;  /* 0x0000000632586981 */ /* 0x000f22000c1e1500 */
[----:B------:R-:W-:-:S03]  /*25110*/  IMAD.MOV.U32 R5, RZ, RZ, R22 ;  /* 0x000000ffff057224 */ /* 0x000fc600078e0016 */
[----:B------:R-:W4:Y:S04]  /*25120*/  @P6 LDG.E.U16 R92, desc[UR6][R52.64] ;  /* 0x00000006345c6981 */ /* 0x000f28000c1e1500 */
[----:B------:R0:W4:Y:S01]  /*25130*/  @P6 LDG.E.U16 R87, desc[UR6][R4.64] ;  /* 0x0000000604576981 */ /* 0x000122000c1e1500 */
[----:B------:R-:W-:Y:S01]  /*25140*/  ISETP.GT.AND P5, PT, R108, 0x5, PT ;  /* 0x000000056c00780c */ /* 0x000fe20003fa4270 */
[----:B------:R-:W-:Y:S02]  /*25150*/  IMAD.MOV.U32 R26, RZ, RZ, R27 ;  /* 0x000000ffff1a7224 */ /* 0x000fe400078e001b */
[----:B------:R-:W-:Y:S02]  /*25160*/  IMAD.MOV.U32 R27, RZ, RZ, R23 ;  /* 0x000000ffff1b7224 */ /* 0x000fe400078e0017 */
[----:B------:R-:W-:-:S02]  /*25170*/  IMAD.MOV.U32 R16, RZ, RZ, R28 ;  /* 0x000000ffff107224 */ /* 0x000fc400078e001c */
[----:B------:R-:W-:Y:S01]  /*25180*/  IMAD.MOV.U32 R17, RZ, RZ, R24 ;  /* 0x000000ffff117224 */ /* 0x000fe200078e0018 */
[----:B------:R-:W-:-:S05]  /*25190*/  ISETP.GT.AND P4, PT, R108, 0x6, PT ;  /* 0x000000066c00780c */ /* 0x000fca0003f84270 */
[----:B------:R-:W4:Y:S04]  /*251a0*/  @P5 LDG.E.U16 R106, desc[UR6][R26.64] ;  /* 0x000000061a6a5981 */ /* 0x000f28000c1e1500 */
[----:B------:R-:W4:Y:S01]  /*251b0*/  @P5 LDG.E.U16 R102, desc[UR6][R16.64] ;  /* 0x0000000610665981 */ /* 0x000f22000c1e1500 */
[----:B------:R-:W-:-:S03]  /*251c0*/  IMAD.MOV.U32 R24, RZ, RZ, R35 ;  /* 0x000000ffff187224 */ /* 0x000fc600078e0023 */
[----:B---3--:R1:W-:Y:S04]  /*251d0*/  STL [R1+0x13e8], R98 ;  /* 0x0013e86201007387 */ /* 0x0083e80000100800 */
[----:B-1----:R-:W3:Y:S04]  /*251e0*/  LDL.LU R98, [R1+0x208c] ;  /* 0x00208c0001627983 */ /* 0x002ee80000300800 */
[----:B--2---:R1:W-:Y:S04]  /*251f0*/  STL [R1+0x13e4], R94 ;  /* 0x0013e45e01007387 */ /* 0x0043e80000100800 */
[----:B-1----:R-:W2:Y:S04]  /*25200*/  LDL.LU R94, [R1+0x2088] ;  /* 0x00208800015e7983 */ /* 0x002ea80000300800 */
[----:B----4-:R1:W-:Y:S04]  /*25210*/  STL [R1+0x13e0], R93 ;  /* 0x0013e05d01007387 */ /* 0x0103e80000100800 */
[----:B-1----:R-:W4:Y:S04]  /*25220*/  LDL.LU R93, [R1+0x2084] ;  /* 0x00208400015d7983 */ /* 0x002f280000300800 */
[----:B------:R1:W-:Y:S04]  /*25230*/  STL [R1+0x13dc], R89 ;  /* 0x0013dc5901007387 */ /* 0x0003e80000100800 */
[----:B-1----:R-:W2:Y:S04]  /*25240*/  LDL.LU R89, [R1+0x2080] ;  /* 0x0020800001597983 */ /* 0x002ea80000300800 */
[----:B------:R0:W-:Y:S04]  /*25250*/  STL.64 [R1+0xcf8], R4 ;  /* 0x000cf80401007387 */ /* 0x0001e80000100a00 */
[----:B------:R1:W-:Y:S04]  /*25260*/  STL.64 [R1+0xd00], R6 ;  /* 0x000d000601007387 */ /* 0x0003e80000100a00 */
[----:B------:R-:W-:Y:S04]  /*25270*/  STL.64 [R1+0xd08], R50 ;  /* 0x000d083201007387 */ /* 0x000fe80000100a00 */
[----:B------:R-:W-:Y:S01]  /*25280*/  STL.64 [R1+0xd10], R52 ;  /* 0x000d103401007387 */ /* 0x000fe20000100a00 */
[----:B0-----:R-:W-:-:S02]  /*25290*/  IMAD.MOV.U32 R4, RZ, RZ, R34 ;  /* 0x000000ffff047224 */ /* 0x001fc400078e0022 */
[----:B-1----:R-:W-:Y:S02]  /*252a0*/  IMAD.MOV.U32 R6, RZ, RZ, R29 ;  /* 0x000000ffff067224 */ /* 0x002fe400078e001d */
[----:B------:R-:W-:Y:S02]  /*252b0*/  IMAD.MOV.U32 R7, RZ, RZ, R25 ;  /* 0x000000ffff077224 */ /* 0x000fe400078e0019 */
[----:B------:R-:W-:-:S03]  /*252c0*/  IMAD.MOV.U32 R5, RZ, RZ, R30 ;  /* 0x000000ffff057224 */ /* 0x000fc600078e001e */
[----:B------:R-:W2:Y:S04]  /*252d0*/  @P5 LDG.E.U16 R101, desc[UR6][R6.64] ;  /* 0x0000000606655981 */ /* 0x000ea8000c1e1500 */
[----:B------:R0:W-:Y:S01]  /*252e0*/  STL [R1+0x13d8], R92 ;  /* 0x0013d85c01007387 */ /* 0x0001e20000100800 */
[----:B------:R-:W-:-:S03]  /*252f0*/  IMAD.MOV.U32 R25, RZ, RZ, R31 ;  /* 0x000000ffff197224 */ /* 0x000fc600078e001f */
[----:B------:R1:W3:Y:S04]  /*25300*/  @P5 LDG.E.U16 R97, desc[UR6][R4.64] ;  /* 0x0000000604615981 */ /* 0x0002e8000c1e1500 */
[----:B------:R-:W3:Y:S04]  /*25310*/  @P4 LDG.E.U16 R100, desc[UR6][R24.64] ;  /* 0x0000000618644981 */ /* 0x000ee8000c1e1500 */
[----:B0-----:R-:W4:Y:S04]  /*25320*/  LDL.LU R92, [R1+0x207c] ;  /* 0x00207c00015c7983 */ /* 0x001f280000300800 */
[----:B------:R0:W-:Y:S04]  /*25330*/  STL [R1+0x13d4], R88 ;  /* 0x0013d45801007387 */ /* 0x0001e80000100800 */
[----:B0-----:R-:W4:Y:S04]  /*25340*/  LDL.LU R88, [R1+0x2078] ;  /* 0x0020780001587983 */ /* 0x001f280000300800 */
[----:B------:R0:W-:Y:S04]  /*25350*/  STL [R1+0x13d0], R91 ;  /* 0x0013d05b01007387 */ /* 0x0001e80000100800 */
[----:B0-----:R-:W4:Y:S04]  /*25360*/  LDL.LU R91, [R1+0x2074] ;  /* 0x00207400015b7983 */ /* 0x001f280000300800 */
[----:B------:R0:W-:Y:S04]  /*25370*/  STL [R1+0x13cc], R87 ;  /* 0x0013cc5701007387 */ /* 0x0001e80000100800 */
[----:B0-----:R-:W4:Y:S04]  /*25380*/  LDL.LU R87, [R1+0x2070] ;  /* 0x0020700001577983 */ /* 0x001f280000300800 */
[----:B------:R1:W-:Y:S04]  /*25390*/  STL.64 [R1+0xcd8], R4 ;  /* 0x000cd80401007387 */ /* 0x0003e80000100a00 */
[----:B------:R0:W-:Y:S04]  /*253a0*/  STL.64 [R1+0xce0], R6 ;  /* 0x000ce00601007387 */ /* 0x0001e80000100a00 */
[----:B------:R0:W-:Y:S01]  /*253b0*/  STL.64 [R1+0xce8], R16 ;  /* 0x000ce81001007387 */ /* 0x0001e20000100a00 */
[----:B-1----:R-:W-:-:S02]  /*253c0*/  IMAD.MOV.U32 R4, RZ, RZ, R42 ;  /* 0x000000ffff047224 */ /* 0x002fc400078e002a */
[----:B------:R-:W-:Y:S02]  /*253d0*/  IMAD.MOV.U32 R5, RZ, RZ, R38 ;  /* 0x000000ffff057224 */ /* 0x000fe400078e0026 */
[----:B0-----:R-:W-:Y:S02]  /*253e0*/  IMAD.MOV.U32 R6, RZ, RZ, R37 ;  /* 0x000000ffff067224 */ /* 0x001fe400078e0025 */
[----:B------:R-:W-:Y:S01]  /*253f0*/  IMAD.MOV.U32 R7, RZ, RZ, R33 ;  /* 0x000000ffff077224 */ /* 0x000fe200078e0021 */
[----:B------:R0:W4:Y:S01]  /*25400*/  @P4 LDG.E.U16 R95, desc[UR6][R4.64] ;  /* 0x00000006045f4981 */ /* 0x000122000c1e1500 */
[----:B------:R-:W-:Y:S02]  /*25410*/  IMAD.MOV.U32 R16, RZ, RZ, R36 ;  /* 0x000000ffff107224 */ /* 0x000fe400078e0024 */
[----:B------:R-:W-:Y:S01]  /*25420*/  IMAD.MOV.U32 R17, RZ, RZ, R32 ;  /* 0x000000ffff117224 */ /* 0x000fe200078e0020 */
[----:B------:R-:W4:Y:S04]  /*25430*/  @P4 LDG.E.U16 R99, desc[UR6][R6.64] ;  /* 0x0000000606634981 */ /* 0x000f28000c1e1500 */
[----:B------:R1:W4:Y:S04]  /*25440*/  @P4 LDG.E.U16 R96, desc[UR6][R16.64] ;  /* 0x0000000610604981 */ /* 0x000328000c1e1500 */
[----:B------:R-:W-:Y:S04]  /*25450*/  STL.64 [R1+0xcf0], R26 ;  /* 0x000cf01a01007387 */ /* 0x000fe80000100a00 */
[----:B------:R0:W-:Y:S01]  /*25460*/  STL [R1+0x13c8], R106 ;  /* 0x0013c86a01007387 */ /* 0x0001e20000100800 */
[----:B------:R-:W-:-:S03]  /*25470*/  ISETP.GT.AND P2, PT, R108, 0x7, PT ;  /* 0x000000076c00780c */ /* 0x000fc60003f44270 */
[----:B0-----:R-:W4:Y:S04]  /*25480*/  LDL.LU R106, [R1+0x206c] ;  /* 0x00206c00016a7983 */ /* 0x001f280000300800 */
[----:B------:R0:W-:Y:S04]  /*25490*/  STL [R1+0x13c4], R102 ;  /* 0x0013c46601007387 */ /* 0x0001e80000100800 */
[----:B0-----:R-:W4:Y:S01]  /*254a0*/  LDL.LU R102, [R1+0x2068] ;  /* 0x0020680001667983 */ /* 0x001f220000300800 */
[----:B------:R-:W-:-:S03]  /*254b0*/  ISETP.GT.AND P6, PT, R108, 0x8, PT ;  /* 0x000000086c00780c */ /* 0x000fc60003fc4270 */
[----:B--2---:R0:W-:Y:S04]  /*254c0*/  STL [R1+0x13c0], R101 ;  /* 0x0013c06501007387 */ /* 0x0041e80000100800 */
[----:B0-----:R-:W2:Y:S04]  /*254d0*/  LDL.LU R101, [R1+0x2064] ;  /* 0x0020640001657983 */ /* 0x001ea80000300800 */
[----:B---3--:R0:W-:Y:S04]  /*254e0*/  STL [R1+0x13bc], R97 ;  /* 0x0013bc6101007387 */ /* 0x0081e80000100800 */
[----:B0-----:R-:W3:Y:S04]  /*254f0*/  LDL.LU R97, [R1+0x2060] ;  /* 0x0020600001617983 */ /* 0x001ee80000300800 */
[----:B------:R0:W-:Y:S04]  /*25500*/  STL.64 [R1+0xcb8], R4 ;  /* 0x000cb80401007387 */ /* 0x0001e80000100a00 */
[----:B------:R-:W-:Y:S04]  /*25510*/  STL.64 [R1+0xcc0], R6 ;  /* 0x000cc00601007387 */ /* 0x000fe80000100a00 */
[----:B------:R1:W-:Y:S04]  /*25520*/  STL.64 [R1+0xcc8], R16 ;  /* 0x000cc81001007387 */ /* 0x0003e80000100a00 */
[----:B------:R1:W-:Y:S01]  /*25530*/  STL.64 [R1+0xcd0], R24 ;  /* 0x000cd01801007387 */ /* 0x0003e20000100a00 */
[----:B0-----:R-:W-:-:S03]  /*25540*/  IMAD.MOV.U32 R4, RZ, RZ, R58 ;  /* 0x000000ffff047224 */ /* 0x001fc600078e003a */
[----:B------:R0:W-:Y:S01]  /*25550*/  STL [R1+0x13b8], R100 ;  /* 0x0013b86401007387 */ /* 0x0001e20000100800 */
[----:B------:R-:W-:Y:S02]  /*25560*/  IMAD.MOV.U32 R5, RZ, RZ, R46 ;  /* 0x000000ffff057224 */ /* 0x000fe400078e002e */
[----:B-1----:R-:W-:Y:S02]  /*25570*/  IMAD.MOV.U32 R16, RZ, RZ, R44 ;  /* 0x000000ffff107224 */ /* 0x002fe400078e002c */
[----:B------:R-:W-:Y:S01]  /*25580*/  IMAD.MOV.U32 R17, RZ, RZ, R40 ;  /* 0x000000ffff117224 */ /* 0x000fe200078e0028 */
[----:B------:R1:W2:Y:S01]  /*25590*/  @P2 LDG.E.U16 R105, desc[UR6][R4.64] ;  /* 0x0000000604692981 */ /* 0x0002a2000c1e1500 */
[----:B------:R-:W-:Y:S02]  /*255a0*/  IMAD.MOV.U32 R24, RZ, RZ, R43 ;  /* 0x000000ffff187224 */ /* 0x000fe400078e002b */
[----:B------:R-:W-:Y:S01]  /*255b0*/  IMAD.MOV.U32 R25, RZ, RZ, R39 ;  /* 0x000000ffff197224 */ /* 0x000fe200078e0027 */
[----:B0-----:R-:W2:Y:S01]  /*255c0*/  LDL.LU R100, [R1+0x205c] ;  /* 0x00205c0001647983 */ /* 0x001ea20000300800 */
[----:B------:R-:W-:-:S02]  /*255d0*/  IMAD.MOV.U32 R6, RZ, RZ, R45 ;  /* 0x000000ffff067224 */ /* 0x000fc400078e002d */
[----:B------:R-:W-:Y:S01]  /*255e0*/  IMAD.MOV.U32 R7, RZ, RZ, R41 ;  /* 0x000000ffff077224 */ /* 0x000fe200078e0029 */
[----:B------:R-:W2:Y:S04]  /*255f0*/  @P2 LDG.E.U16 R115, desc[UR6][R24.64] ;  /* 0x0000000618732981 */ /* 0x000ea8000c1e1500 */
[----:B------:R-:W3:Y:S04]  /*25600*/  @P2 LDG.E.U16 R111, desc[UR6][R16.64] ;  /* 0x00000006106f2981 */ /* 0x000ee8000c1e1500 */
[----:B------:R0:W3:Y:S04]  /*25610*/  @P2 LDG.E.U16 R110, desc[UR6][R6.64] ;  /* 0x00000006066e2981 */ /* 0x0000e8000c1e1500 */
[----:B----4-:R4:W-:Y:S04]  /*25620*/  STL [R1+0x13b4], R96 ;  /* 0x0013b46001007387 */ /* 0x0109e80000100800 */
[----:B----4-:R-:W4:Y:S04]  /*25630*/  LDL.LU R96, [R1+0x2058] ;  /* 0x0020580001607983 */ /* 0x010f280000300800 */
        /* <DEDUP_REMOVED lines=8> */
[----:B-1----:R-:W-:-:S02]  /*256c0*/  IMAD.MOV.U32 R4, RZ, RZ, R66 ;  /* 0x000000ffff047224 */ /* 0x002fc400078e0042 */
[----:B0-----:R-:W-:Y:S02]  /*256d0*/  IMAD.MOV.U32 R6, RZ, RZ, R61 ;  /* 0x000000ffff067224 */ /* 0x001fe400078e003d */
        /* <DEDUP_REMOVED lines=10> */
[C---:B------:R-:W-:Y:S02]  /*25780*/  ISETP.GT.AND P5, PT, R108.reuse, 0x9, PT ;  /* 0x000000096c00780c */ /* 0x040fe40003fa4270 */
[----:B------:R-:W-:Y:S01]  /*25790*/  ISETP.GT.AND P4, PT, R108, 0xa, PT ;  /* 0x0000000a6c00780c */ /* 0x000fe20003f84270 */
[----:B--2---:R1:W-:Y:S04]  /*257a0*/  STL [R1+0x1684], R115 ;  /* 0x0016847301007387 */ /* 0x0043e80000100800 */
[----:B-1----:R-:W2:Y:S04]  /*257b0*/  LDL.LU R115, [R1+0x204c] ;  /* 0x00204c0001737983 */ /* 0x002ea80000300800 */
[----:B---3--:R1:W-:Y:S04]  /*257c0*/  STL [R1+0x1680], R111 ;  /* 0x0016806f01007387 */ /* 0x0083e80000100800 */
[----:B-1----:R-:W3:Y:S04]  /*257d0*/  LDL.LU R111, [R1+0x2048] ;  /* 0x00204800016f7983 */ /* 0x002ee80000300800 */
[----:B------:R1:W-:Y:S04]  /*257e0*/  STL [R1+0x167c], R110 ;  /* 0x00167c6e01007387 */ /* 0x0003e80000100800 */
[----:B-1----:R-:W2:Y:S04]  /*257f0*/  LDL.LU R110, [R1+0x2044] ;  /* 0x00204400016e7983 */ /* 0x002ea80000300800 */
[----:B------:R1:W-:Y:S04]  /*25800*/  STL [R1+0x1678], R105 ;  /* 0x0016786901007387 */ /* 0x0003e80000100800 */
[----:B-1----:R-:W2:Y:S04]  /*25810*/  LDL.LU R105, [R1+0x2040] ;  /* 0x0020400001697983 */ /* 0x002ea80000300800 */
[----:B------:R0:W-:Y:S04]  /*25820*/  STL.64 [R1+0xc78], R4 ;  /* 0x000c780401007387 */ /* 0x0001e80000100a00 */
[----:B------:R1:W-:Y:S04]  /*25830*/  STL.64 [R1+0xc80], R6 ;  /* 0x000c800601007387 */ /* 0x0003e80000100a00 */
[----:B------:R1:W-:Y:S04]  /*25840*/  STL.64 [R1+0xc88], R16 ;  /* 0x000c881001007387 */ /* 0x0003e80000100a00 */
[----:B------:R1:W-:Y:S01]  /*25850*/  STL.64 [R1+0xc90], R24 ;  /* 0x000c901801007387 */ /* 0x0003e20000100a00 */
[----:B0-----:R-:W-:-:S02]  /*25860*/  IMAD.MOV.U32 R4, RZ, RZ, R74 ;  /* 0x000000ffff047224 */ /* 0x001fc400078e004a */
[----:B------:R-:W-:Y:S02]  /*25870*/  IMAD.MOV.U32 R5, RZ, RZ, R70 ;  /* 0x000000ffff057224 */ /* 0x000fe400078e0046 */
[----:B-1----:R-:W-:Y:S02]  /*25880*/  IMAD.MOV.U32 R6, RZ, RZ, R69 ;  /* 0x000000ffff067224 */ /* 0x002fe400078e0045 */
[----:B------:R-:W-:Y:S01]  /*25890*/  IMAD.MOV.U32 R16, RZ, RZ, R68 ;  /* 0x000000ffff107224 */ /* 0x000fe200078e0044 */
[----:B------:R0:W2:Y:S01]  /*258a0*/  @P5 LDG.E.U16 R114, desc[UR6][R4.64] ;  /* 0x0000000604725981 */ /* 0x0000a2000c1e1500 */
[----:B------:R-:W-:Y:S02]  /*258b0*/  IMAD.MOV.U32 R17, RZ, RZ, R64 ;  /* 0x000000ffff117224 */ /* 0x000fe400078e0040 */
[----:B------:R-:W-:Y:S02]  /*258c0*/  IMAD.MOV.U32 R24, RZ, RZ, R67 ;  /* 0x000000ffff187224 */ /* 0x000fe400078e0043 */
[----:B------:R-:W-:Y:S01]  /*258d0*/  IMAD.MOV.U32 R25, RZ, RZ, R63 ;  /* 0x000000ffff197224 */ /* 0x000fe200078e003f */
[----:B------:R-:W2:Y:S01]  /*258e0*/  @P5 LDG.E.U16 R119, desc[UR6][R16.64] ;  /* 0x0000000610775981 */ /* 0x000ea2000c1e1500 */
[----:B------:R-:W-:-:S03]  /*258f0*/  IMAD.MOV.U32 R7, RZ, RZ, R65 ;  /* 0x000000ffff077224 */ /* 0x000fc600078e0041 */
[----:B------:R-:W2:Y:S04]  /*25900*/  @P5 LDG.E.U16 R123, desc[UR6][R24.64] ;  /* 0x00000006187b5981 */ /* 0x000ea8000c1e1500 */
[----:B------:R1:W3:Y:S04]  /*25910*/  @P5 LDG.E.U16 R118, desc[UR6][R6.64] ;  /* 0x0000000606765981 */ /* 0x0002e8000c1e1500 */
[----:B----4-:R4:W-:Y:S04]  /*25920*/  STL [R1+0x13a8], R109 ;  /* 0x0013a86d01007387 */ /* 0x0109e80000100800 */
[----:B----4-:R-:W4:Y:S04]  /*25930*/  LDL.LU R109, [R1+0x203c] ;  /* 0x00203c00016d7983 */ /* 0x010f280000300800 */
        /* <DEDUP_REMOVED lines=26> */
[----:B------:R1:W-:Y:S04]  /*25ae0*/  STL [R1+0x1394], R119 ;  /* 0x0013947701007387 */ /* 0x0003e80000100800 */
[----:B-1----:R-:W2:Y:S04]  /*25af0*/  LDL.LU R119, [R1+0x2028] ;  /* 0x0020280001777983 */ /* 0x002ea80000300800 */
[----:B---3--:R1:W-:Y:S04]  /*25b00*/  STL [R1+0x1390], R118 ;  /* 0x0013907601007387 */ /* 0x0083e80000100800 */
[----:B-1----:R-:W3:Y:S04]  /*25b10*/  LDL.LU R118, [R1+0x2024] ;  /* 0x0020240001767983 */ /* 0x002ee80000300800 */
        /* <DEDUP_REMOVED lines=141> */
[----:B------:R-:W4:Y:S04]  /*263f0*/  @P6 LDG.E.U16 R136, desc[UR6][R4.64] ;  /* 0x0000000604886981 */ /* 0x000f28000c1e1500 */
[----:B--2---:R0:W-:Y:S04]  /*26400*/  STL [R1+0x1674], R147 ;  /* 0x0016749301007387 */ /* 0x0041e80000100800 */
[----:B0-----:R-:W2:Y:S04]  /*26410*/  LDL.LU R147, [R1+0x1fcc] ;  /* 0x001fcc0001937983 */ /* 0x001ea80000300800 */
[----:B------:R0:W-:Y:S04]  /*26420*/  STL [R1+0x1670], R143 ;  /* 0x0016708f01007387 */ /* 0x0001e80000100800 */
[----:B0-----:R-:W2:Y:S04]  /*26430*/  LDL.LU R143, [R1+0x1fc8] ;  /* 0x001fc800018f7983 */ /* 0x001ea80000300800 */
[----:B---3--:R0:W-:Y:S04]  /*26440*/  STL [R1+0x166c], R142 ;  /* 0x00166c8e01007387 */ /* 0x0081e80000100800 */
[----:B0-----:R-:W3:Y:S04]  /*26450*/  LDL.LU R142, [R1+0x1fc4] ;  /* 0x001fc400018e7983 */ /* 0x001ee80000300800 */
[----:B------:R0:W-:Y:S04]  /*26460*/  STL [R1+0x1668], R138 ;  /* 0x0016688a01007387 */ /* 0x0001e80000100800 */
[----:B0-----:R-:W2:Y:S04]  /*26470*/  LDL.LU R138, [R1+0x1fc0] ;  /* 0x001fc000018a7983 */ /* 0x001ea80000300800 */
[----:B------:R-:W-:Y:S04]  /*26480*/  STL.64 [R1+0xb78], R4 ;  /* 0x000b780401007387 */ /* 0x000fe80000100a00 */
[----:B------:R-:W-:Y:S04]  /*26490*/  STL.64 [R1+0xb80], R6 ;  /* 0x000b800601007387 */ /* 0x000fe80000100a00 */
[----:B------:R-:W-:Y:S04]  /*264a0*/  STL.64 [R1+0xb88], R16 ;  /* 0x000b881001007387 */ /* 0x000fe80000100a00 */
[----:B------:R-:W-:Y:S04]  /*264b0*/  STL.64 [R1+0xb90], R24 ;  /* 0x000b901801007387 */ /* 0x000fe80000100a00 */
[----:B----4-:R0:W-:Y:S04]  /*264c0*/  STL [R1+0x1338], R141 ;  /* 0x0013388d01007387 */ /* 0x0101e80000100800 */
[----:B0-----:R-:W4:Y:S04]  /*264d0*/  LDL.LU R141, [R1+0x1fbc] ;  /* 0x001fbc00018d7983 */ /* 0x001f280000300800 */
[----:B------:R0:W-:Y:S04]  /*264e0*/  STL [R1+0x1334], R137 ;  /* 0x0013348901007387 */ /* 0x0001e80000100800 */
[----:B0-----:R-:W4:Y:S04]  /*264f0*/  LDL.LU R137, [R1+0x1fb8] ;  /* 0x001fb80001897983 */ /* 0x001f280000300800 */
[----:B------:R0:W-:Y:S04]  /*26500*/  STL [R1+0x1330], R140 ;  /* 0x0013308c01007387 */ /* 0x0001e80000100800 */
[----:B0-----:R-:W4:Y:S04]  /*26510*/  LDL.LU R140, [R1+0x1fb4] ;  /* 0x001fb400018c7983 */ /* 0x001f280000300800 */
[----:B------:R0:W-:Y:S04]  /*26520*/  STL [R1+0x132c], R136 ;  /* 0x00132c8801007387 */ /* 0x0001e80000100800 */
[----:B0-----:R-:W4:Y:S01]  /*26530*/  LDL.LU R136, [R1+0x1fb0] ;  /* 0x001fb00001887983 */ /* 0x001f220000300800 */
[----:B------:R-:W-:Y:S01]  /*26540*/  ISETP.GT.AND P5, PT, R108, 0x11, PT ;  /* 0x000000116c00780c */ /* 0x000fe20003fa4270 */
[----:B------:R-:W-:-:S02]  /*26550*/  IMAD.MOV.U32 R16, RZ, RZ, R132 ;  /* 0x000000ffff107224 */ /* 0x000fc400078e0084 */
[----:B------:R-:W-:Y:S01]  /*26560*/  IMAD.MOV.U32 R17, RZ, RZ, R128 ;  /* 0x000000ffff117224 */ /* 0x000fe200078e0080 */
[----:B------:R-:W-:Y:S01]  /*26570*/  ISETP.GT.AND P4, PT, R108, 0x12, PT ;  /* 0x000000126c00780c */ /* 0x000fe20003f84270 */
[----:B------:R-:W-:Y:S01]  /*26580*/  IMAD.MOV.U32 R6, RZ, RZ, R133 ;  /* 0x000000ffff067224 */ /* 0x000fe200078e0085 */
[----:B------:R-:W4:Y:S01]  /*26590*/  LDL R52, [R1+0x130c] ;  /* 0x00130c0001347983 */ /* 0x000f220000100800 */
[----:B------:R-:W-:Y:S02]  /*265a0*/  IMAD.MOV.U32 R7, RZ, RZ, R129 ;  /* 0x000000ffff077224 */ /* 0x000fe400078e0081 */
[----:B------:R-:W-:Y:S01]  /*265b0*/  IMAD.MOV.U32 R4, RZ, RZ, R134 ;  /* 0x000000ffff047224 */ /* 0x000fe200078e0086 */
[----:B------:R-:W4:Y:S01]  /*265c0*/  LDL.LU R24, [R1+0x10] ;  /* 0x0000100001187983 */ /* 0x000f220000300800 */
[----:B------:R-:W-:-:S03]  /*265d0*/  IMAD.MOV.U32 R5, RZ, RZ, R130 ;  /* 0x000000ffff057224 */ /* 0x000fc600078e0082 */
[----:B------:R-:W4:Y:S04]  /*265e0*/  @P5 LDG.E.U16 R151, desc[UR6][R16.64] ;  /* 0x0000000610975981 */ /* 0x000f28000c1e1500 */
[----:B------:R-:W4:Y:S04]  /*265f0*/  @P5 LDG.E.U16 R150, desc[UR6][R6.64] ;  /* 0x0000000606965981 */ /* 0x000f28000c1e1500 */
[----:B------:R-:W4:Y:S01]  /*26600*/  @P5 LDG.E.U16 R146, desc[UR6][R4.64] ;  /* 0x0000000604925981 */ /* 0x000f22000c1e1500 */
[----:B------:R-:W-:Y:S02]  /*26610*/  IMAD.MOV.U32 R26, RZ, RZ, R139 ;  /* 0x000000ffff1a7224 */ /* 0x000fe400078e008b */
[----:B------:R-:W-:-:S05]  /*26620*/  IMAD.MOV.U32 R27, RZ, RZ, R135 ;  /* 0x000000ffff1b7224 */ /* 0x000fca00078e0087 */
[----:B------:R0:W4:Y:S01]  /*26630*/  @P5 LDG.E.U16 R149, desc[UR6][R26.64] ;  /* 0x000000061a955981 */ /* 0x000122000c1e1500 */
[----:B---3--:R-:W-:Y:S02]  /*26640*/  IMAD.MOV.U32 R28, RZ, RZ, R142 ;  /* 0x000000ffff1c7224 */ /* 0x008fe400078e008e */
[----:B--2---:R-:W-:-:S05]  /*26650*/  IMAD.MOV.U32 R29, RZ, RZ, R138 ;  /* 0x000000ffff1d7224 */ /* 0x004fca00078e008a */
[----:B------:R-:W2:Y:S01]  /*26660*/  @P4 LDG.E.U16 R144, desc[UR6][R28.64] ;  /* 0x000000061c904981 */ /* 0x000ea2000c1e1500 */
[----:B----4-:R-:W-:Y:S02]  /*26670*/  IMAD.MOV.U32 R32, RZ, RZ, R141 ;  /* 0x000000ffff207224 */ /* 0x010fe400078e008d */
[----:B------:R-:W-:-:S05]  /*26680*/  IMAD.MOV.U32 R33, RZ, RZ, R137 ;  /* 0x000000ffff217224 */ /* 0x000fca00078e0089 */
[----:B------:R-:W3:Y:S01]  /*26690*/  @P4 LDG.E.U16 R148, desc[UR6][R32.64] ;  /* 0x0000000620944981 */ /* 0x000ee2000c1e1500 */
[----:B------:R-:W-:Y:S02]  /*266a0*/  IMAD.MOV.U32 R40, RZ, RZ, R140 ;  /* 0x000000ffff287224 */ /* 0x000fe400078e008c */
[----:B------:R-:W-:-:S05]  /*266b0*/  IMAD.MOV.U32 R41, RZ, RZ, R136 ;  /* 0x000000ffff297224 */ /* 0x000fca00078e0088 */
[----:B------:R-:W4:Y:S04]  /*266c0*/  @P4 LDG.E.U16 R145, desc[UR6][R40.64] ;  /* 0x0000000628914981 */ /* 0x000f28000c1e1500 */
[----:B------:R-:W-:Y:S04]  /*266d0*/  STL.64 [R1+0xb58], R26 ;  /* 0x000b581a01007387 */ /* 0x000fe80000100a00 */
[----:B------:R-:W-:Y:S04]  /*266e0*/  STL.64 [R1+0xb60], R4 ;  /* 0x000b600401007387 */ /* 0x000fe80000100a00 */
[----:B------:R-:W-:Y:S04]  /*266f0*/  STL.64 [R1+0xb68], R6 ;  /* 0x000b680601007387 */ /* 0x000fe80000100a00 */
[----:B------:R-:W-:Y:S04]  /*26700*/  STL.64 [R1+0xb70], R16 ;  /* 0x000b701001007387 */ /* 0x000fe80000100a00 */
[----:B------:R1:W-:Y:S04]  /*26710*/  STL [R1+0x1328], R151 ;  /* 0x0013289701007387 */ /* 0x0003e80000100800 */
[----:B-1----:R-:W2:Y:S04]  /*26720*/  LDL.LU R151, [R1+0x1fac] ;  /* 0x001fac0001977983 */ /* 0x002ea80000300800 */
[----:B------:R1:W-:Y:S04]  /*26730*/  STL [R1+0x1324], R150 ;  /* 0x0013249601007387 */ /* 0x0003e80000100800 */
[----:B-1----:R-:W2:Y:S04]  /*26740*/  LDL.LU R150, [R1+0x1fa8] ;  /* 0x001fa80001967983 */ /* 0x002ea80000300800 */
[----:B------:R1:W-:Y:S01]  /*26750*/  STL [R1+0x1320], R146 ;  /* 0x0013209201007387 */ /* 0x0003e20000100800 */
[----:B0-----:R-:W-:-:S03]  /*26760*/  IMAD.MOV.U32 R26, RZ, RZ, R147 ;  /* 0x000000ffff1a7224 */ /* 0x001fc600078e0093 */
[----:B-1----:R-:W2:Y:S04]  /*26770*/  LDL.LU R146, [R1+0x1fa4] ;  /* 0x001fa40001927983 */ /* 0x002ea80000300800 */
[----:B------:R-:W2:Y:S04]  /*26780*/  LDL R163, [R1+0x1308] ;  /* 0x0013080001a37983 */ /* 0x000ea80000100800 */
[----:B------:R-:W2:Y:S04]  /*26790*/  LDL R162, [R1+0x1304] ;  /* 0x0013040001a27983 */ /* 0x000ea80000100800 */
[----:B------:R-:W2:Y:S04]  /*267a0*/  LDL R55, [R1+0x1300] ;  /* 0x0013000001377983 */ /* 0x000ea80000100800 */
[----:B------:R-:W2:Y:S04]  /*267b0*/  LDL R54, [R1+0x12fc] ;  /* 0x0012fc0001367983 */ /* 0x000ea80000100800 */
[----:B------:R-:W2:Y:S04]  /*267c0*/  LDL.LU R5, [R1] ;  /* 0x0000000001057983 */ /* 0x000ea80000300800 */
[----:B------:R-:W2:Y:S04]  /*267d0*/  LDL.LU R4, [R1+0x30] ;  /* 0x0000300001047983 */ /* 0x000ea80000300800 */
[----:B------:R-:W2:Y:S01]  /*267e0*/  LDL.LU R7, [R1+0x4] ;  /* 0x0000040001077983 */ /* 0x000ea20000300800 */
[----:B------:R-:W-:-:S03]  /*267f0*/  IMAD.MOV.U32 R27, RZ, RZ, R143 ;  /* 0x000000ffff1b7224 */ /* 0x000fc600078e008f */
[----:B------:R-:W2:Y:S04]  /*26800*/  LDL.LU R6, [R1+0x14] ;  /* 0x0000140001067983 */ /* 0x000ea80000300800 */
[----:B------:R-:W2:Y:S04]  /*26810*/  LDL.LU R17, [R1+0x8] ;  /* 0x0000080001117983 */ /* 0x000ea80000300800 */
[----:B------:R-:W2:Y:S04]  /*26820*/  LDL.LU R16, [R1+0x18] ;  /* 0x0000180001107983 */ /* 0x000ea80000300800 */
[----:B------:R-:W2:Y:S04]  /*26830*/  LDL.LU R18, [R1+0xc] ;  /* 0x00000c0001127983 */ /* 0x000ea80000300800 */
[----:B------:R-:W2:Y:S04]  /*26840*/  LDL.LU R3, [R1+0x1c] ;  /* 0x00001c0001037983 */ /* 0x000ea80000300800 */
[----:B------:R0:W-:Y:S01]  /*26850*/  STL [R1+0x131c], R149 ;  /* 0x00131c9501007387 */ /* 0x0001e20000100800 */
[----:B------:R-:W-:-:S03]  /*26860*/  ISETP.GT.AND P2, PT, R108, 0x13, PT ;  /* 0x000000136c00780c */ /* 0x000fc60003f44270 */
[----:B------:R1:W2:Y:S04]  /*26870*/  @P4 LDG.E.U16 R52, desc[UR6][R26.64] ;  /* 0x000000061a344981 */ /* 0x0002a8000c1e1500 */
[----:B0-----:R-:W2:Y:S04]  /*26880*/  LDL.LU R149, [R1+0x1fa0] ;  /* 0x001fa00001957983 */ /* 0x001ea80000300800 */
[----:B------:R-:W2:Y:S04]  /*26890*/  LDL R57, [R1+0x12f8] ;  /* 0x0012f80001397983 */ /* 0x000ea80000100800 */
[----:B------:R-:W2:Y:S04]  /*268a0*/  LDL R56, [R1+0x12f4] ;  /* 0x0012f40001387983 */ /* 0x000ea80000100800 */
[----:B------:R-:W-:Y:S04]  /*268b0*/  STL.64 [R1+0xb38], R26 ;  /* 0x000b381a01007387 */ /* 0x000fe80000100a00 */
[----:B------:R-:W-:Y:S04]  /*268c0*/  STL.64 [R1+0xb40], R28 ;  /* 0x000b401c01007387 */ /* 0x000fe80000100a00 */
[----:B------:R-:W-:Y:S04]  /*268d0*/  STL.64 [R1+0xb48], R32 ;  /* 0x000b482001007387 */ /* 0x000fe80000100a00 */
[----:B------:R-:W-:Y:S04]  /*268e0*/  STL.64 [R1+0xb50], R40 ;  /* 0x000b502801007387 */ /* 0x000fe80000100a00 */
[----:B----4-:R0:W-:Y:S04]  /*268f0*/  STL [R1+0x1318], R145 ;  /* 0x0013189101007387 */ /* 0x0101e80000100800 */
[----:B0-----:R-:W4:Y:S04]  /*26900*/  LDL.LU R145, [R1+0x1f9c] ;  /* 0x001f9c0001917983 */ /* 0x001f280000300800 */
[----:B---3--:R0:W-:Y:S04]  /*26910*/  STL [R1+0x1314], R148 ;  /* 0x0013149401007387 */ /* 0x0081e80000100800 */
[----:B0-----:R-:W3:Y:S04]  /*26920*/  LDL.LU R148, [R1+0x1f98] ;  /* 0x001f980001947983 */ /* 0x001ee80000300800 */
[----:B--2---:R0:W-:Y:S04]  /*26930*/  STL [R1+0x1310], R144 ;  /* 0x0013109001007387 */ /* 0x0041e80000100800 */
[----:B0-----:R-:W2:Y:S01]  /*26940*/  LDL.LU R144, [R1+0x1f94] ;  /* 0x001f940001907983 */ /* 0x001ea20000300800 */
[----:B------:R-:W-:-:S02]  /*26950*/  IMAD.MOV.U32 R28, RZ, RZ, R149 ;  /* 0x000000ffff1c7224 */ /* 0x000fc400078e0095 */
[----:B----4-:R-:W-:-:S05]  /*26960*/  IMAD.MOV.U32 R29, RZ, RZ, R145 ;  /* 0x000000ffff1d7224 */ /* 0x010fca00078e0091 */
[----:B------:R-:W4:Y:S01]  /*26970*/  @P2 LDG.E.U16 R162, desc[UR6][R28.64] ;  /* 0x000000061ca22981 */ /* 0x000f22000c1e1500 */
[----:B---3--:R-:W-:Y:S02]  /*26980*/  IMAD.MOV.U32 R32, RZ, RZ, R148 ;  /* 0x000000ffff207224 */ /* 0x008fe400078e0094 */
[----:B--2---:R-:W-:-:S05]  /*26990*/  IMAD.MOV.U32 R33, RZ, RZ, R144 ;  /* 0x000000ffff217224 */ /* 0x004fca00078e0090 */
[----:B------:R-:W2:Y:S01]  /*269a0*/  @P2 LDG.E.U16 R163, desc[UR6][R32.64] ;  /* 0x0000000620a32981 */ /* 0x000ea2000c1e1500 */
[----:B------:R-:W-:Y:S02]  /*269b0*/  IMAD.MOV.U32 R25, RZ, RZ, R151 ;  /* 0x000000ffff197224 */ /* 0x000fe400078e0097 */
[----:B-1----:R-:W-:Y:S02]  /*269c0*/  IMAD.MOV.U32 R26, RZ, RZ, R150 ;  /* 0x000000ffff1a7224 */ /* 0x002fe400078e0096 */
[----:B------:R-:W-:Y:S01]  /*269d0*/  IMAD.MOV.U32 R27, RZ, RZ, R146 ;  /* 0x000000ffff1b7224 */ /* 0x000fe200078e0092 */
[----:B------:R0:W3:Y:S04]  /*269e0*/  @P2 LDG.E.U16 R54, desc[UR6][R24.64] ;  /* 0x0000000618362981 */ /* 0x0000e8000c1e1500 */
[----:B------:R-:W3:Y:S04]  /*269f0*/  @P2 LDG.E.U16 R55, desc[UR6][R26.64] ;  /* 0x000000061a372981 */ /* 0x000ee8000c1e1500 */
[----:B------:R-:W-:Y:S04]  /*26a00*/  @P4 STL [R1+0x130c], R52 ;  /* 0x00130c3401004387 */ /* 0x000fe80000100800 */
[----:B------:R-:W3:Y:S04]  /*26a10*/  LDL.LU R51, [R1+0x12d4] ;  /* 0x0012d40001337983 */ /* 0x000ee80000300800 */
[----:B------:R-:W3:Y:S04]  /*26a20*/  LDL.LU R50, [R1+0x12d0] ;  /* 0x0012d00001327983 */ /* 0x000ee80000300800 */
[----:B------:R-:W3:Y:S04]  /*26a30*/  LDL.LU R53, [R1+0x12cc] ;  /* 0x0012cc0001357983 */ /* 0x000ee80000300800 */
[----:B------:R-:W-:Y:S04]  /*26a40*/  STL.64 [R1+0xb18], R24 ;  /* 0x000b181801007387 */ /* 0x000fe80000100a00 */
[----:B------:R-:W-:Y:S04]  /*26a50*/  STL.64 [R1+0xb30], R32 ;  /* 0x000b302001007387 */ /* 0x000fe80000100a00 */
[----:B------:R-:W-:Y:S04]  /*26a60*/  STL.64 [R1+0xb20], R26 ;  /* 0x000b201a01007387 */ /* 0x000fe80000100a00 */
[----:B------:R-:W-:Y:S04]  /*26a70*/  STL.64 [R1+0xb28], R28 ;  /* 0x000b281c01007387 */ /* 0x000fe80000100a00 */
[----:B--2---:R1:W-:Y:S04]  /*26a80*/  @P2 STL [R1+0x1308], R163 ;  /* 0x001308a301002387 */ /* 0x0043e80000100800 */
[----:B-1----:R-:W2:Y:S04]  /*26a90*/  LDL R163, [R1+0x12f0] ;  /* 0x0012f00001a37983 */ /* 0x002ea80000100800 */
[----:B----4-:R1:W-:Y:S04]  /*26aa0*/  @P2 STL [R1+0x1304], R162 ;  /* 0x001304a201002387 */ /* 0x0103e80000100800 */
[----:B-1----:R-:W4:Y:S01]  /*26ab0*/  LDL R162, [R1+0x12ec] ;  /* 0x0012ec0001a27983 */ /* 0x002f220000100800 */
[----:B0-----:R-:W-:-:S02]  /*26ac0*/  IMAD.MOV.U32 R24, RZ, RZ, R3 ;  /* 0x000000ffff187224 */ /* 0x001fc400078e0003 */
[----:B------:R-:W-:Y:S01]  /*26ad0*/  IMAD.MOV.U32 R25, RZ, RZ, R18 ;  /* 0x000000ffff197224 */ /* 0x000fe200078e0012 */
[----:B---3--:R-:W-:Y:S01]  /*26ae0*/  @P2 STL [R1+0x12fc], R54 ;  /* 0x0012fc3601002387 */ /* 0x008fe20000100800 */
[----:B------:R-:W-:-:S03]  /*26af0*/  ISETP.GT.AND P6, PT, R108, 0x14, PT ;  /* 0x000000146c00780c */ /* 0x000fc60003fc4270 */
[----:B------:R0:W-:Y:S04]  /*26b00*/  @P2 STL [R1+0x1300], R55 ;  /* 0x0013003701002387 */ /* 0x0001e80000100800 */
[----:B------:R-:W-:Y:S04]  /*26b10*/  STL.64 [R1+0xaf8], R4 ;  /* 0x000af80401007387 */ /* 0x000fe80000100a00 */
[----:B------:R1:W-:Y:S04]  /*26b20*/  STL.64 [R1+0xb00], R6 ;  /* 0x000b000601007387 */ /* 0x0003e80000100a00 */
[----:B------:R3:W-:Y:S04]  /*26b30*/  STL.64 [R1+0xb08], R16 ;  /* 0x000b081001007387 */ /* 0x0007e80000100a00 */
[----:B------:R0:W-:Y:S04]  /*26b40*/  STL.64 [R1+0xb10], R24 ;  /* 0x000b101801007387 */ /* 0x0001e80000100a00 */
        /* <DEDUP_REMOVED lines=8> */
[----:B------:R-:W3:Y:S04]  /*26bd0*/  @P6 LDG.E.U16 R57, desc[UR6][R24.64] ;  /* 0x0000000618396981 */ /* 0x000ee8000c1e1500 */
[----:B0-----:R-:W3:Y:S04]  /*26be0*/  LDL R55, [R1+0x12dc] ;  /* 0x0012dc0001377983 */ /* 0x001ee80000100800 */
[----:B------:R-:W3:Y:S04]  /*26bf0*/  LDL R52, [R1+0x12e0] ;  /* 0x0012e00001347983 */ /* 0x000ee80000100800 */
[----:B------:R-:W3:Y:S04]  /*26c00*/  @P6 LDG.E.U16 R56, desc[UR6][R16.64] ;  /* 0x0000000610386981 */ /* 0x000ee8000c1e1500 */
[----:B------:R-:W3:Y:S04]  /*26c10*/  LDL R156, [R1+0x12e4] ;  /* 0x0012e400019c7983 */ /* 0x000ee80000100800 */
[----:B------:R-:W3:Y:S01]  /*26c20*/  LDL R154, [R1+0x12e8] ;  /* 0x0012e800019a7983 */ /* 0x000ee20000100800 */
[----:B------:R-:W-:-:S03]  /*26c30*/  ISETP.GT.AND P5, PT, R108, 0x15, PT ;  /* 0x000000156c00780c */ /* 0x000fc60003fa4270 */
        /* <DEDUP_REMOVED lines=8> */
[----:B------:R-:W3:Y:S04]  /*26cc0*/  LDL R54, [R1+0x12d8] ;  /* 0x0012d80001367983 */ /* 0x000ee80000100800 */
[----:B--2---:R-:W2:Y:S04]  /*26cd0*/  @P6 LDG.E.U16 R163, desc[UR6][R6.64] ;  /* 0x0000000606a36981 */ /* 0x004ea8000c1e1500 */
[----:B-1----:R-:W2:Y:S04]  /*26ce0*/  LDL.LU R7, [R1+0x60] ;  /* 0x0000600001077983 */ /* 0x002ea80000300800 */
[----:B----4-:R-:W4:Y:S04]  /*26cf0*/  @P6 LDG.E.U16 R162, desc[UR6][R4.64] ;  /* 0x0000000604a26981 */ /* 0x010f28000c1e1500 */
[----:B------:R-:W4:Y:S04]  /*26d00*/  LDL.LU R6, [R1+0x90] ;  /* 0x0000900001067983 */ /* 0x000f280000300800 */
[----:B---3--:R-:W3:Y:S04]  /*26d10*/  LDL.LU R17, [R1+0x64] ;  /* 0x0000640001117983 */ /* 0x008ee80000300800 */
[----:B------:R-:W3:Y:S04]  /*26d20*/  LDL.LU R16, [R1+0x74] ;  /* 0x0000740001107983 */ /* 0x000ee80000300800 */
[----:B------:R-:W3:Y:S04]  /*26d30*/  LDL.LU R25, [R1+0x68] ;  /* 0x0000680001197983 */ /* 0x000ee80000300800 */
[----:B------:R-:W3:Y:S04]  /*26d40*/  LDL.LU R24, [R1+0x78] ;  /* 0x0000780001187983 */ /* 0x000ee80000300800 */
[----:B------:R-:W3:Y:S01]  /*26d50*/  LDL.LU R18, [R1+0x6c] ;  /* 0x00006c0001127983 */ /* 0x000ee20000300800 */
[----:B------:R-:W-:-:S02]  /*26d60*/  IMAD.MOV.U32 R61, RZ, RZ, R60 ;  /* 0x000000ffff3d7224 */ /* 0x000fc400078e003c */
[----:B------:R-:W-:Y:S01]  /*26d70*/  IMAD.MOV.U32 R60, RZ, RZ, R49 ;  /* 0x000000ffff3c7224 */ /* 0x000fe200078e0031 */
[----:B------:R0:W-:Y:S04]  /*26d80*/  @P6 STL [R1+0x12f8], R57 ;  /* 0x0012f83901006387 */ /* 0x0001e80000100800 */
[----:B------:R-:W3:Y:S04]  /*26d90*/  @P5 LDG.E.U16 R55, desc[UR6][R42.64] ;  /* 0x000000062a375981 */ /* 0x000ee8000c1e1500 */
[----:B------:R-:W3:Y:S04]  /*26da0*/  LDL.LU R5, [R1+0x7c] ;  /* 0x00007c0001057983 */ /* 0x000ee80000300800 */
[----:B------:R-:W3:Y:S04]  /*26db0*/  @P5 LDG.E.U16 R52, desc[UR6][R46.64] ;  /* 0x000000062e345981 */ /* 0x000ee8000c1e1500 */
[----:B------:R1:W-:Y:S04]  /*26dc0*/  @P6 STL [R1+0x12f4], R56 ;  /* 0x0012f43801006387 */ /* 0x0003e80000100800 */
[----:B------:R-:W3:Y:S04]  /*26dd0*/  @P5 LDG.E.U16 R156, desc[UR6][R58.64] ;  /* 0x000000063a9c5981 */ /* 0x000ee8000c1e1500 */
[----:B0-----:R-:W3:Y:S04]  /*26de0*/  LDL R57, [R1+0x1664] ;  /* 0x0016640001397983 */ /* 0x001ee80000100800 */
[----:B-1----:R-:W3:Y:S04]  /*26df0*/  LDL R56, [R1+0x1660] ;  /* 0x0016600001387983 */ /* 0x002ee80000100800 */
[----:B------:R-:W3:Y:S04]  /*26e00*/  @P5 LDG.E.U16 R154, desc[UR6][R60.64] ;  /* 0x000000063c9a5981 */ /* 0x000ee8000c1e1500 */
[----:B--2---:R0:W-:Y:S04]  /*26e10*/  @P6 STL [R1+0x12f0], R163 ;  /* 0x0012f0a301006387 */ /* 0x0041e80000100800 */
[----:B0-----:R-:W2:Y:S04]  /*26e20*/  LDL R163, [R1+0x165c] ;  /* 0x00165c0001a37983 */ /* 0x001ea80000100800 */
[----:B----4-:R0:W-:Y:S04]  /*26e30*/  @P6 STL [R1+0x12ec], R162 ;  /* 0x0012eca201006387 */ /* 0x0101e80000100800 */
[----:B0-----:R-:W4:Y:S01]  /*26e40*/  LDL R162, [R1+0x1658] ;  /* 0x0016580001a27983 */ /* 0x001f220000100800 */
[----:B------:R-:W-:-:S02]  /*26e50*/  ISETP.GT.AND P4, PT, R108, 0x16, PT ;  /* 0x000000166c00780c */ /* 0x000fc40003f84270 */
[----:B------:R-:W-:Y:S01]  /*26e60*/  ISETP.GT.AND P2, PT, R108, 0x17, PT ;  /* 0x000000176c00780c */ /* 0x000fe20003f44270 */
[----:B------:R-:W4:Y:S04]  /*26e70*/  LDL.LU R4, [R1+0x80] ;  /* 0x0000800001047983 */ /* 0x000f280000300800 */
[----:B------:R-:W4:Y:S04]  /*26e80*/  LDL.LU R3, [R1+0xb0] ;  /* 0x0000b00001037983 */ /* 0x000f280000300800 */
[----:B------:R-:W-:Y:S04]  /*26e90*/  STL.64 [R1+0xad8], R42 ;  /* 0x000ad82a01007387 */ /* 0x000fe80000100a00 */
[----:B------:R-:W-:Y:S04]  /*26ea0*/  STL.64 [R1+0xae0], R46 ;  /* 0x000ae02e01007387 */ /* 0x000fe80000100a00 */
[----:B------:R-:W-:Y:S04]  /*26eb0*/  STL.64 [R1+0xae8], R58 ;  /* 0x000ae83a01007387 */ /* 0x000fe80000100a00 */
[----:B------:R-:W-:Y:S04]  /*26ec0*/  STL.64 [R1+0xaf0], R60 ;  /* 0x000af03c01007387 */ /* 0x000fe80000100a00 */
[----:B------:R-:W4:Y:S04]  /*26ed0*/  @P4 LDG.E.U16 R51, desc[UR6][R32.64] ;  /* 0x0000000620334981 */ /* 0x000f28000c1e1500 */
[----:B------:R-:W4:Y:S04]  /*26ee0*/  @P4 LDG.E.U16 R50, desc[UR6][R28.64] ;  /* 0x000000061c324981 */ /* 0x000f28000c1e1500 */
[----:B------:R0:W4:Y:S04]  /*26ef0*/  @P4 LDG.E.U16 R53, desc[UR6][R26.64] ;  /* 0x000000061a354981 */ /* 0x000128000c1e1500 */
[----:B------:R-:W4:Y:S04]  /*26f00*/  @P4 LDG.E.U16 R54, desc[UR6][R40.64] ;  /* 0x0000000628364981 */ /* 0x000f28000c1e1500 */
[----:B---3--:R-:W-:Y:S04]  /*26f10*/  @P5 STL [R1+0x12dc], R55 ;  /* 0x0012dc3701005387 */ /* 0x008fe80000100800 */
[----:B------:R-:W-:Y:S04]  /*26f20*/  @P5 STL [R1+0x12e0], R52 ;  /* 0x0012e03401005387 */ /* 0x000fe80000100800 */
[----:B------:R-:W-:Y:S04]  /*26f30*/  @P5 STL [R1+0x12e4], R156 ;  /* 0x0012e49c01005387 */ /* 0x000fe80000100800 */
[----:B------:R-:W3:Y:S04]  /*26f40*/  @P2 LDG.E.U16 R56, desc[UR6][R24.64] ;  /* 0x0000000618382981 */ /* 0x000ee8000c1e1500 */
[----:B------:R-:W-:Y:S04]  /*26f50*/  @P5 STL [R1+0x12e8], R154 ;  /* 0x0012e89a01005387 */ /* 0x000fe80000100800 */
[----:B------:R0:W-:Y:S02]  /*26f60*/  STL.64 [R1+0xab8], R26 ;  /* 0x000ab81a01007387 */ /* 0x0001e40000100a00 */
[----:B0-----:R-:W-:-:S02]  /*26f70*/  IMAD.MOV.U32 R26, RZ, RZ, R5 ;  /* 0x000000ffff1a7224 */ /* 0x001fc400078e0005 */
[----:B------:R-:W-:-:S05]  /*26f80*/  IMAD.MOV.U32 R27, RZ, RZ, R18 ;  /* 0x000000ffff1b7224 */ /* 0x000fca00078e0012 */
[----:B------:R-:W3:Y:S04]  /*26f90*/  @P2 LDG.E.U16 R57, desc[UR6][R26.64] ;  /* 0x000000061a392981 */ /* 0x000ee8000c1e1500 */
[----:B--2---:R-:W2:Y:S04]  /*26fa0*/  @P2 LDG.E.U16 R163, desc[UR6][R16.64] ;  /* 0x0000000610a32981 */ /* 0x004ea8000c1e1500 */
[----:B----4-:R-:W4:Y:S04]  /*26fb0*/  @P2 LDG.E.U16 R162, desc[UR6][R6.64] ;  /* 0x0000000606a22981 */ /* 0x010f28000c1e1500 */
[----:B------:R-:W-:Y:S04]  /*26fc0*/  STL.64 [R1+0xac0], R28 ;  /* 0x000ac01c01007387 */ /* 0x000fe80000100a00 */
[----:B------:R-:W-:Y:S04]  /*26fd0*/  STL.64 [R1+0xac8], R32 ;  /* 0x000ac82001007387 */ /* 0x000fe80000100a00 */
[----:B------:R0:W-:Y:S01]  /*26fe0*/  STL.64 [R1+0xad0], R40 ;  /* 0x000ad02801007387 */ /* 0x0001e20000100a00 */
[----:B------:R-:W-:-:S02]  /*26ff0*/  IMAD.MOV.U32 R61, RZ, RZ, R4 ;  /* 0x000000ffff3d7224 */ /* 0x000fc400078e0004 */
[----:B------:R-:W-:Y:S01]  /*27000*/  IMAD.MOV.U32 R60, RZ, RZ, R3 ;  /* 0x000000ffff3c7224 */ /* 0x000fe200078e0003 */
[----:B------:R-:W-:Y:S04]  /*27010*/  STL [R1+0x1eb4], R51 ;  /* 0x001eb43301007387 */ /* 0x000fe80000100800 */
[----:B------:R-:W-:Y:S04]  /*27020*/  STL [R1+0x1eb8], R50 ;  /* 0x001eb83201007387 */ /* 0x000fe80000100800 */
[----:B------:R-:W-:Y:S04]  /*27030*/  STL [R1+0x1ebc], R53 ;  /* 0x001ebc3501007387 */ /* 0x000fe80000100800 */
[----:B------:R1:W-:Y:S04]  /*27040*/  @P4 STL [R1+0x12d8], R54 ;  /* 0x0012d83601004387 */ /* 0x0003e80000100800 */
[----:B------:R-:W-:Y:S04]  /*27050*/  STL.64 [R1+0xa98], R6 ;  /* 0x000a980601007387 */ /* 0x000fe80000100a00 */
[----:B------:R-:W-:Y:S04]  /*27060*/  STL.64 [R1+0xaa0], R16 ;  /* 0x000aa01001007387 */ /* 0x000fe80000100a00 */
[----:B------:R0:W-:Y:S04]  /*27070*/  STL.64 [R1+0xaa8], R24 ;  /* 0x000aa81801007387 */ /* 0x0001e80000100a00 */
[----:B------:R0:W-:Y:S04]  /*27080*/  STL.64 [R1+0xab0], R26 ;  /* 0x000ab01a01007387 */ /* 0x0001e80000100a00 */
[----:B----4-:R4:W-:Y:S04]  /*27090*/  @P2 STL [R1+0x1658], R162 ;  /* 0x001658a201002387 */ /* 0x0109e80000100800 */
[----:B--2---:R2:W-:Y:S04]  /*270a0*/  @P2 STL [R1+0x165c], R163 ;  /* 0x00165ca301002387 */ /* 0x0045e80000100800 */
[----:B---3--:R3:W-:Y:S04]  /*270b0*/  @P2 STL [R1+0x1660], R56 ;  /* 0x0016603801002387 */ /* 0x0087e80000100800 */
[----:B------:R0:W-:Y:S04]  /*270c0*/  @P2 STL [R1+0x1664], R57 ;  /* 0x0016643901002387 */ /* 0x0001e80000100800 */
[----:B------:R-:W3:Y:S04]  /*270d0*/  LDL.LU R4, [R1+0x84] ;  /* 0x0000840001047983 */ /* 0x000ee80000300800 */
[----:B------:R-:W3:Y:S04]  /*270e0*/  LDL.LU R3, [R1+0x94] ;  /* 0x0000940001037983 */ /* 0x000ee80000300800 */
[----:B------:R-:W3:Y:S04]  /*270f0*/  LDL.LU R65, [R1+0x88] ;  /* 0x0000880001417983 */ /* 0x000ee80000300800 */
[----:B------:R-:W3:Y:S04]  /*27100*/  LDL.LU R64, [R1+0x98] ;  /* 0x0000980001407983 */ /* 0x000ee80000300800 */
[----:B------:R-:W3:Y:S04]  /*27110*/  LDL.LU R66, [R1+0x8c] ;  /* 0x00008c0001427983 */ /* 0x000ee80000300800 */
[----:B------:R-:W3:Y:S04]  /*27120*/  LDL.LU R59, [R1+0x9c] ;  /* 0x00009c00013b7983 */ /* 0x000ee80000300800 */
[----:B------:R-:W3:Y:S04]  /*27130*/  LDL R159, [R1+0x12c8] ;  /* 0x0012c800019f7983 */ /* 0x000ee80000100800 */
[----:B------:R-:W3:Y:S04]  /*27140*/  LDL R155, [R1+0x12c4] ;  /* 0x0012c400019b7983 */ /* 0x000ee80000100800 */
[----:B------:R-:W3:Y:S04]  /*27150*/  LDL R157, [R1+0x12c0] ;  /* 0x0012c000019d7983 */ /* 0x000ee80000100800 */
[----:B------:R-:W3:Y:S04]  /*27160*/  LDL R154, [R1+0x12bc] ;  /* 0x0012bc00019a7983 */ /* 0x000ee80000100800 */
[----:B0-----:R-:W3:Y:S04]  /*27170*/  LDL.LU R41, [R1+0xa0] ;  /* 0x0000a00001297983 */ /* 0x001ee80000300800 */
[----:B------:R-:W3:Y:S04]  /*27180*/  LDL.LU R40, [R1+0xd0] ;  /* 0x0000d00001287983 */ /* 0x000ee80000300800 */
[----:B------:R0:W-:Y:S04]  /*27190*/  STL.64 [R1+0xa78], R60 ;  /* 0x000a783c01007387 */ /* 0x0001e80000100a00 */
        /* <DEDUP_REMOVED lines=9> */
[----:B-1----:R-:W3:Y:S04]  /*27230*/  LDL R54, [R1+0x12ac] ;  /* 0x0012ac0001367983 */ /* 0x002ee80000100800 */
        /* <DEDUP_REMOVED lines=8> */
[----:B----4-:R-:W4:Y:S04]  /*272c0*/  LDL R162, [R1+0x129c] ;  /* 0x00129c0001a27983 */ /* 0x010f280000100800 */
[----:B--2---:R-:W2:Y:S04]  /*272d0*/  LDL R163, [R1+0x12a0] ;  /* 0x0012a00001a37983 */ /* 0x004ea80000100800 */
[----:B---3--:R-:W3:Y:S04]  /*272e0*/  LDL R56, [R1+0x12a4] ;  /* 0x0012a40001387983 */ /* 0x008ee80000100800 */
[----:B------:R-:W3:Y:S01]  /*272f0*/  LDL R57, [R1+0x12a8] ;  /* 0x0012a80001397983 */ /* 0x000ee20000100800 */
[----:B------:R-:W-:-:S02]  /*27300*/  ISETP.GT.AND P6, PT, R108, 0x18, PT ;  /* 0x000000186c00780c */ /* 0x000fc40003fc4270 */
[C---:B------:R-:W-:Y:S01]  /*27310*/  ISETP.GT.AND P5, PT, R108.reuse, 0x19, PT ;  /* 0x000000196c00780c */ /* 0x040fe20003fa4270 */
[----:B------:R-:W3:Y:S01]  /*27320*/  LDL.LU R18, [R1+0xe0] ;  /* 0x0000e00001127983 */ /* 0x000ee20000300800 */
[----:B------:R-:W-:-:S03]  /*27330*/  ISETP.GT.AND P4, PT, R108, 0x1a, PT ;  /* 0x0000001a6c00780c */ /* 0x000fc60003f84270 */
[----:B------:R-:W0:Y:S04]  /*27340*/  LDL.LU R17, [R1+0x110] ;  /* 0x0001100001117983 */ /* 0x000e280000300800 */
[----:B------:R-:W3:Y:S04]  /*27350*/  LDL.LU R16, [R1+0xe4] ;  /* 0x0000e40001107983 */ /* 0x000ee80000300800 */
[----:B------:R-:W3:Y:S04]  /*27360*/  LDL.LU R7, [R1+0xf4] ;  /* 0x0000f40001077983 */ /* 0x000ee80000300800 */
[----:B------:R-:W3:Y:S04]  /*27370*/  LDL.LU R6, [R1+0xe8] ;  /* 0x0000e80001067983 */ /* 0x000ee80000300800 */
[----:B------:R-:W3:Y:S01]  /*27380*/  LDL.LU R5, [R1+0xf8] ;  /* 0x0000f80001057983 */ /* 0x000ee20000300800 */
[----:B------:R-:W-:-:S03]  /*27390*/  IMAD.MOV.U32 R63, RZ, RZ, R4 ;  /* 0x000000ffff3f7224 */ /* 0x000fc600078e0004 */
[----:B------:R-:W3:Y:S01]  /*273a0*/  LDL.LU R4, [R1+0xec] ;  /* 0x0000ec0001047983 */ /* 0x000ee20000300800 */
[----:B------:R-:W-:-:S03]  /*273b0*/  IMAD.MOV.U32 R62, RZ, RZ, R3 ;  /* 0x000000ffff3e7224 */ /* 0x000fc600078e0003 */
[----:B------:R-:W3:Y:S01]  /*273c0*/  LDL.LU R3, [R1+0xfc] ;  /* 0x0000fc0001037983 */ /* 0x000ee20000300800 */
[----:B------:R-:W-:Y:S02]  /*273d0*/  IMAD.MOV.U32 R67, RZ, RZ, R66 ;  /* 0x000000ffff437224 */ /* 0x000fe400078e0042 */
[----:B------:R-:W-:-:S05]  /*273e0*/  IMAD.MOV.U32 R66, RZ, RZ, R59 ;  /* 0x000000ffff427224 */ /* 0x000fca00078e003b */
[----:B------:R-:W3:Y:S04]  /*273f0*/  @P6 LDG.E.U16 R159, desc[UR6][R66.64] ;  /* 0x00000006429f6981 */ /* 0x000ee8000c1e1500 */
[----:B------:R-:W3:Y:S04]  /*27400*/  @P6 LDG.E.U16 R155, desc[UR6][R64.64] ;  /* 0x00000006409b6981 */ /* 0x000ee8000c1e1500 */
[----:B------:R-:W3:Y:S04]  /*27410*/  @P6 LDG.E.U16 R157, desc[UR6][R62.64] ;  /* 0x000000063e9d6981 */ /* 0x000ee8000c1e1500 */
[----:B------:R0:W3:Y:S01]  /*27420*/  @P6 LDG.E.U16 R154, desc[UR6][R60.64] ;  /* 0x000000063c9a6981 */ /* 0x0000e2000c1e1500 */
[----:B------:R-:W-:-:S02]  /*27430*/  IMAD.MOV.U32 R59, RZ, RZ, R58 ;  /* 0x000000ffff3b7224 */ /* 0x000fc400078e003a */
[----:B------:R-:W-:-:S05]  /*27440*/  IMAD.MOV.U32 R58, RZ, RZ, R49 ;  /* 0x000000ffff3a7224 */ /* 0x000fca00078e0031 */
[----:B------:R-:W3:Y:S04]  /*27450*/  @P5 LDG.E.U16 R156, desc[UR6][R58.64] ;  /* 0x000000063a9c5981 */ /* 0x000ee8000c1e1500 */
[----:B------:R-:W3:Y:S04]  /*27460*/  @P5 LDG.E.U16 R52, desc[UR6][R46.64] ;  /* 0x000000062e345981 */ /* 0x000ee8000c1e1500 */
[----:B------:R-:W3:Y:S04]  /*27470*/  @P5 LDG.E.U16 R55, desc[UR6][R42.64] ;  /* 0x000000062a375981 */ /* 0x000ee8000c1e1500 */
[----:B------:R-:W3:Y:S04]  /*27480*/  @P5 LDG.E.U16 R54, desc[UR6][R40.64] ;  /* 0x0000000628365981 */ /* 0x000ee8000c1e1500 */
[----:B----4-:R-:W4:Y:S04]  /*27490*/  @P4 LDG.E.U16 R162, desc[UR6][R24.64] ;  /* 0x0000000618a24981 */ /* 0x010f28000c1e1500 */
[----:B--2---:R-:W2:Y:S04]  /*274a0*/  @P4 LDG.E.U16 R163, desc[UR6][R26.64] ;  /* 0x000000061aa34981 */ /* 0x004ea8000c1e1500 */
[----:B---3--:R-:W3:Y:S04]  /*274b0*/  @P4 LDG.E.U16 R56, desc[UR6][R28.64] ;  /* 0x000000061c384981 */ /* 0x008ee8000c1e1500 */
[----:B------:R-:W3:Y:S04]  /*274c0*/  @P4 LDG.E.U16 R57, desc[UR6][R32.64] ;  /* 0x0000000620394981 */ /* 0x000ee8000c1e1500 */
[----:B------:R1:W-:Y:S04]  /*274d0*/  STL.64 [R1+0xa80], R62 ;  /* 0x000a803e01007387 */ /* 0x0003e80000100a00 */
[----:B------:R-:W-:Y:S04]  /*274e0*/  STL.64 [R1+0xa90], R66 ;  /* 0x000a904201007387 */ /* 0x000fe80000100a00 */
[----:B------:R1:W-:Y:S01]  /*274f0*/  STL.64 [R1+0xa88], R64 ;  /* 0x000a884001007387 */ /* 0x0003e20000100a00 */
[----:B0-----:R-:W-:-:S02]  /*27500*/  IMAD.MOV.U32 R60, RZ, RZ, R17 ;  /* 0x000000ffff3c7224 */ /* 0x001fc400078e0011 */
[----:B------:R-:W-:Y:S02]  /*27510*/  IMAD.MOV.U32 R61, RZ, RZ, R18 ;  /* 0x000000ffff3d7224 */ /* 0x000fe400078e0012 */
[----:B-1----:R-:W-:Y:S02]  /*27520*/  IMAD.MOV.U32 R62, RZ, RZ, R7 ;  /* 0x000000ffff3e7224 */ /* 0x002fe400078e0007 */
[----:B------:R-:W-:Y:S02]  /*27530*/  IMAD.MOV.U32 R63, RZ, RZ, R16 ;  /* 0x000000ffff3f7224 */ /* 0x000fe400078e0010 */
[----:B------:R-:W-:Y:S02]  /*27540*/  IMAD.MOV.U32 R64, RZ, RZ, R5 ;  /* 0x000000ffff407224 */ /* 0x000fe400078e0005 */
[----:B------:R-:W-:Y:S02]  /*27550*/  IMAD.MOV.U32 R65, RZ, RZ, R6 ;  /* 0x000000ffff417224 */ /* 0x000fe400078e0006 */
[----:B------:R-:W-:-:S02]  /*27560*/  IMAD.MOV.U32 R67, RZ, RZ, R4 ;  /* 0x000000ffff437224 */ /* 0x000fc400078e0004 */
[----:B------:R-:W-:Y:S01]  /*27570*/  IMAD.MOV.U32 R66, RZ, RZ, R3 ;  /* 0x000000ffff427224 */ /* 0x000fe200078e0003 */
[----:B------:R-:W-:Y:S04]  /*27580*/  @P6 STL [R1+0x12bc], R154 ;  /* 0x0012bc9a01006387 */ /* 0x000fe80000100800 */
[----:B------:R-:W-:Y:S04]  /*27590*/  @P6 STL [R1+0x12c0], R157 ;  /* 0x0012c09d01006387 */ /* 0x000fe80000100800 */
[----:B------:R-:W-:Y:S04]  /*275a0*/  @P6 STL [R1+0x12c4], R155 ;  /* 0x0012c49b01006387 */ /* 0x000fe80000100800 */
[----:B------:R-:W-:Y:S04]  /*275b0*/  @P6 STL [R1+0x12c8], R159 ;  /* 0x0012c89f01006387 */ /* 0x000fe80000100800 */
[----:B------:R0:W-:Y:S04]  /*275c0*/  STL.64 [R1+0xa58], R40 ;  /* 0x000a582801007387 */ /* 0x0001e80000100a00 */
[----:B------:R1:W-:Y:S04]  /*275d0*/  STL.64 [R1+0xa60], R42 ;  /* 0x000a602a01007387 */ /* 0x0003e80000100a00 */
[----:B------:R0:W-:Y:S04]  /*275e0*/  STL.64 [R1+0xa68], R46 ;  /* 0x000a682e01007387 */ /* 0x0001e80000100a00 */
[----:B------:R0:W-:Y:S04]  /*275f0*/  STL.64 [R1+0xa70], R58 ;  /* 0x000a703a01007387 */ /* 0x0001e80000100a00 */
        /* <DEDUP_REMOVED lines=8> */
[----:B----4-:R-:W-:Y:S04]  /*27680*/  @P4 STL [R1+0x129c], R162 ;  /* 0x00129ca201004387 */ /* 0x010fe80000100800 */
[----:B--2---:R-:W-:Y:S04]  /*27690*/  @P4 STL [R1+0x12a0], R163 ;  /* 0x0012a0a301004387 */ /* 0x004fe80000100800 */
[----:B---3--:R2:W-:Y:S04]  /*276a0*/  @P4 STL [R1+0x12a4], R56 ;  /* 0x0012a43801004387 */ /* 0x0085e80000100800 */
[----:B------:R3:W-:Y:S04]  /*276b0*/  @P4 STL [R1+0x12a8], R57 ;  /* 0x0012a83901004387 */ /* 0x0007e80000100800 */
[----:B------:R-:W4:Y:S04]  /*276c0*/  LDL R153, [R1+0x1298] ;  /* 0x0012980001997983 */ /* 0x000f280000100800 */
[----:B------:R-:W4:Y:S04]  /*276d0*/  LDL R161, [R1+0x1294] ;  /* 0x0012940001a17983 */ /* 0x000f280000100800 */
[----:B------:R-:W4:Y:S04]  /*276e0*/  LDL R160, [R1+0x1290] ;  /* 0x0012900001a07983 */ /* 0x000f280000100800 */
[----:B------:R-:W-:Y:S04]  /*276f0*/  STL.64 [R1+0xa30], R66 ;  /* 0x000a304201007387 */ /* 0x000fe80000100a00 */
[----:B------:R-:W-:Y:S04]  /*27700*/  STL.64 [R1+0xa28], R64 ;  /* 0x000a284001007387 */ /* 0x000fe80000100a00 */
[----:B------:R-:W-:Y:S04]  /*27710*/  STL.64 [R1+0xa20], R62 ;  /* 0x000a203e01007387 */ /* 0x000fe80000100a00 */
[----:B------:R1:W-:Y:S04]  /*27720*/  STL.64 [R1+0xa18], R60 ;  /* 0x000a183c01007387 */ /* 0x0003e80000100a00 */
[----:B------:R-:W4:Y:S04]  /*27730*/  LDL R158, [R1+0x128c] ;  /* 0x00128c00019e7983 */ /* 0x000f280000100800 */
[----:B0-----:R-:W4:Y:S04]  /*27740*/  LDL.LU R41, [R1+0x100] ;  /* 0x0001000001297983 */ /* 0x001f280000300800 */
[----:B------:R-:W4:Y:S04]  /*27750*/  LDL.LU R40, [R1+0x130] ;  /* 0x0001300001287983 */ /* 0x000f280000300800 */
[----:B-1----:R-:W4:Y:S04]  /*27760*/  LDL.LU R43, [R1+0x104] ;  /* 0x00010400012b7983 */ /* 0x002f280000300800 */
[----:B------:R-:W4:Y:S04]  /*27770*/  LDL.LU R42, [R1+0x114] ;  /* 0x00011400012a7983 */ /* 0x000f280000300800 */
[----:B------:R-:W4:Y:S04]  /*27780*/  LDL.LU R47, [R1+0x108] ;  /* 0x00010800012f7983 */ /* 0x000f280000300800 */
[----:B------:R-:W4:Y:S04]  /*27790*/  LDL.LU R46, [R1+0x118] ;  /* 0x00011800012e7983 */ /* 0x000f280000300800 */
[----:B------:R-:W4:Y:S04]  /*277a0*/  LDL.LU R58, [R1+0x10c] ;  /* 0x00010c00013a7983 */ /* 0x000f280000300800 */
[----:B------:R-:W4:Y:S04]  /*277b0*/  LDL.LU R49, [R1+0x11c] ;  /* 0x00011c0001317983 */ /* 0x000f280000300800 */
[----:B------:R-:W4:Y:S04]  /*277c0*/  LDL R159, [R1+0x1288] ;  /* 0x00128800019f7983 */ /* 0x000f280000100800 */
[----:B------:R-:W4:Y:S04]  /*277d0*/  LDL R155, [R1+0x1284] ;  /* 0x00128400019b7983 */ /* 0x000f280000100800 */
[----:B------:R-:W4:Y:S04]  /*277e0*/  LDL R157, [R1+0x1280] ;  /* 0x00128000019d7983 */ /* 0x000f280000100800 */
[----:B------:R-:W4:Y:S04]  /*277f0*/  LDL R154, [R1+0x127c] ;  /* 0x00127c00019a7983 */ /* 0x000f280000100800 */
        /* <DEDUP_REMOVED lines=8> */
[----:B------:R-:W4:Y:S04]  /*27880*/  LDL R156, [R1+0x1278] ;  /* 0x00127800019c7983 */ /* 0x000f280000100800 */
[----:B--2---:R-:W2:Y:S04]  /*27890*/  LDL R56, [R1+0x1274] ;  /* 0x0012740001387983 */ /* 0x004ea80000100800 */
[----:B------:R-:W2:Y:S04]  /*278a0*/  LDL R163, [R1+0x1270] ;  /* 0x0012700001a37983 */ /* 0x000ea80000100800 */
[----:B------:R-:W2:Y:S04]  /*278b0*/  LDL R162, [R1+0x126c] ;  /* 0x00126c0001a27983 */ /* 0x000ea80000100800 */
        /* <DEDUP_REMOVED lines=10> */
[----:B------:R-:W-:-:S02]  /*27960*/  ISETP.GT.AND P2, PT, R108, 0x1b, PT ;  /* 0x0000001b6c00780c */ /* 0x000fc40003f44270 */
[C---:B------:R-:W-:Y:S01]  /*27970*/  ISETP.GT.AND P6, PT, R108.reuse, 0x1c, PT ;  /* 0x0000001c6c00780c */ /* 0x040fe20003fc4270 */
[----:B------:R-:W2:Y:S01]  /*27980*/  LDL.LU R54, [R1+0x1260] ;  /* 0x0012600001367983 */ /* 0x000ea20000300800 */
[C---:B------:R-:W-:Y:S02]  /*27990*/  ISETP.GT.AND P5, PT, R108.reuse, 0x1d, PT ;  /* 0x0000001d6c00780c */ /* 0x040fe40003fa4270 */
[----:B------:R-:W-:Y:S01]  /*279a0*/  ISETP.GT.AND P4, PT, R108, 0x1e, PT ;  /* 0x0000001e6c00780c */ /* 0x000fe20003f84270 */
[----:B---3--:R-:W3:Y:S06]  /*279b0*/  LDL.LU R57, [R1+0x1520] ;  /* 0x0015200001397983 */ /* 0x008eec0000300800 */
[----:B----4-:R-:W4:Y:S04]  /*279c0*/  @P2 LDG.E.U16 R153, desc[UR6][R66.64] ;  /* 0x0000000642992981 */ /* 0x010f28000c1e1500 */
[----:B------:R-:W4:Y:S04]  /*279d0*/  @P2 LDG.E.U16 R161, desc[UR6][R64.64] ;  /* 0x0000000640a12981 */ /* 0x000f28000c1e1500 */
[----:B------:R-:W4:Y:S04]  /*279e0*/  @P2 LDG.E.U16 R160, desc[UR6][R62.64] ;  /* 0x000000063ea02981 */ /* 0x000f28000c1e1500 */
[----:B------:R0:W4:Y:S01]  /*279f0*/  @P2 LDG.E.U16 R158, desc[UR6][R60.64] ;  /* 0x000000063c9e2981 */ /* 0x000122000c1e1500 */
[----:B------:R-:W-:-:S02]  /*27a00*/  IMAD.MOV.U32 R59, RZ, RZ, R58 ;  /* 0x000000ffff3b7224 */ /* 0x000fc400078e003a */
[----:B------:R-:W-:-:S05]  /*27a10*/  IMAD.MOV.U32 R58, RZ, RZ, R49 ;  /* 0x000000ffff3a7224 */ /* 0x000fca00078e0031 */
[----:B------:R-:W4:Y:S04]  /*27a20*/  @P6 LDG.E.U16 R159, desc[UR6][R58.64] ;  /* 0x000000063a9f6981 */ /* 0x000f28000c1e1500 */
[----:B------:R-:W4:Y:S04]  /*27a30*/  @P6 LDG.E.U16 R155, desc[UR6][R46.64] ;  /* 0x000000062e9b6981 */ /* 0x000f28000c1e1500 */
[----:B------:R-:W4:Y:S04]  /*27a40*/  @P6 LDG.E.U16 R157, desc[UR6][R42.64] ;  /* 0x000000062a9d6981 */ /* 0x000f28000c1e1500 */
[----:B------:R-:W4:Y:S04]  /*27a50*/  @P6 LDG.E.U16 R154, desc[UR6][R40.64] ;  /* 0x00000006289a6981 */ /* 0x000f28000c1e1500 */
[----:B------:R-:W4:Y:S04]  /*27a60*/  @P5 LDG.E.U16 R156, desc[UR6][R32.64] ;  /* 0x00000006209c5981 */ /* 0x000f28000c1e1500 */
[----:B--2---:R-:W2:Y:S04]  /*27a70*/  @P5 LDG.E.U16 R56, desc[UR6][R28.64] ;  /* 0x000000061c385981 */ /* 0x004ea8000c1e1500 */
[----:B------:R-:W2:Y:S04]  /*27a80*/  @P5 LDG.E.U16 R163, desc[UR6][R26.64] ;  /* 0x000000061aa35981 */ /* 0x000ea8000c1e1500 */
[----:B------:R-:W2:Y:S01]  /*27a90*/  @P5 LDG.E.U16 R162, desc[UR6][R24.64] ;  /* 0x0000000618a25981 */ /* 0x000ea2000c1e1500 */
[----:B0-----:R-:W-:-:S02]  /*27aa0*/  IMAD.MOV.U32 R60, RZ, RZ, R17 ;  /* 0x000000ffff3c7224 */ /* 0x001fc400078e0011 */
[----:B------:R-:W-:Y:S02]  /*27ab0*/  IMAD.MOV.U32 R17, RZ, RZ, R16 ;  /* 0x000000ffff117224 */ /* 0x000fe400078e0010 */
[----:B------:R-:W-:-:S05]  /*27ac0*/  IMAD.MOV.U32 R16, RZ, RZ, R3 ;  /* 0x000000ffff107224 */ /* 0x000fca00078e0003 */
[----:B------:R-:W2:Y:S04]  /*27ad0*/  @P4 LDG.E.U16 R52, desc[UR6][R16.64] ;  /* 0x0000000610344981 */ /* 0x000ea8000c1e1500 */
[----:B------:R-:W2:Y:S01]  /*27ae0*/  @P4 LDG.E.U16 R55, desc[UR6][R6.64] ;  /* 0x0000000606374981 */ /* 0x000ea2000c1e1500 */
[----:B------:R-:W-:-:S03]  /*27af0*/  IMAD.MOV.U32 R61, RZ, RZ, R18 ;  /* 0x000000ffff3d7224 */ /* 0x000fc600078e0012 */
[----:B------:R-:W2:Y:S04]  /*27b00*/  @P4 LDG.E.U16 R54, desc[UR6][R4.64] ;  /* 0x0000000604364981 */ /* 0x000ea8000c1e1500 */
[----:B---3--:R-:W3:Y:S04]  /*27b10*/  @P4 LDG.E.U16 R57, desc[UR6][R60.64] ;  /* 0x000000063c394981 */ /* 0x008ee8000c1e1500 */
[----:B----4-:R-:W-:Y:S04]  /*27b20*/  @P2 STL [R1+0x128c], R158 ;  /* 0x00128c9e01002387 */ /* 0x010fe80000100800 */
[----:B------:R-:W-:Y:S04]  /*27b30*/  @P2 STL [R1+0x1290], R160 ;  /* 0x001290a001002387 */ /* 0x000fe80000100800 */
[----:B------:R-:W-:Y:S04]  /*27b40*/  @P2 STL [R1+0x1294], R161 ;  /* 0x001294a101002387 */ /* 0x000fe80000100800 */
[----:B------:R-:W-:Y:S04]  /*27b50*/  @P2 STL [R1+0x1298], R153 ;  /* 0x0012989901002387 */ /* 0x000fe80000100800 */
[----:B------:R-:W-:Y:S04]  /*27b60*/  STL.64 [R1+0x9f8], R40 ;  /* 0x0009f82801007387 */ /* 0x000fe80000100a00 */
[----:B------:R0:W-:Y:S04]  /*27b70*/  STL.64 [R1+0xa00], R42 ;  /* 0x000a002a01007387 */ /* 0x0001e80000100a00 */
[----:B------:R1:W-:Y:S04]  /*27b80*/  STL.64 [R1+0xa08], R46 ;  /* 0x000a082e01007387 */ /* 0x0003e80000100a00 */
[----:B------:R4:W-:Y:S04]  /*27b90*/  STL.64 [R1+0xa10], R58 ;  /* 0x000a103a01007387 */ /* 0x0009e80000100a00 */
[----:B------:R-:W-:Y:S04]  /*27ba0*/  @P6 STL [R1+0x127c], R154 ;  /* 0x00127c9a01006387 */ /* 0x000fe80000100800 */
[----:B------:R-:W-:Y:S04]  /*27bb0*/  @P6 STL [R1+0x1280], R157 ;  /* 0x0012809d01006387 */ /* 0x000fe80000100800 */
[----:B------:R-:W-:Y:S04]  /*27bc0*/  @P6 STL [R1+0x1284], R155 ;  /* 0x0012849b01006387 */ /* 0x000fe80000100800 */
[----:B------:R-:W-:Y:S04]  /*27bd0*/  @P6 STL [R1+0x1288], R159 ;  /* 0x0012889f01006387 */ /* 0x000fe80000100800 */
[----:B------:R-:W-:Y:S04]  /*27be0*/  STL.64 [R1+0x9d8], R24 ;  /* 0x0009d81801007387 */ /* 0x000fe80000100a00 */
[----:B------:R-:W-:Y:S04]  /*27bf0*/  STL.64 [R1+0x9e0], R26 ;  /* 0x0009e01a01007387 */ /* 0x000fe80000100a00 */
[----:B------:R-:W-:Y:S04]  /*27c00*/  STL.64 [R1+0x9e8], R28 ;  /* 0x0009e81c01007387 */ /* 0x000fe80000100a00 */
[----:B------:R-:W-:Y:S04]  /*27c10*/  STL.64 [R1+0x9f0], R32 ;  /* 0x0009f02001007387 */ /* 0x000fe80000100a00 */
[----:B--2---:R-:W-:Y:S04]  /*27c20*/  @P5 STL [R1+0x126c], R162 ;  /* 0x00126ca201005387 */ /* 0x004fe80000100800 */
[----:B------:R-:W-:Y:S04]  /*27c30*/  @P5 STL [R1+0x1270], R163 ;  /* 0x001270a301005387 */ /* 0x000fe80000100800 */
[----:B------:R-:W-:Y:S04]  /*27c40*/  @P5 STL [R1+0x1274], R56 ;  /* 0x0012743801005387 */ /* 0x000fe80000100800 */
[----:B------:R-:W-:Y:S04]  /*27c50*/  @P5 STL [R1+0x1278], R156 ;  /* 0x0012789c01005387 */ /* 0x000fe80000100800 */
[----:B------:R-:W-:Y:S04]  /*27c60*/  STL.64 [R1+0x9b8], R60 ;  /* 0x0009b83c01007387 */ /* 0x000fe80000100a00 */
[----:B------:R-:W-:Y:S04]  /*27c70*/  STL.64 [R1+0x9c0], R4 ;  /* 0x0009c00401007387 */ /* 0x000fe80000100a00 */
[----:B------:R-:W-:Y:S04]  /*27c80*/  STL.64 [R1+0x9c8], R6 ;  /* 0x0009c80601007387 */ /* 0x000fe80000100a00 */
[----:B------:R-:W-:Y:S04]  /*27c90*/  STL.64 [R1+0x9d0], R16 ;  /* 0x0009d01001007387 */ /* 0x000fe80000100a00 */
[----:B------:R-:W-:Y:S04]  /*27ca0*/  STL [R1+0x1ec0], R52 ;  /* 0x001ec03401007387 */ /* 0x000fe80000100800 */
[----:B------:R2:W-:Y:S04]  /*27cb0*/  STL [R1+0x1ec4], R55 ;  /* 0x001ec43701007387 */ /* 0x0005e80000100800 */
[----:B0-----:R-:W3:Y:S04]  /*27cc0*/  LDL.LU R43, [R1+0x160] ;  /* 0x00016000012b7983 */ /* 0x001ee80000300800 */
[----:B------:R-:W3:Y:S04]  /*27cd0*/  LDL.LU R42, [R1+0x190] ;  /* 0x00019000012a7983 */ /* 0x000ee80000300800 */
[----:B-1----:R-:W3:Y:S04]  /*27ce0*/  LDL.LU R47, [R1+0x164] ;  /* 0x00016400012f7983 */ /* 0x002ee80000300800 */
[----:B------:R-:W3:Y:S04]  /*27cf0*/  LDL.LU R46, [R1+0x174] ;  /* 0x00017400012e7983 */ /* 0x000ee80000300800 */
[----:B----4-:R-:W4:Y:S04]  /*27d00*/  LDL.LU R59, [R1+0x168] ;  /* 0x00016800013b7983 */ /* 0x010f280000300800 */
[----:B--2---:R-:W2:Y:S04]  /*27d10*/  LDL.LU R55, [R1+0x178] ;  /* 0x0001780001377983 */ /* 0x004ea80000300800 */
[----:B------:R-:W3:Y:S04]  /*27d20*/  LDL.LU R58, [R1+0x16c] ;  /* 0x00016c00013a7983 */ /* 0x000ee80000300800 */
[----:B------:R-:W3:Y:S04]  /*27d30*/  LDL.LU R49, [R1+0x17c] ;  /* 0x00017c0001317983 */ /* 0x000ee80000300800 */
[----:B------:R-:W3:Y:S04]  /*27d40*/  LDL R158, [R1+0x1648] ;  /* 0x00164800019e7983 */ /* 0x000ee80000100800 */
[----:B------:R-:W3:Y:S04]  /*27d50*/  LDL R160, [R1+0x164c] ;  /* 0x00164c0001a07983 */ /* 0x000ee80000100800 */
[----:B------:R-:W3:Y:S04]  /*27d60*/  LDL R161, [R1+0x1650] ;  /* 0x0016500001a17983 */ /* 0x000ee80000100800 */
[----:B------:R-:W3:Y:S04]  /*27d70*/  LDL R153, [R1+0x1654] ;  /* 0x0016540001997983 */ /* 0x000ee80000100800 */
        /* <DEDUP_REMOVED lines=12> */
[----:B------:R-:W3:Y:S01]  /*27e40*/  LDL.LU R7, [R1+0x1a0] ;  /* 0x0001a00001077983 */ /* 0x000ee20000300800 */
        /* <DEDUP_REMOVED lines=14> */
[----:B------:R2:W-:Y:S02]  /*27f30*/  STL [R1+0x1ec8], R54 ;  /* 0x001ec83601007387 */ /* 0x0005e40000100800 */
[----:B--2---:R-:W-:-:S02]  /*27f40*/  IMAD.MOV.U32 R54, RZ, RZ, R55 ;  /* 0x000000ffff367224 */ /* 0x004fc400078e0037 */
[----:B----4-:R-:W-:Y:S02]  /*27f50*/  IMAD.MOV.U32 R55, RZ, RZ, R59 ;  /* 0x000000ffff377224 */ /* 0x010fe400078e003b */
[----:B---3--:R-:W-:Y:S02]  /*27f60*/  IMAD.MOV.U32 R59, RZ, RZ, R58 ;  /* 0x000000ffff3b7224 */ /* 0x008fe400078e003a */
[----:B------:R-:W-:Y:S01]  /*27f70*/  IMAD.MOV.U32 R58, RZ, RZ, R49 ;  /* 0x000000ffff3a7224 */ /* 0x000fe200078e0031 */
[----:B------:R-:W2:Y:S04]  /*27f80*/  @P2 LDG.E.U16 R158, desc[UR6][R42.64] ;  /* 0x000000062a9e2981 */ /* 0x000ea8000c1e1500 */
[----:B------:R-:W3:Y:S04]  /*27f90*/  @P2 LDG.E.U16 R160, desc[UR6][R46.64] ;  /* 0x000000062ea02981 */ /* 0x000ee8000c1e1500 */
[----:B------:R-:W4:Y:S04]  /*27fa0*/  @P2 LDG.E.U16 R161, desc[UR6][R54.64] ;  /* 0x0000000636a12981 */ /* 0x000f28000c1e1500 */
[----:B------:R-:W4:Y:S01]  /*27fb0*/  @P2 LDG.E.U16 R153, desc[UR6][R58.64] ;  /* 0x000000063a992981 */ /* 0x000f22000c1e1500 */
[----:B------:R-:W-:-:S02]  /*27fc0*/  ISETP.GT.AND P6, PT, R108, 0x20, PT ;  /* 0x000000206c00780c */ /* 0x000fc40003fc4270 */
[----:B------:R-:W-:Y:S01]  /*27fd0*/  ISETP.GT.AND P5, PT, R108, 0x21, PT ;  /* 0x000000216c00780c */ /* 0x000fe20003fa4270 */
[----:B------:R-:W-:Y:S04]  /*27fe0*/  STL [R1+0x1ecc], R57 ;  /* 0x001ecc3901007387 */ /* 0x000fe80000100800 */
[----:B------:R-:W-:Y:S04]  /*27ff0*/  STL.64 [R1+0x998], R42 ;  /* 0x0009982a01007387 */ /* 0x000fe80000100a00 */
[----:B------:R-:W-:Y:S04]  /*28000*/  STL.64 [R1+0x9a0], R46 ;  /* 0x0009a02e01007387 */ /* 0x000fe80000100a00 */
[----:B------:R-:W-:Y:S04]  /*28010*/  STL.64 [R1+0x9a8], R54 ;  /* 0x0009a83601007387 */ /* 0x000fe80000100a00 */
[----:B------:R-:W-:Y:S04]  /*28020*/  STL.64 [R1+0x9b0], R58 ;  /* 0x0009b03a01007387 */ /* 0x000fe80000100a00 */
[----:B------:R-:W4:Y:S04]  /*28030*/  @P6 LDG.E.U16 R159, desc[UR6][R40.64] ;  /* 0x00000006289f6981 */ /* 0x000f28000c1e1500 */
[----:B------:R-:W4:Y:S04]  /*28040*/  @P6 LDG.E.U16 R155, desc[UR6][R32.64] ;  /* 0x00000006209b6981 */ /* 0x000f28000c1e1500 */
[----:B------:R-:W4:Y:S04]  /*28050*/  @P6 LDG.E.U16 R157, desc[UR6][R28.64] ;  /* 0x000000061c9d6981 */ /* 0x000f28000c1e1500 */
[----:B------:R0:W4:Y:S04]  /*28060*/  @P6 LDG.E.U16 R154, desc[UR6][R26.64] ;  /* 0x000000061a9a6981 */ /* 0x000128000c1e1500 */
[----:B------:R-:W4:Y:S04]  /*28070*/  @P5 LDG.E.U16 R56, desc[UR6][R24.64] ;  /* 0x0000000618385981 */ /* 0x000f28000c1e1500 */
[----:B------:R-:W4:Y:S04]  /*28080*/  @P5 LDG.E.U16 R163, desc[UR6][R16.64] ;  /* 0x0000000610a35981 */ /* 0x000f28000c1e1500 */
[----:B------:R-:W4:Y:S04]  /*28090*/  @P5 LDG.E.U16 R162, desc[UR6][R6.64] ;  /* 0x0000000606a25981 */ /* 0x000f28000c1e1500 */
[----:B--2---:R-:W-:Y:S04]  /*280a0*/  @P2 STL [R1+0x1648], R158 ;  /* 0x0016489e01002387 */ /* 0x004fe80000100800 */
[----:B---3--:R-:W-:Y:S04]  /*280b0*/  @P2 STL [R1+0x164c], R160 ;  /* 0x00164ca001002387 */ /* 0x008fe80000100800 */
[----:B----4-:R-:W-:Y:S04]  /*280c0*/  @P2 STL [R1+0x1650], R161 ;  /* 0x001650a101002387 */ /* 0x010fe80000100800 */
[----:B------:R-:W-:Y:S04]  /*280d0*/  @P2 STL [R1+0x1654], R153 ;  /* 0x0016549901002387 */ /* 0x000fe80000100800 */
[----:B------:R0:W-:Y:S02]  /*280e0*/  STL.64 [R1+0x978], R26 ;  /* 0x0009781a01007387 */ /* 0x0001e40000100a00 */
[----:B0-----:R-:W-:-:S02]  /*280f0*/  IMAD.MOV.U32 R26, RZ, RZ, R5 ;  /* 0x000000ffff1a7224 */ /* 0x001fc400078e0005 */
[----:B------:R-:W-:-:S05]  /*28100*/  IMAD.MOV.U32 R27, RZ, RZ, R18 ;  /* 0x000000ffff1b7224 */ /* 0x000fca00078e0012 */
[----:B------:R-:W2:Y:S04]  /*28110*/  @P5 LDG.E.U16 R156, desc[UR6][R26.64] ;  /* 0x000000061a9c5981 */ /* 0x000ea8000c1e1500 */
[----:B------:R-:W-:Y:S04]  /*28120*/  STL.64 [R1+0x980], R28 ;  /* 0x0009801c01007387 */ /* 0x000fe80000100a00 */
[----:B------:R-:W-:Y:S04]  /*28130*/  STL.64 [R1+0x988], R32 ;  /* 0x0009882001007387 */ /* 0x000fe80000100a00 */
[----:B------:R-:W-:Y:S04]  /*28140*/  STL.64 [R1+0x990], R40 ;  /* 0x0009902801007387 */ /* 0x000fe80000100a00 */
        /* <DEDUP_REMOVED lines=8> */
[----:B------:R-:W-:Y:S04]  /*281d0*/  @P5 STL [R1+0x1240], R162 ;  /* 0x001240a201005387 */ /* 0x000fe80000100800 */
[----:B------:R-:W-:Y:S04]  /*281e0*/  @P5 STL [R1+0x1244], R163 ;  /* 0x001244a301005387 */ /* 0x000fe80000100800 */
[----:B------:R0:W-:Y:S04]  /*281f0*/  @P5 STL [R1+0x1248], R56 ;  /* 0x0012483801005387 */ /* 0x0001e80000100800 */
[----:B--2---:R1:W-:Y:S04]  /*28200*/  @P5 STL [R1+0x124c], R156 ;  /* 0x00124c9c01005387 */ /* 0x0043e80000100800 */
[----:B------:R-:W2:Y:S04]  /*28210*/  LDL.LU R59, [R1+0x1c4] ;  /* 0x0001c400013b7983 */ /* 0x000ea80000300800 */
[----:B------:R-:W2:Y:S04]  /*28220*/  LDL.LU R58, [R1+0x1d4] ;  /* 0x0001d400013a7983 */ /* 0x000ea80000300800 */
[----:B------:R-:W3:Y:S04]  /*28230*/  LDL.LU R61, [R1+0x1c8] ;  /* 0x0001c800013d7983 */ /* 0x000ee80000300800 */
[----:B------:R-:W3:Y:S04]  /*28240*/  LDL.LU R60, [R1+0x1d8] ;  /* 0x0001d800013c7983 */ /* 0x000ee80000300800 */
[----:B------:R-:W4:Y:S04]  /*28250*/  LDL.LU R57, [R1+0x1cc] ;  /* 0x0001cc0001397983 */ /* 0x000f280000300800 */
[----:B------:R-:W2:Y:S04]  /*28260*/  LDL.LU R49, [R1+0x1dc] ;  /* 0x0001dc0001317983 */ /* 0x000ea80000300800 */
[----:B0-----:R-:W3:Y:S04]  /*28270*/  LDL R56, [R1+0x1230] ;  /* 0x0012300001387983 */ /* 0x001ee80000100800 */
[----:B------:R-:W3:Y:S04]  /*28280*/  LDL R160, [R1+0x1234] ;  /* 0x0012340001a07983 */ /* 0x000ee80000100800 */
[----:B------:R-:W3:Y:S04]  /*28290*/  LDL R161, [R1+0x1238] ;  /* 0x0012380001a17983 */ /* 0x000ee80000100800 */
[----:B------:R-:W3:Y:S01]  /*282a0*/  LDL R153, [R1+0x123c] ;  /* 0x00123c0001997983 */ /* 0x000ee20000100800 */
[----:B------:R-:W-:Y:S01]  /*282b0*/  IMAD.MOV.U32 R54, RZ, RZ, R3 ;  /* 0x000000ffff367224 */ /* 0x000fe200078e0003 */
[C---:B------:R-:W-:Y:S01]  /*282c0*/  ISETP.GT.AND P4, PT, R108.reuse, 0x22, PT ;  /* 0x000000226c00780c */ /* 0x040fe20003f84270 */
[----:B------:R-:W-:Y:S01]  /*282d0*/  IMAD.MOV.U32 R55, RZ, RZ, R4 ;  /* 0x000000ffff377224 */ /* 0x000fe200078e0004 */
[----:B------:R-:W3:Y:S04]  /*282e0*/  LDL.LU R33, [R1+0x1e0] ;  /* 0x0001e00001217983 */ /* 0x000ee80000300800 */
[----:B------:R-:W3:Y:S04]  /*282f0*/  LDL.LU R32, [R1+0x210] ;  /* 0x0002100001207983 */ /* 0x000ee80000300800 */
[----:B------:R-:W-:Y:S04]  /*28300*/  STL.64 [R1+0x938], R54 ;  /* 0x0009383601007387 */ /* 0x000fe80000100a00 */
        /* <DEDUP_REMOVED lines=20> */
[----:B-1----:R-:W3:Y:S04]  /*28450*/  LDL R156, [R1+0x1218] ;  /* 0x00121800019c7983 */ /* 0x002ee80000100800 */
[----:B------:R-:W3:Y:S01]  /*28460*/  LDL R154, [R1+0x121c] ;  /* 0x00121c00019a7983 */ /* 0x000ee20000100800 */
[----:B------:R-:W-:-:S03]  /*28470*/  ISETP.GT.AND P2, PT, R108, 0x23, PT ;  /* 0x000000236c00780c */ /* 0x000fc60003f44270 */
[----:B------:R-:W3:Y:S01]  /*28480*/  LDL.LU R16, [R1+0x220] ;  /* 0x0002200001107983 */ /* 0x000ee20000300800 */
[----:B------:R-:W-:-:S03]  /*28490*/  ISETP.GT.AND P6, PT, R108, 0x24, PT ;  /* 0x000000246c00780c */ /* 0x000fc60003fc4270 */
[----:B------:R-:W3:Y:S04]  /*284a0*/  LDL.LU R7, [R1+0x250] ;  /* 0x0002500001077983 */ /* 0x000ee80000300800 */
[----:B------:R-:W3:Y:S04]  /*284b0*/  LDL.LU R6, [R1+0x224] ;  /* 0x0002240001067983 */ /* 0x000ee80000300800 */
[----:B------:R-:W3:Y:S04]  /*284c0*/  LDL.LU R5, [R1+0x234] ;  /* 0x0002340001057983 */ /* 0x000ee80000300800 */
[----:B------:R-:W3:Y:S04]  /*284d0*/  LDL.LU R4, [R1+0x228] ;  /* 0x0002280001047983 */ /* 0x000ee80000300800 */
[----:B------:R-:W3:Y:S01]  /*284e0*/  LDL.LU R3, [R1+0x238] ;  /* 0x0002380001037983 */ /* 0x000ee20000300800 */
[----:B----4-:R-:W-:-:S02]  /*284f0*/  IMAD.MOV.U32 R63, RZ, RZ, R57 ;  /* 0x000000ffff3f7224 */ /* 0x010fc400078e0039 */
[----:B--2---:R-:W-:Y:S01]  /*28500*/  IMAD.MOV.U32 R62, RZ, RZ, R49 ;  /* 0x000000ffff3e7224 */ /* 0x004fe200078e0031 */
[----:B---3--:R-:W2:Y:S04]  /*28510*/  @P4 LDG.E.U16 R56, desc[UR6][R54.64] ;  /* 0x0000000636384981 */ /* 0x008ea8000c1e1500 */
[----:B------:R-:W3:Y:S04]  /*28520*/  @P4 LDG.E.U16 R160, desc[UR6][R58.64] ;  /* 0x000000063aa04981 */ /* 0x000ee8000c1e1500 */
[----:B------:R-:W4:Y:S04]  /*28530*/  @P4 LDG.E.U16 R161, desc[UR6][R60.64] ;  /* 0x000000063ca14981 */ /* 0x000f28000c1e1500 */
[----:B------:R-:W4:Y:S04]  /*28540*/  @P4 LDG.E.U16 R153, desc[UR6][R62.64] ;  /* 0x000000063e994981 */ /* 0x000f28000c1e1500 */
        /* <DEDUP_REMOVED lines=10> */
[----:B--2---:R1:W-:Y:S04]  /*285f0*/  @P4 STL [R1+0x1230], R56 ;  /* 0x0012303801004387 */ /* 0x0043e80000100800 */
[----:B---3--:R-:W-:Y:S04]  /*28600*/  @P4 STL [R1+0x1234], R160 ;  /* 0x001234a001004387 */ /* 0x008fe80000100800 */
[----:B----4-:R-:W-:Y:S04]  /*28610*/  @P4 STL [R1+0x1238], R161 ;  /* 0x001238a101004387 */ /* 0x010fe80000100800 */
[----:B------:R-:W-:Y:S04]  /*28620*/  @P4 STL [R1+0x123c], R153 ;  /* 0x00123c9901004387 */ /* 0x000fe80000100800 */
[----:B-1----:R-:W2:Y:S04]  /*28630*/  LDL.LU R56, [R1+0x141c] ;  /* 0x00141c0001387983 */ /* 0x002ea80000300800 */
[----:B------:R0:W-:Y:S02]  /*28640*/  STL.64 [R1+0x918], R32 ;  /* 0x0009182001007387 */ /* 0x0001e40000100a00 */
[----:B0-----:R-:W-:-:S02]  /*28650*/  IMAD.MOV.U32 R32, RZ, RZ, R17 ;  /* 0x000000ffff207224 */ /* 0x001fc400078e0011 */
[----:B------:R-:W-:-:S05]  /*28660*/  IMAD.MOV.U32 R33, RZ, RZ, R18 ;  /* 0x000000ffff217224 */ /* 0x000fca00078e0012 */
[----:B------:R-:W3:Y:S04]  /*28670*/  @P6 LDG.E.U16 R154, desc[UR6][R32.64] ;  /* 0x00000006209a6981 */ /* 0x000ee8000c1e1500 */
        /* <DEDUP_REMOVED lines=11> */
[----:B------:R0:W-:Y:S04]  /*28730*/  @P6 STL [R1+0x1210], R162 ;  /* 0x001210a201006387 */ /* 0x0001e80000100800 */
[----:B------:R-:W-:Y:S04]  /*28740*/  @P6 STL [R1+0x1214], R163 ;  /* 0x001214a301006387 */ /* 0x000fe80000100800 */
[----:B------:R1:W-:Y:S04]  /*28750*/  @P6 STL [R1+0x1218], R156 ;  /* 0x0012189c01006387 */ /* 0x0003e80000100800 */
[----:B---3--:R3:W-:Y:S04]  /*28760*/  @P6 STL [R1+0x121c], R154 ;  /* 0x00121c9a01006387 */ /* 0x0087e80000100800 */
[----:B------:R-:W4:Y:S04]  /*28770*/  LDL.LU R57, [R1+0x22c] ;  /* 0x00022c0001397983 */ /* 0x000f280000300800 */
[----:B------:R-:W2:Y:S04]  /*28780*/  LDL.LU R55, [R1+0x23c] ;  /* 0x00023c0001377983 */ /* 0x000ea80000300800 */
[----:B0-----:R-:W2:Y:S01]  /*28790*/  LDL R162, [R1+0x120c] ;  /* 0x00120c0001a27983 */ /* 0x001ea20000100800 */
[----:B------:R-:W-:-:S02]  /*287a0*/  IMAD.MOV.U32 R62, RZ, RZ, R3 ;  /* 0x000000ffff3e7224 */ /* 0x000fc400078e0003 */
[----:B------:R-:W-:Y:S01]  /*287b0*/  IMAD.MOV.U32 R63, RZ, RZ, R4 ;  /* 0x000000ffff3f7224 */ /* 0x000fe200078e0004 */
[----:B------:R-:W2:Y:S01]  /*287c0*/  LDL R152, [R1+0x1208] ;  /* 0x0012080001987983 */ /* 0x000ea20000100800 */
[----:B------:R-:W-:Y:S02]  /*287d0*/  IMAD.MOV.U32 R60, RZ, RZ, R5 ;  /* 0x000000ffff3c7224 */ /* 0x000fe400078e0005 */
[----:B------:R-:W-:Y:S01]  /*287e0*/  IMAD.MOV.U32 R61, RZ, RZ, R6 ;  /* 0x000000ffff3d7224 */ /* 0x000fe200078e0006 */
[----:B------:R-:W2:Y:S01]  /*287f0*/  LDL R153, [R1+0x1204] ;  /* 0x0012040001997983 */ /* 0x000ea20000100800 */
[----:B------:R-:W-:Y:S02]  /*28800*/  IMAD.MOV.U32 R58, RZ, RZ, R7 ;  /* 0x000000ffff3a7224 */ /* 0x000fe400078e0007 */
[----:B------:R-:W-:Y:S01]  /*28810*/  IMAD.MOV.U32 R59, RZ, RZ, R16 ;  /* 0x000000ffff3b7224 */ /* 0x000fe200078e0010 */
[----:B------:R-:W2:Y:S04]  /*28820*/  LDL R161, [R1+0x1200] ;  /* 0x0012000001a17983 */ /* 0x000ea80000100800 */
[----:B------:R-:W-:Y:S04]  /*28830*/  STL.64 [R1+0x8e8], R62 ;  /* 0x0008e83e01007387 */ /* 0x000fe80000100a00 */
[----:B------:R-:W-:Y:S04]  /*28840*/  STL.64 [R1+0x8e0], R60 ;  /* 0x0008e03c01007387 */ /* 0x000fe80000100a00 */
[----:B------:R-:W-:Y:S04]  /*28850*/  STL.64 [R1+0x8d8], R58 ;  /* 0x0008d83a01007387 */ /* 0x000fe80000100a00 */
        /* <DEDUP_REMOVED lines=8> */
[----:B------:R-:W-:-:S03]  /*288e0*/  ISETP.GT.AND P5, PT, R108, 0x25, PT ;  /* 0x000000256c00780c */ /* 0x000fc60003fa4270 */
[----:B------:R-:W2:Y:S04]  /*288f0*/  LDL R160, [R1+0x1644] ;  /* 0x0016440001a07983 */ /* 0x000ea80000100800 */
        /* <DEDUP_REMOVED lines=10> */
[----:B-1----:R-:W2:Y:S04]  /*289a0*/  LDL R156, [R1+0x162c] ;  /* 0x00162c00019c7983 */ /* 0x002ea80000100800 */
[----:B---3--:R-:W3:Y:S04]  /*289b0*/  LDL R154, [R1+0x1630] ;  /* 0x00163000019a7983 */ /* 0x008ee80000100800 */
[----:B------:R-:W3:Y:S04]  /*289c0*/  LDL R157, [R1+0x1634] ;  /* 0x00163400019d7983 */ /* 0x000ee80000100800 */
[----:B------:R-:W3:Y:S01]  /*289d0*/  LDL R155, [R1+0x1638] ;  /* 0x00163800019b7983 */ /* 0x000ee20000100800 */
[----:B------:R-:W-:-:S02]  /*289e0*/  ISETP.GT.AND P4, PT, R108, 0x26, PT ;  /* 0x000000266c00780c */ /* 0x000fc40003f84270 */
[----:B------:R-:W-:Y:S01]  /*289f0*/  ISETP.GT.AND P2, PT, R108, 0x27, PT ;  /* 0x000000276c00780c */ /* 0x000fe20003f44270 */
[----:B------:R-:W3:Y:S04]  /*28a00*/  LDL.LU R18, [R1+0x280] ;  /* 0x0002800001127983 */ /* 0x000ee80000300800 */
[----:B------:R-:W3:Y:S04]  /*28a10*/  LDL.LU R17, [R1+0x2b0] ;  /* 0x0002b00001117983 */ /* 0x000ee80000300800 */
[----:B------:R-:W3:Y:S04]  /*28a20*/  LDL.LU R16, [R1+0x284] ;  /* 0x0002840001107983 */ /* 0x000ee80000300800 */
[----:B------:R-:W3:Y:S04]  /*28a30*/  LDL.LU R7, [R1+0x294] ;  /* 0x0002940001077983 */ /* 0x000ee80000300800 */
[----:B------:R-:W3:Y:S04]  /*28a40*/  LDL.LU R5, [R1+0x288] ;  /* 0x0002880001057983 */ /* 0x000ee80000300800 */
[----:B------:R-:W3:Y:S04]  /*28a50*/  LDL.LU R4, [R1+0x298] ;  /* 0x0002980001047983 */ /* 0x000ee80000300800 */
[----:B------:R-:W3:Y:S04]  /*28a60*/  LDL.LU R6, [R1+0x28c] ;  /* 0x00028c0001067983 */ /* 0x000ee80000300800 */
[----:B------:R-:W3:Y:S01]  /*28a70*/  LDL.LU R3, [R1+0x29c] ;  /* 0x00029c0001037983 */ /* 0x000ee20000300800 */
[----:B----4-:R-:W-:-:S02]  /*28a80*/  IMAD.MOV.U32 R65, RZ, RZ, R57 ;  /* 0x000000ffff417224 */ /* 0x010fc400078e0039 */
[----:B--2---:R-:W-:-:S05]  /*28a90*/  IMAD.MOV.U32 R64, RZ, RZ, R55 ;  /* 0x000000ffff407224 */ /* 0x004fca00078e0037 */
[----:B------:R-:W2:Y:S04]  /*28aa0*/  @P5 LDG.E.U16 R162, desc[UR6][R64.64] ;  /* 0x0000000640a25981 */ /* 0x000ea8000c1e1500 */
[----:B------:R-:W4:Y:S04]  /*28ab0*/  @P5 LDG.E.U16 R152, desc[UR6][R62.64] ;  /* 0x000000063e985981 */ /* 0x000f28000c1e1500 */
[----:B------:R-:W4:Y:S04]  /*28ac0*/  @P5 LDG.E.U16 R153, desc[UR6][R60.64] ;  /* 0x000000063c995981 */ /* 0x000f28000c1e1500 */
[----:B------:R-:W4:Y:S04]  /*28ad0*/  @P5 LDG.E.U16 R161, desc[UR6][R58.64] ;  /* 0x000000063aa15981 */ /* 0x000f28000c1e1500 */
[----:B------:R-:W-:Y:S04]  /*28ae0*/  STL.64 [R1+0x8f0], R64 ;  /* 0x0008f04001007387 */ /* 0x000fe80000100a00 */
[----:B------:R-:W4:Y:S01]  /*28af0*/  LDL R163, [R1+0x11fc] ;  /* 0x0011fc0001a37983 */ /* 0x000f220000100800 */
[----:B------:R-:W-:-:S02]  /*28b00*/  IMAD.MOV.U32 R55, RZ, RZ, R54 ;  /* 0x000000ffff377224 */ /* 0x000fc400078e0036 */
[----:B------:R-:W-:Y:S01]  /*28b10*/  IMAD.MOV.U32 R54, RZ, RZ, R49 ;  /* 0x000000ffff367224 */ /* 0x000fe200078e0031 */
[----:B------:R-:W4:Y:S04]  /*28b20*/  @P4 LDG.E.U16 R160, desc[UR6][R46.64] ;  /* 0x000000062ea04981 */ /* 0x000f28000c1e1500 */
[----:B------:R-:W4:Y:S04]  /*28b30*/  @P4 LDG.E.U16 R56, desc[UR6][R54.64] ;  /* 0x0000000636384981 */ /* 0x000f28000c1e1500 */
[----:B------:R-:W4:Y:S04]  /*28b40*/  @P4 LDG.E.U16 R159, desc[UR6][R40.64] ;  /* 0x00000006289f4981 */ /* 0x000f28000c1e1500 */
[----:B------:R-:W4:Y:S04]  /*28b50*/  @P4 LDG.E.U16 R158, desc[UR6][R42.64] ;  /* 0x000000062a9e4981 */ /* 0x000f28000c1e1500 */
[----:B------:R-:W4:Y:S04]  /*28b60*/  @P2 LDG.E.U16 R156, desc[UR6][R24.64] ;  /* 0x00000006189c2981 */ /* 0x000f28000c1e1500 */
[----:B---3--:R-:W3:Y:S04]  /*28b70*/  @P2 LDG.E.U16 R154, desc[UR6][R26.64] ;  /* 0x000000061a9a2981 */ /* 0x008ee8000c1e1500 */
[----:B------:R-:W3:Y:S04]  /*28b80*/  @P2 LDG.E.U16 R157, desc[UR6][R28.64] ;  /* 0x000000061c9d2981 */ /* 0x000ee8000c1e1500 */
[----:B------:R-:W3:Y:S04]  /*28b90*/  @P2 LDG.E.U16 R155, desc[UR6][R32.64] ;  /* 0x00000006209b2981 */ /* 0x000ee8000c1e1500 */
[----:B--2---:R0:W-:Y:S04]  /*28ba0*/  @P5 STL [R1+0x120c], R162 ;  /* 0x00120ca201005387 */ /* 0x0041e80000100800 */
[----:B0-----:R-:W2:Y:S04]  /*28bb0*/  LDL R162, [R1+0x11f8] ;  /* 0x0011f80001a27983 */ /* 0x001ea80000100800 */
[----:B----4-:R-:W-:Y:S04]  /*28bc0*/  @P5 STL [R1+0x1200], R161 ;  /* 0x001200a101005387 */ /* 0x010fe80000100800 */
[----:B------:R-:W-:Y:S04]  /*28bd0*/  @P5 STL [R1+0x1204], R153 ;  /* 0x0012049901005387 */ /* 0x000fe80000100800 */
[----:B------:R-:W-:Y:S04]  /*28be0*/  @P5 STL [R1+0x1208], R152 ;  /* 0x0012089801005387 */ /* 0x000fe80000100800 */
[----:B------:R-:W-:Y:S04]  /*28bf0*/  STL.64 [R1+0x8b8], R40 ;  /* 0x0008b82801007387 */ /* 0x000fe80000100a00 */
[----:B------:R-:W-:Y:S04]  /*28c00*/  STL.64 [R1+0x8c0], R42 ;  /* 0x0008c02a01007387 */ /* 0x000fe80000100a00 */
[----:B------:R-:W-:Y:S01]  /*28c10*/  STL.64 [R1+0x8c8], R46 ;  /* 0x0008c82e01007387 */ /* 0x000fe20000100a00 */
[----:B------:R-:W-:-:S03]  /*28c20*/  ISETP.GT.AND P6, PT, R108, 0x28, PT ;  /* 0x000000286c00780c */ /* 0x000fc60003fc4270 */
[----:B------:R-:W-:Y:S01]  /*28c30*/  STL.64 [R1+0x8d0], R54 ;  /* 0x0008d03601007387 */ /* 0x000fe20000100a00 */
[----:B------:R-:W-:Y:S02]  /*28c40*/  IMAD.MOV.U32 R60, RZ, RZ, R17 ;  /* 0x000000ffff3c7224 */ /* 0x000fe400078e0011 */
[----:B------:R-:W-:Y:S02]  /*28c50*/  IMAD.MOV.U32 R61, RZ, RZ, R18 ;  /* 0x000000ffff3d7224 */ /* 0x000fe400078e0012 */
[----:B------:R-:W-:Y:S02]  /*28c60*/  IMAD.MOV.U32 R62, RZ, RZ, R7 ;  /* 0x000000ffff3e7224 */ /* 0x000fe400078e0007 */
[----:B------:R-:W-:Y:S02]  /*28c70*/  IMAD.MOV.U32 R63, RZ, RZ, R16 ;  /* 0x000000ffff3f7224 */ /* 0x000fe400078e0010 */
[----:B------:R-:W-:Y:S02]  /*28c80*/  IMAD.MOV.U32 R7, RZ, RZ, R6 ;  /* 0x000000ffff077224 */ /* 0x000fe400078e0006 */
[----:B------:R-:W-:-:S05]  /*28c90*/  IMAD.MOV.U32 R6, RZ, RZ, R3 ;  /* 0x000000ffff067224 */ /* 0x000fca00078e0003 */
[----:B------:R-:W4:Y:S04]  /*28ca0*/  @P6 LDG.E.U16 R163, desc[UR6][R6.64] ;  /* 0x0000000606a36981 */ /* 0x000f28000c1e1500 */
[----:B------:R-:W-:Y:S04]  /*28cb0*/  STL [R1+0x1ed0], R56 ;  /* 0x001ed03801007387 */ /* 0x000fe80000100800 */
        /* <DEDUP_REMOVED lines=8> */
[----:B---3--:R-:W-:Y:S04]  /*28d40*/  @P2 STL [R1+0x1630], R154 ;  /* 0x0016309a01002387 */ /* 0x008fe80000100800 */
[----:B------:R-:W-:Y:S04]  /*28d50*/  @P2 STL [R1+0x1634], R157 ;  /* 0x0016349d01002387 */ /* 0x000fe80000100800 */
[----:B------:R-:W-:Y:S04]  /*28d60*/  @P2 STL [R1+0x1638], R155 ;  /* 0x0016389b01002387 */ /* 0x000fe80000100800 */
[----:B------:R-:W-:Y:S04]  /*28d70*/  STL.64 [R1+0x878], R60 ;  /* 0x0008783c01007387 */ /* 0x000fe80000100a00 */
[----:B------:R-:W-:Y:S04]  /*28d80*/  STL.64 [R1+0x880], R62 ;  /* 0x0008803e01007387 */ /* 0x000fe80000100a00 */
[----:B------:R0:W-:Y:S04]  /*28d90*/  STL.64 [R1+0x888], R4 ;  /* 0x0008880401007387 */ /* 0x0001e80000100a00 */
[----:B------:R1:W-:Y:S04]  /*28da0*/  STL.64 [R1+0x890], R6 ;  /* 0x0008900601007387 */ /* 0x0003e80000100a00 */
[----:B------:R-:W3:Y:S04]  /*28db0*/  LDL R58, [R1+0x11f0] ;  /* 0x0011f000013a7983 */ /* 0x000ee80000100800 */
[----:B--2---:R-:W2:Y:S04]  /*28dc0*/  @P6 LDG.E.U16 R162, desc[UR6][R4.64] ;  /* 0x0000000604a26981 */ /* 0x004ea8000c1e1500 */
[----:B0-----:R-:W2:Y:S04]  /*28dd0*/  LDL R4, [R1+0x11f4] ;  /* 0x0011f40001047983 */ /* 0x001ea80000100800 */
        /* <DEDUP_REMOVED lines=8> */
[----:B------:R-:W2:Y:S04]  /*28e60*/  LDL R160, [R1+0x11e0] ;  /* 0x0011e00001a07983 */ /* 0x000ea80000100800 */
[----:B------:R-:W2:Y:S04]  /*28e70*/  LDL R161, [R1+0x11e4] ;  /* 0x0011e40001a17983 */ /* 0x000ea80000100800 */
[----:B------:R-:W2:Y:S04]  /*28e80*/  LDL R153, [R1+0x11e8] ;  /* 0x0011e80001997983 */ /* 0x000ea80000100800 */
[----:B------:R-:W2:Y:S01]  /*28e90*/  LDL R152, [R1+0x11ec] ;  /* 0x0011ec0001987983 */ /* 0x000ea20000100800 */
[----:B------:R-:W-:-:S03]  /*28ea0*/  ISETP.GT.AND P5, PT, R108, 0x29, PT ;  /* 0x000000296c00780c */ /* 0x000fc60003fa4270 */
        /* <DEDUP_REMOVED lines=11> */
[----:B------:R-:W2:Y:S04]  /*28f60*/  LDL R157, [R1+0x11d0] ;  /* 0x0011d000019d7983 */ /* 0x000ea80000100800 */
[----:B-1----:R-:W2:Y:S04]  /*28f70*/  LDL.LU R7, [R1+0x2e0] ;  /* 0x0002e00001077983 */ /* 0x002ea80000300800 */
[----:B------:R-:W2:Y:S04]  /*28f80*/  LDL.LU R6, [R1+0x310] ;  /* 0x0003100001067983 */ /* 0x000ea80000300800 */
[----:B------:R-:W2:Y:S04]  /*28f90*/  LDL.LU R17, [R1+0x2e4] ;  /* 0x0002e40001117983 */ /* 0x000ea80000300800 */
[----:B------:R-:W2:Y:S04]  /*28fa0*/  LDL.LU R16, [R1+0x2f4] ;  /* 0x0002f40001107983 */ /* 0x000ea80000300800 */
[----:B---3--:R-:W3:Y:S04]  /*28fb0*/  @P6 LDG.E.U16 R58, desc[UR6][R60.64] ;  /* 0x000000063c3a6981 */ /* 0x008ee8000c1e1500 */
[----:B----4-:R-:W-:Y:S04]  /*28fc0*/  @P6 STL [R1+0x11fc], R163 ;  /* 0x0011fca301006387 */ /* 0x010fe80000100800 */
[----:B------:R-:W4:Y:S04]  /*28fd0*/  LDL.LU R25, [R1+0x2e8] ;  /* 0x0002e80001197983 */ /* 0x000f280000300800 */
[----:B--2---:R0:W-:Y:S04]  /*28fe0*/  @P6 STL [R1+0x11f8], R162 ;  /* 0x0011f8a201006387 */ /* 0x0041e80000100800 */
[----:B------:R-:W4:Y:S04]  /*28ff0*/  LDL.LU R24, [R1+0x2f8] ;  /* 0x0002f80001187983 */ /* 0x000f280000300800 */
[----:B------:R-:W2:Y:S04]  /*29000*/  LDL.LU R18, [R1+0x2ec] ;  /* 0x0002ec0001127983 */ /* 0x000ea80000300800 */
[----:B------:R-:W2:Y:S04]  /*29010*/  @P6 LDG.E.U16 R4, desc[UR6][R62.64] ;  /* 0x000000063e046981 */ /* 0x000ea8000c1e1500 */
[----:B------:R-:W3:Y:S04]  /*29020*/  LDL.LU R5, [R1+0x2fc] ;  /* 0x0002fc0001057983 */ /* 0x000ee80000300800 */
[----:B0-----:R-:W3:Y:S04]  /*29030*/  LDL R162, [R1+0x11c0] ;  /* 0x0011c00001a27983 */ /* 0x001ee80000100800 */
[----:B------:R-:W4:Y:S04]  /*29040*/  LDL R163, [R1+0x11c4] ;  /* 0x0011c40001a37983 */ /* 0x000f280000100800 */
[----:B------:R-:W4:Y:S04]  /*29050*/  LDL R156, [R1+0x11c8] ;  /* 0x0011c800019c7983 */ /* 0x000f280000100800 */
[----:B------:R-:W4:Y:S01]  /*29060*/  LDL R154, [R1+0x11cc] ;  /* 0x0011cc00019a7983 */ /* 0x000f220000100800 */
[----:B------:R-:W-:-:S02]  /*29070*/  IMAD.MOV.U32 R57, RZ, RZ, R56 ;  /* 0x000000ffff397224 */ /* 0x000fc400078e0038 */
[----:B------:R-:W-:Y:S01]  /*29080*/  IMAD.MOV.U32 R56, RZ, RZ, R49 ;  /* 0x000000ffff387224 */ /* 0x000fe200078e0031 */
[----:B------:R-:W4:Y:S04]  /*29090*/  @P5 LDG.E.U16 R160, desc[UR6][R42.64] ;  /* 0x000000062aa05981 */ /* 0x000f28000c1e1500 */
[----:B------:R-:W4:Y:S04]  /*290a0*/  @P5 LDG.E.U16 R161, desc[UR6][R46.64] ;  /* 0x000000062ea15981 */ /* 0x000f28000c1e1500 */
[----:B------:R-:W4:Y:S04]  /*290b0*/  @P5 LDG.E.U16 R153, desc[UR6][R54.64] ;  /* 0x0000000636995981 */ /* 0x000f28000c1e1500 */
[----:B------:R-:W4:Y:S01]  /*290c0*/  @P5 LDG.E.U16 R152, desc[UR6][R56.64] ;  /* 0x0000000638985981 */ /* 0x000f22000c1e1500 */
[----:B------:R-:W-:-:S02]  /*290d0*/  ISETP.GT.AND P4, PT, R108, 0x2a, PT ;  /* 0x0000002a6c00780c */ /* 0x000fc40003f84270 */
[----:B------:R-:W-:-:S11]  /*290e0*/  ISETP.GT.AND P2, PT, R108, 0x2b, PT ;  /* 0x0000002b6c00780c */ /* 0x000fd60003f44270 */
[----:B------:R-:W4:Y:S04]  /*290f0*/  @P4 LDG.E.U16 R158, desc[UR6][R40.64] ;  /* 0x00000006289e4981 */ /* 0x000f28000c1e1500 */
[----:B------:R-:W4:Y:S04]  /*29100*/  @P4 LDG.E.U16 R159, desc[UR6][R32.64] ;  /* 0x00000006209f4981 */ /* 0x000f28000c1e1500 */
[----:B------:R-:W4:Y:S04]  /*29110*/  @P4 LDG.E.U16 R155, desc[UR6][R28.64] ;  /* 0x000000061c9b4981 */ /* 0x000f28000c1e1500 */
[----:B------:R0:W4:Y:S04]  /*29120*/  @P4 LDG.E.U16 R157, desc[UR6][R26.64] ;  /* 0x000000061a9d4981 */ /* 0x000128000c1e1500 */
[----:B--2---:R1:W-:Y:S04]  /*29130*/  @P6 STL [R1+0x11f4], R4 ;  /* 0x0011f40401006387 */ /* 0x0043e80000100800 */
[----:B---3--:R-:W2:Y:S04]  /*29140*/  @P2 LDG.E.U16 R162, desc[UR6][R6.64] ;  /* 0x0000000606a22981 */ /* 0x008ea8000c1e1500 */
[----:B-1----:R-:W3:Y:S04]  /*29150*/  LDL.LU R4, [R1+0x300] ;  /* 0x0003000001047983 */ /* 0x002ee80000300800 */
[----:B------:R-:W3:Y:S04]  /*29160*/  LDL.LU R3, [R1+0x330] ;  /* 0x0003300001037983 */ /* 0x000ee80000300800 */
[----:B------:R-:W-:Y:S04]  /*29170*/  @P6 STL [R1+0x11f0], R58 ;  /* 0x0011f03a01006387 */ /* 0x000fe80000100800 */
[----:B------:R-:W-:Y:S04]  /*29180*/  STL.64 [R1+0x858], R42 ;  /* 0x0008582a01007387 */ /* 0x000fe80000100a00 */
[----:B------:R-:W-:Y:S04]  /*29190*/  STL.64 [R1+0x860], R46 ;  /* 0x0008602e01007387 */ /* 0x000fe80000100a00 */
[----:B------:R-:W-:Y:S04]  /*291a0*/  STL.64 [R1+0x868], R54 ;  /* 0x0008683601007387 */ /* 0x000fe80000100a00 */
[----:B------:R-:W-:Y:S04]  /*291b0*/  STL.64 [R1+0x870], R56 ;  /* 0x0008703801007387 */ /* 0x000fe80000100a00 */
[----:B----4-:R-:W-:Y:S04]  /*291c0*/  @P5 STL [R1+0x11e0], R160 ;  /* 0x0011e0a001005387 */ /* 0x010fe80000100800 */
[----:B------:R-:W-:Y:S04]  /*291d0*/  @P5 STL [R1+0x11e4], R161 ;  /* 0x0011e4a101005387 */ /* 0x000fe80000100800 */
[----:B------:R-:W-:Y:S04]  /*291e0*/  @P5 STL [R1+0x11e8], R153 ;  /* 0x0011e89901005387 */ /* 0x000fe80000100800 */
[----:B------:R-:W-:Y:S04]  /*291f0*/  @P5 STL [R1+0x11ec], R152 ;  /* 0x0011ec9801005387 */ /* 0x000fe80000100800 */
[----:B------:R0:W-:Y:S04]  /*29200*/  STL.64 [R1+0x838], R26 ;  /* 0x0008381a01007387 */ /* 0x0001e80000100a00 */
[----:B------:R-:W4:Y:S04]  /*29210*/  @P2 LDG.E.U16 R163, desc[UR6][R16.64] ;  /* 0x0000000610a32981 */ /* 0x000f28000c1e1500 */
[----:B------:R-:W4:Y:S01]  /*29220*/  @P2 LDG.E.U16 R156, desc[UR6][R24.64] ;  /* 0x00000006189c2981 */ /* 0x000f22000c1e1500 */
[----:B0-----:R-:W-:-:S02]  /*29230*/  IMAD.MOV.U32 R26, RZ, RZ, R5 ;  /* 0x000000ffff1a7224 */ /* 0x001fc400078e0005 */
[----:B------:R-:W-:-:S05]  /*29240*/  IMAD.MOV.U32 R27, RZ, RZ, R18 ;  /* 0x000000ffff1b7224 */ /* 0x000fca00078e0012 */
[----:B------:R-:W4:Y:S04]  /*29250*/  @P2 LDG.E.U16 R154, desc[UR6][R26.64] ;  /* 0x000000061a9a2981 */ /* 0x000f28000c1e1500 */
[----:B------:R-:W-:Y:S04]  /*29260*/  STL.64 [R1+0x840], R28 ;  /* 0x0008401c01007387 */ /* 0x000fe80000100a00 */
[----:B------:R-:W-:Y:S04]  /*29270*/  STL.64 [R1+0x848], R32 ;  /* 0x0008482001007387 */ /* 0x000fe80000100a00 */
[----:B------:R0:W-:Y:S04]  /*29280*/  STL.64 [R1+0x850], R40 ;  /* 0x0008502801007387 */ /* 0x0001e80000100a00 */
[----:B------:R-:W-:Y:S04]  /*29290*/  @P4 STL [R1+0x11d0], R157 ;  /* 0x0011d09d01004387 */ /* 0x000fe80000100800 */
[----:B------:R-:W-:Y:S04]  /*292a0*/  @P4 STL [R1+0x11d4], R155 ;  /* 0x0011d49b01004387 */ /* 0x000fe80000100800 */
[----:B------:R-:W-:Y:S04]  /*292b0*/  @P4 STL [R1+0x11d8], R159 ;  /* 0x0011d89f01004387 */ /* 0x000fe80000100800 */
[----:B------:R1:W-:Y:S04]  /*292c0*/  @P4 STL [R1+0x11dc], R158 ;  /* 0x0011dc9e01004387 */ /* 0x0003e80000100800 */
[----:B------:R-:W-:Y:S04]  /*292d0*/  STL.64 [R1+0x818], R6 ;  /* 0x0008180601007387 */ /* 0x000fe80000100a00 */
[----:B------:R-:W-:Y:S04]  /*292e0*/  STL.64 [R1+0x820], R16 ;  /* 0x0008201001007387 */ /* 0x000fe80000100a00 */
[----:B------:R0:W-:Y:S04]  /*292f0*/  STL.64 [R1+0x828], R24 ;  /* 0x0008281801007387 */ /* 0x0001e80000100a00 */
[----:B------:R0:W-:Y:S04]  /*29300*/  STL.64 [R1+0x830], R26 ;  /* 0x0008301a01007387 */ /* 0x0001e80000100a00 */
[----:B--2---:R2:W-:Y:S01]  /*29310*/  @P2 STL [R1+0x11c0], R162 ;  /* 0x0011c0a201002387 */ /* 0x0045e20000100800 */
[----:B---3--:R-:W-:-:S02]  /*29320*/  IMAD.MOV.U32 R57, RZ, RZ, R4 ;  /* 0x000000ffff397224 */ /* 0x008fc400078e0004 */
[----:B------:R-:W-:Y:S01]  /*29330*/  IMAD.MOV.U32 R56, RZ, RZ, R3 ;  /* 0x000000ffff387224 */ /* 0x000fe200078e0003 */
[----:B----4-:R3:W-:Y:S04]  /*29340*/  @P2 STL [R1+0x11c4], R163 ;  /* 0x0011c4a301002387 */ /* 0x0107e80000100800 */
[----:B------:R4:W-:Y:S04]  /*29350*/  @P2 STL [R1+0x11c8], R156 ;  /* 0x0011c89c01002387 */ /* 0x0009e80000100800 */
[----:B------:R0:W-:Y:S04]  /*29360*/  @P2 STL [R1+0x11cc], R154 ;  /* 0x0011cc9a01002387 */ /* 0x0001e80000100800 */
[----:B------:R-:W4:Y:S04]  /*29370*/  LDL.LU R4, [R1+0x304] ;  /* 0x0003040001047983 */ /* 0x000f280000300800 */
        /* <DEDUP_REMOVED lines=9> */
[----:B0-----:R-:W4:Y:S04]  /*29410*/  LDL.LU R41, [R1+0x320] ;  /* 0x0003200001297983 */ /* 0x001f280000300800 */
[----:B------:R-:W4:Y:S04]  /*29420*/  LDL.LU R40, [R1+0x350] ;  /* 0x0003500001287983 */ /* 0x000f280000300800 */
[----:B------:R0:W-:Y:S04]  /*29430*/  STL.64 [R1+0x7f8], R56 ;  /* 0x0007f83801007387 */ /* 0x0001e80000100a00 */
[----:B------:R-:W4:Y:S04]  /*29440*/  LDL.LU R43, [R1+0x324] ;  /* 0x00032400012b7983 */ /* 0x000f280000300800 */
[----:B------:R-:W4:Y:S04]  /*29450*/  LDL.LU R42, [R1+0x334] ;  /* 0x00033400012a7983 */ /* 0x000f280000300800 */
[----:B------:R-:W4:Y:S04]  /*29460*/  LDL.LU R47, [R1+0x328] ;  /* 0x00032800012f7983 */ /* 0x000f280000300800 */
[----:B------:R-:W4:Y:S04]  /*29470*/  LDL.LU R46, [R1+0x338] ;  /* 0x00033800012e7983 */ /* 0x000f280000300800 */
[----:B------:R-:W4:Y:S04]  /*29480*/  LDL.LU R54, [R1+0x32c] ;  /* 0x00032c0001367983 */ /* 0x000f280000300800 */
[----:B------:R-:W4:Y:S04]  /*29490*/  LDL.LU R49, [R1+0x33c] ;  /* 0x00033c0001317983 */ /* 0x000f280000300800 */
[----:B-1----:R-:W4:Y:S04]  /*294a0*/  LDL R158, [R1+0x11ac] ;  /* 0x0011ac00019e7983 */ /* 0x002f280000100800 */
        /* <DEDUP_REMOVED lines=11> */
[----:B--2---:R-:W2:Y:S04]  /*29560*/  LDL R162, [R1+0x161c] ;  /* 0x00161c0001a27983 */ /* 0x004ea80000100800 */
[----:B---3--:R-:W3:Y:S04]  /*29570*/  LDL R163, [R1+0x1620] ;  /* 0x0016200001a37983 */ /* 0x008ee80000100800 */
[----:B----4-:R-:W4:Y:S04]  /*29580*/  LDL R156, [R1+0x1624] ;  /* 0x00162400019c7983 */ /* 0x010f280000100800 */
[----:B------:R-:W4:Y:S01]  /*29590*/  LDL R154, [R1+0x1628] ;  /* 0x00162800019a7983 */ /* 0x000f220000100800 */
[----:B------:R-:W-:-:S02]  /*295a0*/  ISETP.GT.AND P6, PT, R108, 0x2c, PT ;  /* 0x0000002c6c00780c */ /* 0x000fc40003fc4270 */
[C---:B------:R-:W-:Y:S01]  /*295b0*/  ISETP.GT.AND P5, PT, R108.reuse, 0x2d, PT ;  /* 0x0000002d6c00780c */ /* 0x040fe20003fa4270 */
[----:B------:R-:W4:Y:S01]  /*295c0*/  LDL.LU R18, [R1+0x360] ;  /* 0x0003600001127983 */ /* 0x000f220000300800 */
[----:B------:R-:W-:-:S03]  /*295d0*/  ISETP.GT.AND P4, PT, R108, 0x2e, PT ;  /* 0x0000002e6c00780c */ /* 0x000fc60003f84270 */
[----:B------:R-:W0:Y:S04]  /*295e0*/  LDL.LU R17, [R1+0x390] ;  /* 0x0003900001117983 */ /* 0x000e280000300800 */
[----:B------:R-:W4:Y:S04]  /*295f0*/  LDL.LU R16, [R1+0x364] ;  /* 0x0003640001107983 */ /* 0x000f280000300800 */
[----:B------:R-:W4:Y:S04]  /*29600*/  LDL.LU R7, [R1+0x374] ;  /* 0x0003740001077983 */ /* 0x000f280000300800 */
[----:B------:R-:W4:Y:S04]  /*29610*/  LDL.LU R6, [R1+0x368] ;  /* 0x0003680001067983 */ /* 0x000f280000300800 */
[----:B------:R-:W4:Y:S01]  /*29620*/  LDL.LU R5, [R1+0x378] ;  /* 0x0003780001057983 */ /* 0x000f220000300800 */
[----:B------:R-:W-:-:S03]  /*29630*/  IMAD.MOV.U32 R59, RZ, RZ, R4 ;  /* 0x000000ffff3b7224 */ /* 0x000fc600078e0004 */
[----:B------:R-:W4:Y:S01]  /*29640*/  LDL.LU R4, [R1+0x36c] ;  /* 0x00036c0001047983 */ /* 0x000f220000300800 */
[----:B------:R-:W-:-:S03]  /*29650*/  IMAD.MOV.U32 R58, RZ, RZ, R3 ;  /* 0x000000ffff3a7224 */ /* 0x000fc600078e0003 */
[----:B------:R-:W4:Y:S01]  /*29660*/  LDL.LU R3, [R1+0x37c] ;  /* 0x00037c0001037983 */ /* 0x000f220000300800 */
[----:B------:R-:W-:Y:S02]  /*29670*/  IMAD.MOV.U32 R63, RZ, RZ, R62 ;  /* 0x000000ffff3f7224 */ /* 0x000fe400078e003e */
[----:B------:R-:W-:-:S05]  /*29680*/  IMAD.MOV.U32 R62, RZ, RZ, R55 ;  /* 0x000000ffff3e7224 */ /* 0x000fca00078e0037 */
[----:B------:R-:W4:Y:S04]  /*29690*/  @P6 LDG.E.U16 R152, desc[UR6][R62.64] ;  /* 0x000000063e986981 */ /* 0x000f28000c1e1500 */
        /* <DEDUP_REMOVED lines=9> */
[----:B--2---:R-:W2:Y:S04]  /*29730*/  @P4 LDG.E.U16 R162, desc[UR6][R24.64] ;  /* 0x0000000618a24981 */ /* 0x004ea8000c1e1500 */
[----:B---3--:R-:W3:Y:S04]  /*29740*/  @P4 LDG.E.U16 R163, desc[UR6][R26.64] ;  /* 0x000000061aa34981 */ /* 0x008ee8000c1e1500 */
[----:B----4-:R-:W4:Y:S04]  /*29750*/  @P4 LDG.E.U16 R156, desc[UR6][R28.64] ;  /* 0x000000061c9c4981 */ /* 0x010f28000c1e1500 */
[----:B------:R-:W4:Y:S04]  /*29760*/  @P4 LDG.E.U16 R154, desc[UR6][R32.64] ;  /* 0x00000006209a4981 */ /* 0x000f28000c1e1500 */
[----:B------:R-:W-:Y:S04]  /*29770*/  STL.64 [R1+0x800], R58 ;  /* 0x0008003a01007387 */ /* 0x000fe80000100a00 */
[----:B------:R-:W-:Y:S04]  /*29780*/  STL.64 [R1+0x810], R62 ;  /* 0x0008103e01007387 */ /* 0x000fe80000100a00 */
[----:B------:R1:W-:Y:S01]  /*29790*/  STL.64 [R1+0x808], R60 ;  /* 0x0008083c01007387 */ /* 0x0003e20000100a00 */
[----:B0-----:R-:W-:-:S02]  /*297a0*/  IMAD.MOV.U32 R56, RZ, RZ, R17 ;  /* 0x000000ffff387224 */ /* 0x001fc400078e0011 */
[----:B------:R-:W-:Y:S02]  /*297b0*/  IMAD.MOV.U32 R57, RZ, RZ, R18 ;  /* 0x000000ffff397224 */ /* 0x000fe400078e0012 */
[----:B------:R-:W-:Y:S02]  /*297c0*/  IMAD.MOV.U32 R65, RZ, RZ, R6 ;  /* 0x000000ffff417224 */ /* 0x000fe400078e0006 */
[----:B------:R-:W-:Y:S02]  /*297d0*/  IMAD.MOV.U32 R64, RZ, RZ, R5 ;  /* 0x000000ffff407224 */ /* 0x000fe400078e0005 */
[----:B-1----:R-:W-:Y:S02]  /*297e0*/  IMAD.MOV.U32 R60, RZ, RZ, R7 ;  /* 0x000000ffff3c7224 */ /* 0x002fe400078e0007 */
        /* <DEDUP_REMOVED lines=19> */
[----:B--2---:R2:W-:Y:S04]  /*29920*/  @P4 STL [R1+0x161c], R162 ;  /* 0x00161ca201004387 */ /* 0x0045e80000100800 */
[----:B---3--:R-:W-:Y:S04]  /*29930*/  @P4 STL [R1+0x1620], R163 ;  /* 0x001620a301004387 */ /* 0x008fe80000100800 */
[----:B----4-:R-:W-:Y:S04]  /*29940*/  @P4 STL [R1+0x1624], R156 ;  /* 0x0016249c01004387 */ /* 0x010fe80000100800 */
[----:B------:R3:W-:Y:S04]  /*29950*/  @P4 STL [R1+0x1628], R154 ;  /* 0x0016289a01004387 */ /* 0x0007e80000100800 */
[----:B------:R-:W4:Y:S04]  /*29960*/  LDL R59, [R1+0x1618] ;  /* 0x00161800013b7983 */ /* 0x000f280000100800 */
[----:B------:R-:W4:Y:S04]  /*29970*/  LDL R66, [R1+0x1614] ;  /* 0x0016140001427983 */ /* 0x000f280000100800 */
[----:B------:R-:W4:Y:S04]  /*29980*/  LDL R62, [R1+0x1610] ;  /* 0x00161000013e7983 */ /* 0x000f280000100800 */
[----:B------:R-:W-:Y:S04]  /*29990*/  STL.64 [R1+0x7b0], R68 ;  /* 0x0007b04401007387 */ /* 0x000fe80000100a00 */
[----:B------:R-:W-:Y:S04]  /*299a0*/  STL.64 [R1+0x7a8], R64 ;  /* 0x0007a84001007387 */ /* 0x000fe80000100a00 */
[----:B------:R-:W-:Y:S04]  /*299b0*/  STL.64 [R1+0x7a0], R60 ;  /* 0x0007a03c01007387 */ /* 0x000fe80000100a00 */
[----:B------:R-:W-:Y:S04]  /*299c0*/  STL.64 [R1+0x798], R56 ;  /* 0x0007983801007387 */ /* 0x000fe80000100a00 */
        /* <DEDUP_REMOVED lines=24> */
[----:B------:R-:W4:Y:S01]  /*29b50*/  LDL R158, [R1+0x118c] ;  /* 0x00118c00019e7983 */ /* 0x000f220000100800 */
[----:B------:R-:W-:-:S02]  /*29b60*/  ISETP.GT.AND P2, PT, R108, 0x2f, PT ;  /* 0x0000002f6c00780c */ /* 0x000fc40003f44270 */
[C---:B------:R-:W-:Y:S01]  /*29b70*/  ISETP.GT.AND P6, PT, R108.reuse, 0x30, PT ;  /* 0x000000306c00780c */ /* 0x040fe20003fc4270 */
[----:B------:R-:W4:Y:S01]  /*29b80*/  LDL.LU R5, [R1+0x3c0] ;  /* 0x0003c00001057983 */ /* 0x000f220000300800 */
[----:B------:R-:W-:-:S03]  /*29b90*/  ISETP.GT.AND P5, PT, R108, 0x31, PT ;  /* 0x000000316c00780c */ /* 0x000fc60003fa4270 */
        /* <DEDUP_REMOVED lines=9> */
[----:B------:R-:W3:Y:S04]  /*29c30*/  LDL R156, [R1+0x1178] ;  /* 0x00117800019c7983 */ /* 0x000ee80000100800 */
[----:B------:R-:W3:Y:S04]  /*29c40*/  LDL R163, [R1+0x1174] ;  /* 0x0011740001a37983 */ /* 0x000ee80000100800 */
[----:B----4-:R-:W4:Y:S04]  /*29c50*/  @P2 LDG.E.U16 R59, desc[UR6][R68.64] ;  /* 0x00000006443b2981 */ /* 0x010f28000c1e1500 */
[----:B------:R-:W4:Y:S04]  /*29c60*/  @P2 LDG.E.U16 R66, desc[UR6][R64.64] ;  /* 0x0000000640422981 */ /* 0x000f28000c1e1500 */
[----:B------:R-:W4:Y:S04]  /*29c70*/  @P2 LDG.E.U16 R62, desc[UR6][R60.64] ;  /* 0x000000063c3e2981 */ /* 0x000f28000c1e1500 */
[----:B------:R-:W4:Y:S01]  /*29c80*/  @P2 LDG.E.U16 R58, desc[UR6][R56.64] ;  /* 0x00000006383a2981 */ /* 0x000f22000c1e1500 */
[----:B------:R-:W-:-:S02]  /*29c90*/  IMAD.MOV.U32 R55, RZ, RZ, R54 ;  /* 0x000000ffff377224 */ /* 0x000fc400078e0036 */
[----:B------:R-:W-:-:S05]  /*29ca0*/  IMAD.MOV.U32 R54, RZ, RZ, R49 ;  /* 0x000000ffff367224 */ /* 0x000fca00078e0031 */
[----:B------:R-:W4:Y:S04]  /*29cb0*/  @P6 LDG.E.U16 R152, desc[UR6][R54.64] ;  /* 0x0000000636986981 */ /* 0x000f28000c1e1500 */
[----:B------:R-:W4:Y:S04]  /*29cc0*/  @P6 LDG.E.U16 R153, desc[UR6][R46.64] ;  /* 0x000000062e996981 */ /* 0x000f28000c1e1500 */
[----:B------:R-:W4:Y:S04]  /*29cd0*/  @P6 LDG.E.U16 R161, desc[UR6][R42.64] ;  /* 0x000000062aa16981 */ /* 0x000f28000c1e1500 */
[----:B------:R-:W4:Y:S04]  /*29ce0*/  @P6 LDG.E.U16 R160, desc[UR6][R40.64] ;  /* 0x0000000628a06981 */ /* 0x000f28000c1e1500 */
[----:B------:R0:W4:Y:S04]  /*29cf0*/  @P5 LDG.E.U16 R157, desc[UR6][R24.64] ;  /* 0x00000006189d5981 */ /* 0x000128000c1e1500 */
[----:B------:R-:W4:Y:S04]  /*29d00*/  @P5 LDG.E.U16 R155, desc[UR6][R26.64] ;  /* 0x000000061a9b5981 */ /* 0x000f28000c1e1500 */
[----:B------:R-:W4:Y:S04]  /*29d10*/  @P5 LDG.E.U16 R159, desc[UR6][R28.64] ;  /* 0x000000061c9f5981 */ /* 0x000f28000c1e1500 */
[----:B------:R-:W4:Y:S01]  /*29d20*/  @P5 LDG.E.U16 R158, desc[UR6][R32.64] ;  /* 0x00000006209e5981 */ /* 0x000f22000c1e1500 */
[----:B------:R-:W-:-:S13]  /*29d30*/  ISETP.GT.AND P4, PT, R108, 0x32, PT ;  /* 0x000000326c00780c */ /* 0x000fda0003f84270 */
[----:B--2---:R-:W2:Y:S04]  /*29d40*/  @P4 LDG.E.U16 R162, desc[UR6][R4.64] ;  /* 0x0000000604a24981 */ /* 0x004ea8000c1e1500 */
[----:B---3--:R-:W3:Y:S04]  /*29d50*/  @P4 LDG.E.U16 R156, desc[UR6][R16.64] ;  /* 0x00000006109c4981 */ /* 0x008ee8000c1e1500 */
[----:B------:R-:W2:Y:S04]  /*29d60*/  @P4 LDG.E.U16 R163, desc[UR6][R6.64] ;  /* 0x0000000606a34981 */ /* 0x000ea8000c1e1500 */
[----:B----4-:R-:W-:Y:S04]  /*29d70*/  @P2 STL [R1+0x160c], R58 ;  /* 0x00160c3a01002387 */ /* 0x010fe80000100800 */
        /* <DEDUP_REMOVED lines=9> */
[----:B------:R-:W-:Y:S04]  /*29e10*/  @P6 STL [R1+0x1198], R153 ;  /* 0x0011989901006387 */ /* 0x000fe80000100800 */
[----:B------:R-:W-:Y:S04]  /*29e20*/  @P6 STL [R1+0x119c], R152 ;  /* 0x00119c9801006387 */ /* 0x000fe80000100800 */
[----:B------:R0:W-:Y:S04]  /*29e30*/  STL.64 [R1+0x758], R24 ;  /* 0x0007581801007387 */ /* 0x0001e80000100a00 */
[----:B------:R-:W-:Y:S04]  /*29e40*/  STL.64 [R1+0x760], R26 ;  /* 0x0007601a01007387 */ /* 0x000fe80000100a00 */
[----:B------:R-:W-:Y:S04]  /*29e50*/  STL.64 [R1+0x768], R28 ;  /* 0x0007681c01007387 */ /* 0x000fe80000100a00 */
[----:B------:R-:W-:Y:S01]  /*29e60*/  STL.64 [R1+0x770], R32 ;  /* 0x0007702001007387 */ /* 0x000fe20000100a00 */
[----:B0-----:R-:W-:-:S02]  /*29e70*/  IMAD.MOV.U32 R24, RZ, RZ, R3 ;  /* 0x000000ffff187224 */ /* 0x001fc400078e0003 */
[----:B------:R-:W-:Y:S01]  /*29e80*/  IMAD.MOV.U32 R25, RZ, RZ, R18 ;  /* 0x000000ffff197224 */ /* 0x000fe200078e0012 */
[----:B------:R-:W-:Y:S04]  /*29e90*/  @P5 STL [R1+0x1180], R157 ;  /* 0x0011809d01005387 */ /* 0x000fe80000100800 */
[----:B------:R-:W-:Y:S04]  /*29ea0*/  @P5 STL [R1+0x1184], R155 ;  /* 0x0011849b01005387 */ /* 0x000fe80000100800 */
[----:B------:R-:W-:Y:S04]  /*29eb0*/  @P5 STL [R1+0x1188], R159 ;  /* 0x0011889f01005387 */ /* 0x000fe80000100800 */
[----:B------:R-:W-:Y:S04]  /*29ec0*/  @P5 STL [R1+0x118c], R158 ;  /* 0x00118c9e01005387 */ /* 0x000fe80000100800 */
[----:B------:R0:W-:Y:S04]  /*29ed0*/  STL.64 [R1+0x738], R4 ;  /* 0x0007380401007387 */ /* 0x0001e80000100a00 */
[----:B------:R-:W-:Y:S04]  /*29ee0*/  STL.64 [R1+0x740], R6 ;  /* 0x0007400601007387 */ /* 0x000fe80000100a00 */
[----:B------:R-:W-:Y:S04]  /*29ef0*/  STL.64 [R1+0x748], R16 ;  /* 0x0007481001007387 */ /* 0x000fe80000100a00 */
[----:B------:R1:W-:Y:S04]  /*29f00*/  STL.64 [R1+0x750], R24 ;  /* 0x0007501801007387 */ /* 0x0003e80000100a00 */
[----:B0-----:R-:W4:Y:S04]  /*29f10*/  LDL.LU R4, [R1+0x3e0] ;  /* 0x0003e00001047983 */ /* 0x001f280000300800 */
[----:B------:R-:W2:Y:S04]  /*29f20*/  LDL.LU R3, [R1+0x410] ;  /* 0x0004100001037983 */ /* 0x000ea80000300800 */
[----:B------:R-:W3:Y:S04]  /*29f30*/  LDL.LU R57, [R1+0x3e4] ;  /* 0x0003e40001397983 */ /* 0x000ee80000300800 */
[----:B------:R-:W3:Y:S04]  /*29f40*/  LDL.LU R56, [R1+0x3f4] ;  /* 0x0003f40001387983 */ /* 0x000ee80000300800 */
[----:B------:R-:W3:Y:S04]  /*29f50*/  LDL.LU R59, [R1+0x3e8] ;  /* 0x0003e800013b7983 */ /* 0x000ee80000300800 */
[----:B------:R-:W3:Y:S04]  /*29f60*/  LDL.LU R58, [R1+0x3f8] ;  /* 0x0003f800013a7983 */ /* 0x000ee80000300800 */
[----:B------:R-:W3:Y:S04]  /*29f70*/  LDL.LU R60, [R1+0x3ec] ;  /* 0x0003ec00013c7983 */ /* 0x000ee80000300800 */
[----:B------:R-:W3:Y:S04]  /*29f80*/  @P4 LDG.E.U16 R154, desc[UR6][R24.64] ;  /* 0x00000006189a4981 */ /* 0x000ee8000c1e1500 */
[----:B------:R-:W3:Y:S04]  /*29f90*/  LDL.LU R49, [R1+0x3fc] ;  /* 0x0003fc0001317983 */ /* 0x000ee80000300800 */
[----:B------:R-:W3:Y:S04]  /*29fa0*/  LDL R160, [R1+0x1160] ;  /* 0x0011600001a07983 */ /* 0x000ee80000100800 */
[----:B------:R-:W3:Y:S04]  /*29fb0*/  LDL R161, [R1+0x1164] ;  /* 0x0011640001a17983 */ /* 0x000ee80000100800 */
        /* <DEDUP_REMOVED lines=15> */
[----:B-1----:R-:W3:Y:S04]  /*2a0b0*/  LDL.LU R25, [R1+0x420] ;  /* 0x0004200001197983 */ /* 0x002ee80000300800 */
[----:B------:R-:W3:Y:S04]  /*2a0c0*/  LDL.LU R24, [R1+0x450] ;  /* 0x0004500001187983 */ /* 0x000ee80000300800 */
[----:B------:R-:W3:Y:S04]  /*2a0d0*/  LDL.LU R27, [R1+0x424] ;  /* 0x00042400011b7983 */ /* 0x000ee80000300800 */
[----:B------:R-:W3:Y:S01]  /*2a0e0*/  LDL.LU R26, [R1+0x434] ;  /* 0x00043400011a7983 */ /* 0x000ee20000300800 */
[----:B----4-:R-:W-:-:S02]  /*2a0f0*/  IMAD.MOV.U32 R55, RZ, RZ, R4 ;  /* 0x000000ffff377224 */ /* 0x010fc400078e0004 */
[----:B--2---:R-:W-:Y:S02]  /*2a100*/  IMAD.MOV.U32 R54, RZ, RZ, R3 ;  /* 0x000000ffff367224 */ /* 0x004fe400078e0003 */
[----:B---3--:R-:W-:Y:S01]  /*2a110*/  IMAD.MOV.U32 R61, RZ, RZ, R60 ;  /* 0x000000ffff3d7224 */ /* 0x008fe200078e003c */
[----:B------:R-:W-:Y:S01]  /*2a120*/  @P4 STL [R1+0x117c], R154 ;  /* 0x00117c9a01004387 */ /* 0x000fe20000100800 */
[----:B------:R-:W-:-:S03]  /*2a130*/  IMAD.MOV.U32 R60, RZ, RZ, R49 ;  /* 0x000000ffff3c7224 */ /* 0x000fc600078e0031 */
[----:B------:R-:W2:Y:S04]  /*2a140*/  LDL.LU R29, [R1+0x428] ;  /* 0x00042800011d7983 */ /* 0x000ea80000300800 */
[----:B------:R-:W-:Y:S04]  /*2a150*/  @P4 STL [R1+0x1178], R156 ;  /* 0x0011789c01004387 */ /* 0x000fe80000100800 */
[----:B------:R-:W3:Y:S04]  /*2a160*/  @P2 LDG.E.U16 R160, desc[UR6][R54.64] ;  /* 0x0000000636a02981 */ /* 0x000ee8000c1e1500 */
[----:B------:R-:W2:Y:S04]  /*2a170*/  LDL.LU R28, [R1+0x438] ;  /* 0x00043800011c7983 */ /* 0x000ea80000300800 */
[----:B------:R-:W4:Y:S04]  /*2a180*/  @P2 LDG.E.U16 R161, desc[UR6][R56.64] ;  /* 0x0000000638a12981 */ /* 0x000f28000c1e1500 */
[----:B------:R0:W-:Y:S04]  /*2a190*/  @P4 STL [R1+0x1174], R163 ;  /* 0x001174a301004387 */ /* 0x0001e80000100800 */
[----:B------:R-:W2:Y:S04]  /*2a1a0*/  @P2 LDG.E.U16 R153, desc[UR6][R58.64] ;  /* 0x000000063a992981 */ /* 0x000ea8000c1e1500 */
[----:B------:R-:W2:Y:S04]  /*2a1b0*/  LDL.LU R18, [R1+0x42c] ;  /* 0x00042c0001127983 */ /* 0x000ea80000300800 */
[----:B------:R-:W2:Y:S04]  /*2a1c0*/  @P2 LDG.E.U16 R152, desc[UR6][R60.64] ;  /* 0x000000063c982981 */ /* 0x000ea8000c1e1500 */
[----:B------:R1:W-:Y:S04]  /*2a1d0*/  @P4 STL [R1+0x1170], R162 ;  /* 0x001170a201004387 */ /* 0x0003e80000100800 */
[----:B------:R-:W2:Y:S04]  /*2a1e0*/  LDL.LU R17, [R1+0x43c] ;  /* 0x00043c0001117983 */ /* 0x000ea80000300800 */
[----:B0-----:R-:W2:Y:S04]  /*2a1f0*/  LDL R163, [R1+0x1144] ;  /* 0x0011440001a37983 */ /* 0x001ea80000100800 */
[----:B-1----:R-:W2:Y:S04]  /*2a200*/  LDL R162, [R1+0x1140] ;  /* 0x0011400001a27983 */ /* 0x002ea80000100800 */
[----:B------:R-:W2:Y:S04]  /*2a210*/  LDL R156, [R1+0x1148] ;  /* 0x00114800019c7983 */ /* 0x000ea80000100800 */
[----:B------:R-:W2:Y:S01]  /*2a220*/  LDL R154, [R1+0x114c] ;  /* 0x00114c00019a7983 */ /* 0x000ea20000100800 */
[----:B------:R-:W-:-:S03]  /*2a230*/  ISETP.GT.AND P6, PT, R108, 0x34, PT ;  /* 0x000000346c00780c */ /* 0x000fc60003fc4270 */
[----:B------:R-:W2:Y:S01]  /*2a240*/  LDL.LU R16, [R1+0x440] ;  /* 0x0004400001107983 */ /* 0x000ea20000300800 */
[----:B------:R-:W-:-:S03]  /*2a250*/  ISETP.GT.AND P5, PT, R108, 0x35, PT ;  /* 0x000000356c00780c */ /* 0x000fc60003fa4270 */
[----:B------:R-:W2:Y:S04]  /*2a260*/  LDL.LU R7, [R1+0x470] ;  /* 0x0004700001077983 */ /* 0x000ea80000300800 */
[----:B------:R-:W2:Y:S04]  /*2a270*/  LDL.LU R6, [R1+0x444] ;  /* 0x0004440001067983 */ /* 0x000ea80000300800 */
[----:B------:R-:W2:Y:S04]  /*2a280*/  LDL.LU R5, [R1+0x454] ;  /* 0x0004540001057983 */ /* 0x000ea80000300800 */
[----:B------:R-:W2:Y:S04]  /*2a290*/  LDL.LU R4, [R1+0x448] ;  /* 0x0004480001047983 */ /* 0x000ea80000300800 */
[----:B------:R-:W2:Y:S04]  /*2a2a0*/  LDL.LU R3, [R1+0x458] ;  /* 0x0004580001037983 */ /* 0x000ea80000300800 */
[----:B------:R-:W-:Y:S04]  /*2a2b0*/  STL.64 [R1+0x718], R54 ;  /* 0x0007183601007387 */ /* 0x000fe80000100a00 */
[----:B------:R-:W-:Y:S04]  /*2a2c0*/  STL.64 [R1+0x720], R56 ;  /* 0x0007203801007387 */ /* 0x000fe80000100a00 */
[----:B------:R-:W-:Y:S04]  /*2a2d0*/  STL.64 [R1+0x730], R60 ;  /* 0x0007303c01007387 */ /* 0x000fe80000100a00 */
[----:B------:R-:W-:Y:S04]  /*2a2e0*/  STL.64 [R1+0x728], R58 ;  /* 0x0007283a01007387 */ /* 0x000fe80000100a00 */
[----:B------:R0:W2:Y:S04]  /*2a2f0*/  @P6 LDG.E.U16 R157, desc[UR6][R32.64] ;  /* 0x00000006209d6981 */ /* 0x0000a8000c1e1500 */
[----:B------:R-:W2:Y:S04]  /*2a300*/  @P6 LDG.E.U16 R155, desc[UR6][R40.64] ;  /* 0x00000006289b6981 */ /* 0x000ea8000c1e1500 */
[----:B------:R-:W2:Y:S04]  /*2a310*/  @P6 LDG.E.U16 R159, desc[UR6][R42.64] ;  /* 0x000000062a9f6981 */ /* 0x000ea8000c1e1500 */
[----:B------:R-:W2:Y:S04]  /*2a320*/  @P6 LDG.E.U16 R158, desc[UR6][R46.64] ;  /* 0x000000062e9e6981 */ /* 0x000ea8000c1e1500 */
[----:B---3--:R-:W-:Y:S04]  /*2a330*/  @P2 STL [R1+0x1160], R160 ;  /* 0x001160a001002387 */ /* 0x008fe80000100800 */
[----:B----4-:R-:W-:Y:S04]  /*2a340*/  @P2 STL [R1+0x1164], R161 ;  /* 0x001164a101002387 */ /* 0x010fe80000100800 */
[----:B--2---:R-:W-:Y:S04]  /*2a350*/  @P2 STL [R1+0x1168], R153 ;  /* 0x0011689901002387 */ /* 0x004fe80000100800 */
[----:B------:R-:W-:Y:S04]  /*2a360*/  @P2 STL [R1+0x116c], R152 ;  /* 0x00116c9801002387 */ /* 0x000fe80000100800 */
[----:B------:R0:W-:Y:S04]  /*2a370*/  STL.64 [R1+0x6f8], R32 ;  /* 0x0006f82001007387 */ /* 0x0001e80000100a00 */
[----:B------:R-:W2:Y:S01]  /*2a380*/  @P5 LDG.E.U16 R163, desc[UR6][R26.64] ;  /* 0x000000061aa35981 */ /* 0x000ea2000c1e1500 */
[----:B0-----:R-:W-:-:S03]  /*2a390*/  IMAD.MOV.U32 R32, RZ, RZ, R17 ;  /* 0x000000ffff207224 */ /* 0x001fc600078e0011 */
[----:B------:R-:W3:Y:S01]  /*2a3a0*/  @P5 LDG.E.U16 R162, desc[UR6][R24.64] ;  /* 0x0000000618a25981 */ /* 0x000ee2000c1e1500 */
[----:B------:R-:W-:-:S03]  /*2a3b0*/  IMAD.MOV.U32 R33, RZ, RZ, R18 ;  /* 0x000000ffff217224 */ /* 0x000fc600078e0012 */
[----:B------:R-:W4:Y:S04]  /*2a3c0*/  @P5 LDG.E.U16 R156, desc[UR6][R28.64] ;  /* 0x000000061c9c5981 */ /* 0x000f28000c1e1500 */
[----:B------:R-:W4:Y:S04]  /*2a3d0*/  @P5 LDG.E.U16 R154, desc[UR6][R32.64] ;  /* 0x00000006209a5981 */ /* 0x000f28000c1e1500 */
[----:B------:R0:W-:Y:S04]  /*2a3e0*/  STL.64 [R1+0x700], R40 ;  /* 0x0007002801007387 */ /* 0x0001e80000100a00 */
[----:B------:R1:W-:Y:S04]  /*2a3f0*/  STL.64 [R1+0x708], R42 ;  /* 0x0007082a01007387 */ /* 0x0003e80000100a00 */
[----:B------:R0:W-:Y:S01]  /*2a400*/  STL.64 [R1+0x710], R46 ;  /* 0x0007102e01007387 */ /* 0x0001e20000100a00 */
[----:B------:R-:W-:-:S02]  /*2a410*/  IMAD.MOV.U32 R59, RZ, RZ, R6 ;  /* 0x000000ffff3b7224 */ /* 0x000fc400078e0006 */
[----:B------:R-:W-:Y:S02]  /*2a420*/  IMAD.MOV.U32 R58, RZ, RZ, R5 ;  /* 0x000000ffff3a7224 */ /* 0x000fe400078e0005 */
[----:B------:R-:W-:Y:S02]  /*2a430*/  IMAD.MOV.U32 R56, RZ, RZ, R7 ;  /* 0x000000ffff387224 */ /* 0x000fe400078e0007 */
[----:B------:R-:W-:Y:S02]  /*2a440*/  IMAD.MOV.U32 R61, RZ, RZ, R4 ;  /* 0x000000ffff3d7224 */ /* 0x000fe400078e0004 */
[----:B------:R-:W-:Y:S02]  /*2a450*/  IMAD.MOV.U32 R57, RZ, RZ, R16 ;  /* 0x000000ffff397224 */ /* 0x000fe400078e0010 */
[----:B------:R-:W-:Y:S01]  /*2a460*/  IMAD.MOV.U32 R60, RZ, RZ, R3 ;  /* 0x000000ffff3c7224 */ /* 0x000fe200078e0003 */
[----:B------:R-:W-:Y:S04]  /*2a470*/  @P6 STL [R1+0x1150], R157 ;  /* 0x0011509d01006387 */ /* 0x000fe80000100800 */
[----:B------:R-:W-:Y:S04]  /*2a480*/  @P6 STL [R1+0x1154], R155 ;  /* 0x0011549b01006387 */ /* 0x000fe80000100800 */
[----:B------:R-:W-:Y:S04]  /*2a490*/  @P6 STL [R1+0x1158], R159 ;  /* 0x0011589f01006387 */ /* 0x000fe80000100800 */
[----:B------:R0:W-:Y:S04]  /*2a4a0*/  @P6 STL [R1+0x115c], R158 ;  /* 0x00115c9e01006387 */ /* 0x0001e80000100800 */
[----:B------:R0:W-:Y:S04]  /*2a4b0*/  STL.64 [R1+0x6d8], R24 ;  /* 0x0006d81801007387 */ /* 0x0001e80000100a00 */
[----:B------:R0:W-:Y:S04]  /*2a4c0*/  STL.64 [R1+0x6e0], R26 ;  /* 0x0006e01a01007387 */ /* 0x0001e80000100a00 */
[----:B------:R0:W-:Y:S04]  /*2a4d0*/  STL.64 [R1+0x6e8], R28 ;  /* 0x0006e81c01007387 */ /* 0x0001e80000100a00 */
[----:B------:R0:W-:Y:S04]  /*2a4e0*/  STL.64 [R1+0x6f0], R32 ;  /* 0x0006f02001007387 */ /* 0x0001e80000100a00 */
[----:B---3--:R-:W-:Y:S04]  /*2a4f0*/  @P5 STL [R1+0x1140], R162 ;  /* 0x001140a201005387 */ /* 0x008fe80000100800 */
[----:B--2---:R-:W-:Y:S04]  /*2a500*/  @P5 STL [R1+0x1144], R163 ;  /* 0x001144a301005387 */ /* 0x004fe80000100800 */
[----:B----4-:R2:W-:Y:S04]  /*2a510*/  @P5 STL [R1+0x1148], R156 ;  /* 0x0011489c01005387 */ /* 0x0105e80000100800 */
[----:B------:R3:W-:Y:S04]  /*2a520*/  @P5 STL [R1+0x114c], R154 ;  /* 0x00114c9a01005387 */ /* 0x0007e80000100800 */
[----:B------:R-:W4:Y:S04]  /*2a530*/  LDL.LU R63, [R1+0x44c] ;  /* 0x00044c00013f7983 */ /* 0x000f280000300800 */
[----:B------:R-:W4:Y:S04]  /*2a540*/  LDL.LU R55, [R1+0x45c] ;  /* 0x00045c0001377983 */ /* 0x000f280000300800 */
[----:B------:R-:W4:Y:S04]  /*2a550*/  LDL R66, [R1+0x1608] ;  /* 0x0016080001427983 */ /* 0x000f280000100800 */
[----:B------:R-:W4:Y:S04]  /*2a560*/  LDL R62, [R1+0x1604] ;  /* 0x00160400013e7983 */ /* 0x000f280000100800 */
[----:B------:R-:W4:Y:S04]  /*2a570*/  LDL R152, [R1+0x1600] ;  /* 0x0016000001987983 */ /* 0x000f280000100800 */
[----:B------:R-:W4:Y:S04]  /*2a580*/  LDL R153, [R1+0x15fc] ;  /* 0x0015fc0001997983 */ /* 0x000f280000100800 */
[----:B------:R0:W-:Y:S04]  /*2a590*/  STL.64 [R1+0x6c8], R60 ;  /* 0x0006c83c01007387 */ /* 0x0001e80000100a00 */
[----:B------:R-:W-:Y:S04]  /*2a5a0*/  STL.64 [R1+0x6c0], R58 ;  /* 0x0006c03a01007387 */ /* 0x000fe80000100a00 */
[----:B------:R-:W-:Y:S04]  /*2a5b0*/  STL.64 [R1+0x6b8], R56 ;  /* 0x0006b83801007387 */ /* 0x000fe80000100a00 */
        /* <DEDUP_REMOVED lines=23> */
[----:B------:R-:W3:Y:S01]  /*2a730*/  LDL R155, [R1+0x113c] ;  /* 0x00113c00019b7983 */ /* 0x000ee20000100800 */
[----:B------:R-:W-:-:S02]  /*2a740*/  ISETP.GT.AND P4, PT, R108, 0x36, PT ;  /* 0x000000366c00780c */ /* 0x000fc40003f84270 */
[C---:B------:R-:W-:Y:S01]  /*2a750*/  ISETP.GT.AND P2, PT, R108.reuse, 0x37, PT ;  /* 0x000000376c00780c */ /* 0x040fe20003f44270 */
        /* <DEDUP_REMOVED lines=10> */
[----:B------:R-:W3:Y:S01]  /*2a800*/  LDL R163, [R1+0x112c] ;  /* 0x00112c0001a37983 */ /* 0x000ee20000100800 */
[----:B----4-:R-:W-:-:S02]  /*2a810*/  IMAD.MOV.U32 R65, RZ, RZ, R63 ;  /* 0x000000ffff417224 */ /* 0x010fc400078e003f */
[----:B------:R-:W-:-:S05]  /*2a820*/  IMAD.MOV.U32 R64, RZ, RZ, R55 ;  /* 0x000000ffff407224 */ /* 0x000fca00078e0037 */
[----:B------:R-:W4:Y:S04]  /*2a830*/  @P4 LDG.E.U16 R66, desc[UR6][R64.64] ;  /* 0x0000000640424981 */ /* 0x000f28000c1e1500 */
[----:B------:R0:W4:Y:S04]  /*2a840*/  @P4 LDG.E.U16 R62, desc[UR6][R60.64] ;  /* 0x000000063c3e4981 */ /* 0x000128000c1e1500 */
        /* <DEDUP_REMOVED lines=10> */
[----:B------:R-:W3:Y:S04]  /*2a8f0*/  @P6 LDG.E.U16 R157, desc[UR6][R28.64] ;  /* 0x000000061c9d6981 */ /* 0x000ee8000c1e1500 */
[----:B------:R-:W3:Y:S04]  /*2a900*/  @P6 LDG.E.U16 R155, desc[UR6][R32.64] ;  /* 0x00000006209b6981 */ /* 0x000ee8000c1e1500 */
[----:B------:R-:W-:Y:S01]  /*2a910*/  STL.64 [R1+0x6d0], R64 ;  /* 0x0006d04001007387 */ /* 0x000fe20000100a00 */
[----:B------:R-:W-:Y:S01]  /*2a920*/  ISETP.GT.AND P5, PT, R108, 0x39, PT ;  /* 0x000000396c00780c */ /* 0x000fe20003fa4270 */
[----:B0-----:R-:W-:-:S02]  /*2a930*/  IMAD.MOV.U32 R61, RZ, RZ, R18 ;  /* 0x000000ffff3d7224 */ /* 0x001fc400078e0012 */
[----:B------:R-:W-:Y:S02]  /*2a940*/  IMAD.MOV.U32 R60, RZ, RZ, R17 ;  /* 0x000000ffff3c7224 */ /* 0x000fe400078e0011 */
[----:B------:R-:W-:-:S08]  /*2a950*/  IMAD.MOV.U32 R63, RZ, RZ, R16 ;  /* 0x000000ffff3f7224 */ /* 0x000fd000078e0010 */
[----:B------:R-:W3:Y:S04]  /*2a960*/  @P5 LDG.E.U16 R162, desc[UR6][R4.64] ;  /* 0x0000000604a25981 */ /* 0x000ee8000c1e1500 */
[----:B----4-:R-:W-:Y:S04]  /*2a970*/  @P4 STL [R1+0x15fc], R153 ;  /* 0x0015fc9901004387 */ /* 0x010fe80000100800 */
[----:B------:R-:W-:Y:S04]  /*2a980*/  @P4 STL [R1+0x1600], R152 ;  /* 0x0016009801004387 */ /* 0x000fe80000100800 */
[----:B------:R0:W-:Y:S04]  /*2a990*/  @P4 STL [R1+0x1604], R62 ;  /* 0x0016043e01004387 */ /* 0x0001e80000100800 */
[----:B------:R-:W-:Y:S04]  /*2a9a0*/  @P4 STL [R1+0x1608], R66 ;  /* 0x0016084201004387 */ /* 0x000fe80000100800 */
[----:B------:R-:W-:Y:S04]  /*2a9b0*/  STL.64 [R1+0x698], R40 ;  /* 0x0006982801007387 */ /* 0x000fe80000100a00 */
[----:B------:R-:W-:Y:S04]  /*2a9c0*/  STL.64 [R1+0x6a0], R42 ;  /* 0x0006a02a01007387 */ /* 0x000fe80000100a00 */
[----:B------:R-:W-:Y:S04]  /*2a9d0*/  STL.64 [R1+0x6a8], R46 ;  /* 0x0006a82e01007387 */ /* 0x000fe80000100a00 */
[----:B------:R-:W-:Y:S01]  /*2a9e0*/  STL.64 [R1+0x6b0], R54 ;  /* 0x0006b03601007387 */ /* 0x000fe20000100a00 */
[----:B0-----:R-:W-:-:S02]  /*2a9f0*/  IMAD.MOV.U32 R62, RZ, RZ, R7 ;  /* 0x000000ffff3e7224 */ /* 0x001fc400078e0007 */
[----:B------:R-:W-:Y:S02]  /*2aa00*/  IMAD.MOV.U32 R7, RZ, RZ, R6 ;  /* 0x000000ffff077224 */ /* 0x000fe400078e0006 */
[----:B------:R-:W-:-:S05]  /*2aa10*/  IMAD.MOV.U32 R6, RZ, RZ, R3 ;  /* 0x000000ffff067224 */ /* 0x000fca00078e0003 */
[----:B------:R-:W4:Y:S04]  /*2aa20*/  @P5 LDG.E.U16 R163, desc[UR6][R6.64] ;  /* 0x0000000606a35981 */ /* 0x000f28000c1e1500 */
        /* <DEDUP_REMOVED lines=9> */
[----:B---3--:R-:W-:Y:S04]  /*2aac0*/  @P6 STL [R1+0x1134], R154 ;  /* 0x0011349a01006387 */ /* 0x008fe80000100800 */
[----:B------:R-:W-:Y:S04]  /*2aad0*/  @P6 STL [R1+0x1138], R157 ;  /* 0x0011389d01006387 */ /* 0x000fe80000100800 */
[----:B------:R-:W-:Y:S04]  /*2aae0*/  @P6 STL [R1+0x113c], R155 ;  /* 0x00113c9b01006387 */ /* 0x000fe80000100800 */
[----:B------:R-:W-:Y:S04]  /*2aaf0*/  STL.64 [R1+0x658], R60 ;  /* 0x0006583c01007387 */ /* 0x000fe80000100a00 */
[----:B------:R-:W-:Y:S04]  /*2ab00*/  STL.64 [R1+0x660], R62 ;  /* 0x0006603e01007387 */ /* 0x000fe80000100a00 */
[----:B------:R0:W-:Y:S04]  /*2ab10*/  STL.64 [R1+0x668], R4 ;  /* 0x0006680401007387 */ /* 0x0001e80000100a00 */
[----:B------:R1:W-:Y:S04]  /*2ab20*/  STL.64 [R1+0x670], R6 ;  /* 0x0006700601007387 */ /* 0x0003e80000100a00 */
[----:B------:R-:W2:Y:S04]  /*2ab30*/  LDL R58, [R1+0x1120] ;  /* 0x00112000013a7983 */ /* 0x000ea80000100800 */
[----:B0-----:R-:W3:Y:S04]  /*2ab40*/  LDL R4, [R1+0x1124] ;  /* 0x0011240001047983 */ /* 0x001ee80000100800 */
        /* <DEDUP_REMOVED lines=28> */
[----:B------:R-:W3:Y:S04]  /*2ad10*/  LDL.LU R16, [R1+0x514] ;  /* 0x0005140001107983 */ /* 0x000ee80000300800 */
[----:B----4-:R-:W-:Y:S04]  /*2ad20*/  @P5 STL [R1+0x112c], R163 ;  /* 0x00112ca301005387 */ /* 0x010fe80000100800 */
[----:B------:R-:W4:Y:S04]  /*2ad30*/  LDL.LU R25, [R1+0x508] ;  /* 0x0005080001197983 */ /* 0x000f280000300800 */
[----:B------:R0:W-:Y:S04]  /*2ad40*/  @P5 STL [R1+0x1128], R162 ;  /* 0x001128a201005387 */ /* 0x0001e80000100800 */
[----:B------:R-:W4:Y:S04]  /*2ad50*/  LDL.LU R24, [R1+0x518] ;  /* 0x0005180001187983 */ /* 0x000f280000300800 */
[----:B------:R-:W4:Y:S04]  /*2ad60*/  LDL.LU R18, [R1+0x50c] ;  /* 0x00050c0001127983 */ /* 0x000f280000300800 */
[----:B------:R-:W4:Y:S04]  /*2ad70*/  LDL.LU R5, [R1+0x51c] ;  /* 0x00051c0001057983 */ /* 0x000f280000300800 */
[----:B0-----:R-:W4:Y:S04]  /*2ad80*/  LDL R162, [R1+0x10f0] ;  /* 0x0010f00001a27983 */ /* 0x001f280000100800 */
[----:B------:R-:W4:Y:S04]  /*2ad90*/  LDL R163, [R1+0x10f4] ;  /* 0x0010f40001a37983 */ /* 0x000f280000100800 */
[----:B------:R-:W4:Y:S04]  /*2ada0*/  LDL R156, [R1+0x10f8] ;  /* 0x0010f800019c7983 */ /* 0x000f280000100800 */
[----:B------:R-:W4:Y:S04]  /*2adb0*/  LDL R154, [R1+0x10fc] ;  /* 0x0010fc00019a7983 */ /* 0x000f280000100800 */
[----:B--2---:R-:W2:Y:S04]  /*2adc0*/  @P5 LDG.E.U16 R58, desc[UR6][R60.64] ;  /* 0x000000063c3a5981 */ /* 0x004ea8000c1e1500 */
[----:B---3--:R-:W3:Y:S01]  /*2add0*/  @P5 LDG.E.U16 R4, desc[UR6][R62.64] ;  /* 0x000000063e045981 */ /* 0x008ee2000c1e1500 */
[----:B------:R-:W-:-:S02]  /*2ade0*/  IMAD.MOV.U32 R57, RZ, RZ, R56 ;  /* 0x000000ffff397224 */ /* 0x000fc400078e0038 */
[----:B------:R-:W-:Y:S01]  /*2adf0*/  IMAD.MOV.U32 R56, RZ, RZ, R49 ;  /* 0x000000ffff387224 */ /* 0x000fe200078e0031 */
[----:B------:R-:W2:Y:S04]  /*2ae00*/  @P4 LDG.E.U16 R160, desc[UR6][R42.64] ;  /* 0x000000062aa04981 */ /* 0x000ea8000c1e1500 */
[----:B------:R-:W2:Y:S04]  /*2ae10*/  @P4 LDG.E.U16 R161, desc[UR6][R46.64] ;  /* 0x000000062ea14981 */ /* 0x000ea8000c1e1500 */
[----:B------:R-:W2:Y:S04]  /*2ae20*/  @P4 LDG.E.U16 R153, desc[UR6][R54.64] ;  /* 0x0000000636994981 */ /* 0x000ea8000c1e1500 */
[----:B------:R-:W2:Y:S01]  /*2ae30*/  @P4 LDG.E.U16 R152, desc[UR6][R56.64] ;  /* 0x0000000638984981 */ /* 0x000ea2000c1e1500 */
[----:B------:R-:W-:-:S02]  /*2ae40*/  ISETP.GT.AND P2, PT, R108, 0x3b, PT ;  /* 0x0000003b6c00780c */ /* 0x000fc40003f44270 */
[----:B------:R-:W-:-:S11]  /*2ae50*/  ISETP.GT.AND P6, PT, R108, 0x3c, PT ;  /* 0x0000003c6c00780c */ /* 0x000fd60003fc4270 */
[----:B------:R-:W2:Y:S04]  /*2ae60*/  @P2 LDG.E.U16 R158, desc[UR6][R40.64] ;  /* 0x00000006289e2981 */ /* 0x000ea8000c1e1500 */
[----:B------:R-:W2:Y:S04]  /*2ae70*/  @P2 LDG.E.U16 R159, desc[UR6][R32.64] ;  /* 0x00000006209f2981 */ /* 0x000ea8000c1e1500 */
[----:B------:R-:W2:Y:S04]  /*2ae80*/  @P2 LDG.E.U16 R155, desc[UR6][R28.64] ;  /* 0x000000061c9b2981 */ /* 0x000ea8000c1e1500 */
[----:B------:R0:W2:Y:S04]  /*2ae90*/  @P2 LDG.E.U16 R157, desc[UR6][R26.64] ;  /* 0x000000061a9d2981 */ /* 0x0000a8000c1e1500 */
[----:B----4-:R-:W4:Y:S04]  /*2aea0*/  @P6 LDG.E.U16 R162, desc[UR6][R6.64] ;  /* 0x0000000606a26981 */ /* 0x010f28000c1e1500 */
[----:B------:R-:W4:Y:S04]  /*2aeb0*/  @P6 LDG.E.U16 R163, desc[UR6][R16.64] ;  /* 0x0000000610a36981 */ /* 0x000f28000c1e1500 */
[----:B------:R-:W4:Y:S04]  /*2aec0*/  @P6 LDG.E.U16 R156, desc[UR6][R24.64] ;  /* 0x00000006189c6981 */ /* 0x000f28000c1e1500 */
[----:B---3--:R1:W-:Y:S04]  /*2aed0*/  @P5 STL [R1+0x1124], R4 ;  /* 0x0011240401005387 */ /* 0x0083e80000100800 */
[----:B-1----:R-:W3:Y:S04]  /*2aee0*/  LDL.LU R4, [R1+0x520] ;  /* 0x0005200001047983 */ /* 0x002ee80000300800 */
[----:B------:R-:W3:Y:S04]  /*2aef0*/  LDL.LU R3, [R1+0x550] ;  /* 0x0005500001037983 */ /* 0x000ee80000300800 */
[----:B--2---:R-:W-:Y:S04]  /*2af00*/  @P5 STL [R1+0x1120], R58 ;  /* 0x0011203a01005387 */ /* 0x004fe80000100800 */
        /* <DEDUP_REMOVED lines=8> */
[----:B------:R0:W-:Y:S02]  /*2af90*/  STL.64 [R1+0x618], R26 ;  /* 0x0006181a01007387 */ /* 0x0001e40000100a00 */
[----:B0-----:R-:W-:-:S02]  /*2afa0*/  IMAD.MOV.U32 R26, RZ, RZ, R5 ;  /* 0x000000ffff1a7224 */ /* 0x001fc400078e0005 */
[----:B------:R-:W-:-:S05]  /*2afb0*/  IMAD.MOV.U32 R27, RZ, RZ, R18 ;  /* 0x000000ffff1b7224 */ /* 0x000fca00078e0012 */
[----:B------:R-:W2:Y:S04]  /*2afc0*/  @P6 LDG.E.U16 R154, desc[UR6][R26.64] ;  /* 0x000000061a9a6981 */ /* 0x000ea8000c1e1500 */
        /* <DEDUP_REMOVED lines=11> */
[----:B----4-:R4:W-:Y:S04]  /*2b080*/  @P6 STL [R1+0x10f0], R162 ;  /* 0x0010f0a201006387 */ /* 0x0109e80000100800 */
[----:B------:R0:W-:Y:S04]  /*2b090*/  @P6 STL [R1+0x10f4], R163 ;  /* 0x0010f4a301006387 */ /* 0x0001e80000100800 */
[----:B------:R0:W-:Y:S01]  /*2b0a0*/  @P6 STL [R1+0x10f8], R156 ;  /* 0x0010f89c01006387 */ /* 0x0001e20000100800 */
[----:B---3--:R-:W-:-:S02]  /*2b0b0*/  IMAD.MOV.U32 R57, RZ, RZ, R4 ;  /* 0x000000ffff397224 */ /* 0x008fc400078e0004 */
[----:B------:R-:W-:Y:S01]  /*2b0c0*/  IMAD.MOV.U32 R56, RZ, RZ, R3 ;  /* 0x000000ffff387224 */ /* 0x000fe200078e0003 */
[----:B--2---:R2:W-:Y:S04]  /*2b0d0*/  @P6 STL [R1+0x10fc], R154 ;  /* 0x0010fc9a01006387 */ /* 0x0045e80000100800 */
        /* <DEDUP_REMOVED lines=19> */
[----:B-1----:R-:W3:Y:S04]  /*2b210*/  LDL R158, [R1+0x15e8] ;  /* 0x0015e800019e7983 */ /* 0x002ee80000100800 */
        /* <DEDUP_REMOVED lines=12> */
[----:B------:R-:W4:Y:S04]  /*2b2e0*/  LDL R163, [R1+0x15d0] ;  /* 0x0015d00001a37983 */ /* 0x000f280000100800 */
[----:B------:R-:W4:Y:S04]  /*2b2f0*/  LDL R156, [R1+0x15d4] ;  /* 0x0015d400019c7983 */ /* 0x000f280000100800 */
[----:B--2---:R-:W2:Y:S01]  /*2b300*/  LDL R154, [R1+0x15d8] ;  /* 0x0015d800019a7983 */ /* 0x004ea20000100800 */
[----:B------:R-:W-:-:S02]  /*2b310*/  ISETP.GT.AND P5, PT, R108, 0x3d, PT ;  /* 0x0000003d6c00780c */ /* 0x000fc40003fa4270 */
[C---:B------:R-:W-:Y:S01]  /*2b320*/  ISETP.GT.AND P4, PT, R108.reuse, 0x3e, PT ;  /* 0x0000003e6c00780c */ /* 0x040fe20003f84270 */
[----:B------:R-:W2:Y:S01]  /*2b330*/  LDL.LU R18, [R1+0xd80] ;  /* 0x000d800001127983 */ /* 0x000ea20000300800 */
[----:B------:R-:W-:-:S03]  /*2b340*/  ISETP.GT.AND P2, PT, R108, 0x3f, PT ;  /* 0x0000003f6c00780c */ /* 0x000fc60003f44270 */
[----:B------:R-:W0:Y:S04]  /*2b350*/  LDL.LU R17, [R1+0xda8] ;  /* 0x000da80001117983 */ /* 0x000e280000300800 */
[----:B------:R-:W2:Y:S04]  /*2b360*/  LDL.LU R16, [R1+0x580] ;  /* 0x0005800001107983 */ /* 0x000ea80000300800 */
[----:B------:R-:W2:Y:S04]  /*2b370*/  LDL.LU R7, [R1+0xd8c] ;  /* 0x000d8c0001077983 */ /* 0x000ea80000300800 */
[----:B------:R-:W2:Y:S04]  /*2b380*/  LDL.LU R6, [R1+0x588] ;  /* 0x0005880001067983 */ /* 0x000ea80000300800 */
[----:B------:R-:W2:Y:S01]  /*2b390*/  LDL.LU R5, [R1+0xd90] ;  /* 0x000d900001057983 */ /* 0x000ea20000300800 */
[----:B---3--:R-:W-:-:S03]  /*2b3a0*/  IMAD.MOV.U32 R59, RZ, RZ, R4 ;  /* 0x000000ffff3b7224 */ /* 0x008fc600078e0004 */
        /* <DEDUP_REMOVED lines=16> */
[----:B------:R-:W4:Y:S04]  /*2b4b0*/  @P2 LDG.E.U16 R163, desc[UR6][R26.64] ;  /* 0x000000061aa32981 */ /* 0x000f28000c1e1500 */
[----:B------:R-:W4:Y:S04]  /*2b4c0*/  @P2 LDG.E.U16 R156, desc[UR6][R28.64] ;  /* 0x000000061c9c2981 */ /* 0x000f28000c1e1500 */
[----:B--2---:R-:W2:Y:S04]  /*2b4d0*/  @P2 LDG.E.U16 R154, desc[UR6][R32.64] ;  /* 0x00000006209a2981 */ /* 0x004ea8000c1e1500 */
        /* <DEDUP_REMOVED lines=9> */
[----:B---3--:R-:W-:-:S02]  /*2b570*/  IMAD.MOV.U32 R69, RZ, RZ, R4 ;  /* 0x000000ffff457224 */ /* 0x008fc400078e0004 */
        /* <DEDUP_REMOVED lines=17> */
[----:B----4-:R4:W-:Y:S04]  /*2b690*/  @P2 STL [R1+0x15cc], R162 ;  /* 0x0015cca201002387 */ /* 0x0109e80000100800 */
[----:B------:R-:W-:Y:S04]  /*2b6a0*/  @P2 STL [R1+0x15d0], R163 ;  /* 0x0015d0a301002387 */ /* 0x000fe80000100800 */
[----:B------:R-:W-:Y:S04]  /*2b6b0*/  @P2 STL [R1+0x15d4], R156 ;  /* 0x0015d49c01002387 */ /* 0x000fe80000100800 */
[----:B--2---:R2:W-:Y:S04]  /*2b6c0*/  @P2 STL [R1+0x15d8], R154 ;  /* 0x0015d89a01002387 */ /* 0x0045e80000100800 */
[----:B------:R-:W2:Y:S04]  /*2b6d0*/  LDL R59, [R1+0x10dc] ;  /* 0x0010dc00013b7983 */ /* 0x000ea80000100800 */
[----:B------:R-:W2:Y:S04]  /*2b6e0*/  LDL R66, [R1+0x10d8] ;  /* 0x0010d80001427983 */ /* 0x000ea80000100800 */
[----:B------:R-:W2:Y:S04]  /*2b6f0*/  LDL R62, [R1+0x10d4] ;  /* 0x0010d400013e7983 */ /* 0x000ea80000100800 */
[----:B------:R-:W-:Y:S04]  /*2b700*/  STL.64 [R1+0x590], R68 ;  /* 0x0005904401007387 */ /* 0x000fe80000100a00 */
[----:B------:R-:W-:Y:S04]  /*2b710*/  STL.64 [R1+0x588], R64 ;  /* 0x0005884001007387 */ /* 0x000fe80000100a00 */
[----:B------:R-:W-:Y:S04]  /*2b720*/  STL.64 [R1+0x580], R60 ;  /* 0x0005803c01007387 */ /* 0x000fe80000100a00 */
[----:B------:R-:W-:Y:S04]  /*2b730*/  STL.64 [R1+0x578], R56 ;  /* 0x0005783801007387 */ /* 0x000fe80000100a00 */
[----:B------:R-:W2:Y:S04]  /*2b740*/  LDL R58, [R1+0x10d0] ;  /* 0x0010d000013a7983 */ /* 0x000ea80000100800 */
[----:B0-----:R-:W2:Y:S04]  /*2b750*/  LDL.LU R41, [R1+0xd98] ;  /* 0x000d980001297983 */ /* 0x001ea80000300800 */
[----:B------:R-:W2:Y:S04]  /*2b760*/  LDL.LU R40, [R1+0xdc8] ;  /* 0x000dc80001287983 */ /* 0x000ea80000300800 */
[----:B-1----:R-:W2:Y:S04]  /*2b770*/  LDL.LU R43, [R1+0xd9c] ;  /* 0x000d9c00012b7983 */ /* 0x002ea80000300800 */
[----:B------:R-:W2:Y:S04]  /*2b780*/  LDL.LU R42, [R1+0xdac] ;  /* 0x000dac00012a7983 */ /* 0x000ea80000300800 */
[----:B---3--:R-:W3:Y:S04]  /*2b790*/  LDL.LU R47, [R1+0xda0] ;  /* 0x000da000012f7983 */ /* 0x008ee80000300800 */
        /* <DEDUP_REMOVED lines=32> */
[----:B------:R-:W2:Y:S04]  /*2b9a0*/  LDL R156, [R1+0x10a8] ;  /* 0x0010a800019c7983 */ /* 0x000ea80000100800 */
[----:B------:R-:W2:Y:S04]  /*2b9b0*/  LDL R163, [R1+0x10a4] ;  /* 0x0010a40001a37983 */ /* 0x000ea80000100800 */
[----:B------:R-:W2:Y:S04]  /*2b9c0*/  @P6 LDG.E.U16 R59, desc[UR6][R68.64] ;  /* 0x00000006443b6981 */ /* 0x000ea8000c1e1500 */
[----:B------:R-:W2:Y:S04]  /*2b9d0*/  @P6 LDG.E.U16 R66, desc[UR6][R64.64] ;  /* 0x0000000640426981 */ /* 0x000ea8000c1e1500 */
[----:B------:R-:W2:Y:S04]  /*2b9e0*/  @P6 LDG.E.U16 R62, desc[UR6][R60.64] ;  /* 0x000000063c3e6981 */ /* 0x000ea8000c1e1500 */
[----:B------:R-:W2:Y:S01]  /*2b9f0*/  @P6 LDG.E.U16 R58, desc[UR6][R56.64] ;  /* 0x00000006383a6981 */ /* 0x000ea2000c1e1500 */
[----:B---3--:R-:W-:-:S02]  /*2ba00*/  IMAD.MOV.U32 R55, RZ, RZ, R54 ;  /* 0x000000ffff377224 */ /* 0x008fc400078e0036 */
[----:B------:R-:W-:-:S05]  /*2ba10*/  IMAD.MOV.U32 R54, RZ, RZ, R49 ;  /* 0x000000ffff367224 */ /* 0x000fca00078e0031 */
[----:B------:R-:W3:Y:S04]  /*2ba20*/  @P5 LDG.E.U16 R152, desc[UR6][R54.64] ;  /* 0x0000000636985981 */ /* 0x000ee8000c1e1500 */
[----:B------:R-:W3:Y:S04]  /*2ba30*/  @P5 LDG.E.U16 R153, desc[UR6][R46.64] ;  /* 0x000000062e995981 */ /* 0x000ee8000c1e1500 */
[----:B------:R-:W3:Y:S04]  /*2ba40*/  @P5 LDG.E.U16 R161, desc[UR6][R42.64] ;  /* 0x000000062aa15981 */ /* 0x000ee8000c1e1500 */
[----:B------:R-:W3:Y:S04]  /*2ba50*/  @P5 LDG.E.U16 R160, desc[UR6][R40.64] ;  /* 0x0000000628a05981 */ /* 0x000ee8000c1e1500 */
[----:B------:R0:W3:Y:S04]  /*2ba60*/  @P4 LDG.E.U16 R157, desc[UR6][R24.64] ;  /* 0x00000006189d4981 */ /* 0x0000e8000c1e1500 */
[----:B------:R-:W3:Y:S04]  /*2ba70*/  @P4 LDG.E.U16 R155, desc[UR6][R26.64] ;  /* 0x000000061a9b4981 */ /* 0x000ee8000c1e1500 */
[----:B------:R-:W3:Y:S04]  /*2ba80*/  @P4 LDG.E.U16 R159, desc[UR6][R28.64] ;  /* 0x000000061c9f4981 */ /* 0x000ee8000c1e1500 */
[----:B------:R-:W3:Y:S01]  /*2ba90*/  @P4 LDG.E.U16 R158, desc[UR6][R32.64] ;  /* 0x00000006209e4981 */ /* 0x000ee2000c1e1500 */
[----:B------:R-:W-:-:S13]  /*2baa0*/  ISETP.GT.AND P2, PT, R108, 0x43, PT ;  /* 0x000000436c00780c */ /* 0x000fda0003f44270 */
[----:B----4-:R-:W4:Y:S04]  /*2bab0*/  @P2 LDG.E.U16 R162, desc[UR6][R4.64] ;  /* 0x0000000604a22981 */ /* 0x010f28000c1e1500 */
[----:B--2---:R-:W2:Y:S04]  /*2bac0*/  @P2 LDG.E.U16 R156, desc[UR6][R16.64] ;  /* 0x00000006109c2981 */ /* 0x004ea8000c1e1500 */
[----:B------:R-:W2:Y:S04]  /*2bad0*/  @P2 LDG.E.U16 R163, desc[UR6][R6.64] ;  /* 0x0000000606a32981 */ /* 0x000ea8000c1e1500 */
        /* <DEDUP_REMOVED lines=8> */
[----:B---3--:R-:W-:Y:S04]  /*2bb60*/  @P5 STL [R1+0x10c0], R160 ;  /* 0x0010c0a001005387 */ /* 0x008fe80000100800 */
        /* <DEDUP_REMOVED lines=17> */
[----:B0-----:R-:W3:Y:S04]  /*2bc80*/  LDL.LU R4, [R1+0xdf8] ;  /* 0x000df80001047983 */ /* 0x001ee80000300800 */
[----:B------:R-:W2:Y:S04]  /*2bc90*/  LDL.LU R3, [R1+0xe28] ;  /* 0x000e280001037983 */ /* 0x000ea80000300800 */
[----:B------:R-:W4:Y:S04]  /*2bca0*/  LDL.LU R57, [R1+0xdfc] ;  /* 0x000dfc0001397983 */ /* 0x000f280000300800 */
[----:B------:R-:W4:Y:S04]  /*2bcb0*/  LDL.LU R56, [R1+0xe0c] ;  /* 0x000e0c0001387983 */ /* 0x000f280000300800 */
[----:B------:R-:W4:Y:S04]  /*2bcc0*/  LDL.LU R59, [R1+0xe00] ;  /* 0x000e0000013b7983 */ /* 0x000f280000300800 */
[----:B------:R-:W4:Y:S04]  /*2bcd0*/  LDL.LU R58, [R1+0xe10] ;  /* 0x000e1000013a7983 */ /* 0x000f280000300800 */
[----:B------:R-:W4:Y:S04]  /*2bce0*/  LDL.LU R60, [R1+0xe04] ;  /* 0x000e0400013c7983 */ /* 0x000f280000300800 */
[----:B------:R-:W4:Y:S04]  /*2bcf0*/  @P2 LDG.E.U16 R154, desc[UR6][R24.64] ;  /* 0x00000006189a2981 */ /* 0x000f28000c1e1500 */
[----:B------:R-:W4:Y:S04]  /*2bd00*/  LDL.LU R49, [R1+0xe14] ;  /* 0x000e140001317983 */ /* 0x000f280000300800 */
[----:B------:R-:W4:Y:S04]  /*2bd10*/  LDL R160, [R1+0x1090] ;  /* 0x0010900001a07983 */ /* 0x000f280000100800 */
[----:B------:R-:W4:Y:S04]  /*2bd20*/  LDL R161, [R1+0x1094] ;  /* 0x0010940001a17983 */ /* 0x000f280000100800 */
[----:B------:R-:W4:Y:S04]  /*2bd30*/  LDL R153, [R1+0x1098] ;  /* 0x0010980001997983 */ /* 0x000f280000100800 */
[----:B------:R-:W4:Y:S01]  /*2bd40*/  LDL R152, [R1+0x109c] ;  /* 0x00109c0001987983 */ /* 0x000f220000100800 */
        /* <DEDUP_REMOVED lines=13> */
[----:B-1----:R-:W4:Y:S04]  /*2be20*/  LDL.LU R25, [R1+0xe38] ;  /* 0x000e380001197983 */ /* 0x002f280000300800 */
[----:B------:R-:W4:Y:S04]  /*2be30*/  LDL.LU R24, [R1+0xe68] ;  /* 0x000e680001187983 */ /* 0x000f280000300800 */
[----:B------:R-:W4:Y:S04]  /*2be40*/  LDL.LU R27, [R1+0xe3c] ;  /* 0x000e3c00011b7983 */ /* 0x000f280000300800 */
[----:B------:R-:W4:Y:S01]  /*2be50*/  LDL.LU R26, [R1+0xe4c] ;  /* 0x000e4c00011a7983 */ /* 0x000f220000300800 */
[----:B---3--:R-:W-:-:S02]  /*2be60*/  IMAD.MOV.U32 R55, RZ, RZ, R4 ;  /* 0x000000ffff377224 */ /* 0x008fc400078e0004 */
[----:B--2---:R-:W-:Y:S02]  /*2be70*/  IMAD.MOV.U32 R54, RZ, RZ, R3 ;  /* 0x000000ffff367224 */ /* 0x004fe400078e0003 */
[----:B----4-:R-:W-:Y:S01]  /*2be80*/  IMAD.MOV.U32 R61, RZ, RZ, R60 ;  /* 0x000000ffff3d7224 */ /* 0x010fe200078e003c */
        /* <DEDUP_REMOVED lines=192> */
[----:B----4-:R0:W-:Y:S04]  /*2ca90*/  @P4 STL [R1+0x105c], R163 ;  /* 0x00105ca301004387 */ /* 0x0101e80000100800 */
[----:B------:R-:W4:Y:S04]  /*2caa0*/  LDL.LU R25, [R1+0x16b0] ;  /* 0x0016b00001197983 */ /* 0x000f280000300800 */
[----:B------:R1:W-:Y:S04]  /*2cab0*/  @P4 STL [R1+0x1058], R162 ;  /* 0x001058a201004387 */ /* 0x0003e80000100800 */
[----:B------:R-:W4:Y:S04]  /*2cac0*/  LDL.LU R24, [R1+0x16c0] ;  /* 0x0016c00001187983 */ /* 0x000f280000300800 */
[----:B------:R-:W4:Y:S04]  /*2cad0*/  LDL.LU R18, [R1+0x16b4] ;  /* 0x0016b40001127983 */ /* 0x000f280000300800 */
[----:B------:R-:W4:Y:S04]  /*2cae0*/  LDL.LU R5, [R1+0x16c4] ;  /* 0x0016c40001057983 */ /* 0x000f280000300800 */
[----:B------:R-:W4:Y:S04]  /*2caf0*/  LDL R156, [R1+0x1028] ;  /* 0x00102800019c7983 */ /* 0x000f280000100800 */
[----:B------:R-:W4:Y:S04]  /*2cb00*/  LDL R154, [R1+0x102c] ;  /* 0x00102c00019a7983 */ /* 0x000f280000100800 */
[----:B0-----:R-:W4:Y:S04]  /*2cb10*/  LDL R163, [R1+0x1024] ;  /* 0x0010240001a37983 */ /* 0x001f280000100800 */
[----:B-1----:R-:W4:Y:S04]  /*2cb20*/  LDL R162, [R1+0x1020] ;  /* 0x0010200001a27983 */ /* 0x002f280000100800 */
        /* <DEDUP_REMOVED lines=10> */
[----:B------:R0:W2:Y:S04]  /*2cbd0*/  @P6 LDG.E.U16 R157, desc[UR6][R26.64] ;  /* 0x000000061a9d6981 */ /* 0x0000a8000c1e1500 */
[----:B------:R-:W2:Y:S04]  /*2cbe0*/  @P6 LDG.E.U16 R155, desc[UR6][R28.64] ;  /* 0x000000061c9b6981 */ /* 0x000ea8000c1e1500 */
[----:B------:R-:W2:Y:S04]  /*2cbf0*/  @P6 LDG.E.U16 R159, desc[UR6][R32.64] ;  /* 0x00000006209f6981 */ /* 0x000ea8000c1e1500 */
[----:B------:R-:W2:Y:S04]  /*2cc00*/  @P6 LDG.E.U16 R158, desc[UR6][R40.64] ;  /* 0x00000006289e6981 */ /* 0x000ea8000c1e1500 */
        /* <DEDUP_REMOVED lines=72> */
[C---:B------:R-:W-:Y:S02]  /*2d090*/  ISETP.GT.AND P2, PT, R108.reuse, 0x4f, PT ;  /* 0x0000004f6c00780c */ /* 0x040fe40003f44270 */
[----:B------:R-:W-:Y:S01]  /*2d0a0*/  ISETP.GT.AND P6, PT, R108, 0x50, PT ;  /* 0x000000506c00780c */ /* 0x000fe20003fc4270 */
[----:B------:R-:W2:Y:S04]  /*2d0b0*/  LDL.LU R18, [R1+0x1728] ;  /* 0x0017280001127983 */ /* 0x000ea80000300800 */
[----:B------:R-:W0:Y:S04]  /*2d0c0*/  LDL.LU R17, [R1+0x1758] ;  /* 0x0017580001117983 */ /* 0x000e280000300800 */
[----:B------:R-:W2:Y:S04]  /*2d0d0*/  LDL.LU R16, [R1+0x172c] ;  /* 0x00172c0001107983 */ /* 0x000ea80000300800 */
[----:B------:R-:W2:Y:S04]  /*2d0e0*/  LDL.LU R7, [R1+0x173c] ;  /* 0x00173c0001077983 */ /* 0x000ea80000300800 */
[----:B------:R-:W2:Y:S04]  /*2d0f0*/  LDL.LU R6, [R1+0x1730] ;  /* 0x0017300001067983 */ /* 0x000ea80000300800 */
[----:B------:R-:W2:Y:S01]  /*2d100*/  LDL.LU R5, [R1+0x1740] ;  /* 0x0017400001057983 */ /* 0x000ea20000300800 */
[----:B---3--:R-:W-:-:S02]  /*2d110*/  IMAD.MOV.U32 R59, RZ, RZ, R4 ;  /* 0x000000ffff3b7224 */ /* 0x008fc400078e0004 */
[----:B------:R-:W-:Y:S01]  /*2d120*/  IMAD.MOV.U32 R58, RZ, RZ, R3 ;  /* 0x000000ffff3a7224 */ /* 0x000fe200078e0003 */
[----:B------:R-:W3:Y:S04]  /*2d130*/  LDL.LU R4, [R1+0x1734] ;  /* 0x0017340001047983 */ /* 0x000ee80000300800 */
[----:B------:R-:W3:Y:S01]  /*2d140*/  LDL.LU R3, [R1+0x1744] ;  /* 0x0017440001037983 */ /* 0x000ee20000300800 */
[----:B------:R-:W-:Y:S02]  /*2d150*/  IMAD.MOV.U32 R63, RZ, RZ, R62 ;  /* 0x000000ffff3f7224 */ /* 0x000fe400078e003e */
[----:B------:R-:W-:Y:S01]  /*2d160*/  IMAD.MOV.U32 R62, RZ, RZ, R55 ;  /* 0x000000ffff3e7224 */ /* 0x000fe200078e0037 */
[----:B------:R-:W3:Y:S04]  /*2d170*/  @P4 LDG.E.U16 R153, desc[UR6][R60.64] ;  /* 0x000000063c994981 */ /* 0x000ee8000c1e1500 */
[----:B------:R0:W3:Y:S04]  /*2d180*/  @P4 LDG.E.U16 R160, desc[UR6][R56.64] ;  /* 0x0000000638a04981 */ /* 0x0000e8000c1e1500 */
[----:B------:R-:W3:Y:S04]  /*2d190*/  @P4 LDG.E.U16 R161, desc[UR6][R58.64] ;  /* 0x000000063aa14981 */ /* 0x000ee8000c1e1500 */
[----:B------:R-:W3:Y:S01]  /*2d1a0*/  @P4 LDG.E.U16 R152, desc[UR6][R62.64] ;  /* 0x000000063e984981 */ /* 0x000ee2000c1e1500 */
[----:B------:R-:W-:-:S02]  /*2d1b0*/  IMAD.MOV.U32 R55, RZ, RZ, R54 ;  /* 0x000000ffff377224 */ /* 0x000fc400078e0036 */
[----:B------:R-:W-:Y:S01]  /*2d1c0*/  IMAD.MOV.U32 R54, RZ, RZ, R49 ;  /* 0x000000ffff367224 */ /* 0x000fe200078e0031 */
        /* <DEDUP_REMOVED lines=16> */
[----:B------:R-:W-:Y:S01]  /*2d2d0*/  IMAD.MOV.U32 R61, RZ, RZ, R16 ;  /* 0x000000ffff3d7224 */ /* 0x000fe200078e0010 */
[----:B---3--:R-:W-:Y:S04]  /*2d2e0*/  @P4 STL [R1+0x159c], R160 ;  /* 0x00159ca001004387 */ /* 0x008fe80000100800 */
        /* <DEDUP_REMOVED lines=14> */
[----:B------:R0:W-:Y:S01]  /*2d3d0*/  STL.64 [R1+0x390], R32 ;  /* 0x0003902001007387 */ /* 0x0001e20000100a00 */
[----:B------:R-:W-:-:S02]  /*2d3e0*/  IMAD.MOV.U32 R68, RZ, RZ, R3 ;  /* 0x000000ffff447224 */ /* 0x000fc400078e0003 */
[----:B------:R-:W-:Y:S01]  /*2d3f0*/  IMAD.MOV.U32 R69, RZ, RZ, R4 ;  /* 0x000000ffff457224 */ /* 0x000fe200078e0004 */
        /* <DEDUP_REMOVED lines=37> */
[C---:B------:R-:W-:Y:S02]  /*2d650*/  ISETP.GT.AND P4, PT, R108.reuse, 0x52, PT ;  /* 0x000000526c00780c */ /* 0x040fe40003f84270 */
        /* <DEDUP_REMOVED lines=18> */
[----:B------:R-:W-:Y:S01]  /*2d780*/  IMAD.MOV.U32 R54, RZ, RZ, R49 ;  /* 0x000000ffff367224 */ /* 0x000fe200078e0031 */
[----:B------:R-:W3:Y:S04]  /*2d790*/  @P4 LDG.E.U16 R153, desc[UR6][R46.64] ;  /* 0x000000062e994981 */ /* 0x000ee8000c1e1500 */
[----:B------:R-:W3:Y:S04]  /*2d7a0*/  @P4 LDG.E.U16 R160, desc[UR6][R40.64] ;  /* 0x0000000628a04981 */ /* 0x000ee8000c1e1500 */
[----:B------:R-:W3:Y:S04]  /*2d7b0*/  @P4 LDG.E.U16 R161, desc[UR6][R42.64] ;  /* 0x000000062aa14981 */ /* 0x000ee8000c1e1500 */
[----:B------:R-:W3:Y:S04]  /*2d7c0*/  @P4 LDG.E.U16 R152, desc[UR6][R54.64] ;  /* 0x0000000636984981 */ /* 0x000ee8000c1e1500 */
[----:B------:R-:W3:Y:S04]  /*2d7d0*/  @P2 LDG.E.U16 R157, desc[UR6][R24.64] ;  /* 0x00000006189d2981 */ /* 0x000ee8000c1e1500 */
        /* <DEDUP_REMOVED lines=22> */
[----:B------:R-:W-:Y:S04]  /*2d940*/  STL.64 [R1+0x330], R32 ;  /* 0x0003302001007387 */ /* 0x000fe80000100a00 */
[----:B------:R-:W-:Y:S04]  /*2d950*/  @P2 STL [R1+0xfe0], R157 ;  /* 0x000fe09d01002387 */ /* 0x000fe80000100800 */
[----:B------:R-:W-:Y:S04]  /*2d960*/  @P2 STL [R1+0xfe4], R155 ;  /* 0x000fe49b01002387 */ /* 0x000fe80000100800 */
[----:B------:R-:W-:Y:S04]  /*2d970*/  @P2 STL [R1+0xfe8], R159 ;  /* 0x000fe89f01002387 */ /* 0x000fe80000100800 */
[----:B------:R-:W-:Y:S01]  /*2d980*/  @P2 STL [R1+0xfec], R158 ;  /* 0x000fec9e01002387 */ /* 0x000fe20000100800 */
[----:B0-----:R-:W-:-:S02]  /*2d990*/  IMAD.MOV.U32 R24, RZ, RZ, R3 ;  /* 0x000000ffff187224 */ /* 0x001fc400078e0003 */
[----:B------:R-:W-:Y:S01]  /*2d9a0*/  IMAD.MOV.U32 R25, RZ, RZ, R18 ;  /* 0x000000ffff197224 */ /* 0x000fe200078e0012 */
[----:B------:R0:W-:Y:S04]  /*2d9b0*/  STL.64 [R1+0x2f8], R4 ;  /* 0x0002f80401007387 */ /* 0x0001e80000100a00 */
[----:B------:R-:W-:Y:S04]  /*2d9c0*/  STL.64 [R1+0x300], R6 ;  /* 0x0003000601007387 */ /* 0x000fe80000100a00 */
[----:B------:R-:W-:Y:S04]  /*2d9d0*/  STL.64 [R1+0x308], R16 ;  /* 0x0003081001007387 */ /* 0x000fe80000100a00 */
[----:B------:R1:W-:Y:S04]  /*2d9e0*/  STL.64 [R1+0x310], R24 ;  /* 0x0003101801007387 */ /* 0x0003e80000100a00 */
[----:B------:R-:W3:Y:S04]  /*2d9f0*/  @P6 LDG.E.U16 R154, desc[UR6][R24.64] ;  /* 0x00000006189a6981 */ /* 0x000ee8000c1e1500 */
[----:B0-----:R-:W2:Y:S04]  /*2da00*/  LDL.LU R4, [R1+0x17a8] ;  /* 0x0017a80001047983 */ /* 0x001ea80000300800 */
[----:B------:R-:W2:Y:S04]  /*2da10*/  LDL.LU R3, [R1+0x17d8] ;  /* 0x0017d80001037983 */ /* 0x000ea80000300800 */
        /* <DEDUP_REMOVED lines=26> */
[----:B------:R-:W4:Y:S04]  /*2dbc0*/  LDL.LU R26, [R1+0x1800] ;  /* 0x00180000011a7983 */ /* 0x000f280000300800 */
[----:B---3--:R-:W-:Y:S04]  /*2dbd0*/  @P6 STL [R1+0xfdc], R154 ;  /* 0x000fdc9a01006387 */ /* 0x008fe80000100800 */
[----:B------:R-:W3:Y:S04]  /*2dbe0*/  LDL.LU R29, [R1+0x17f4] ;  /* 0x0017f400011d7983 */ /* 0x000ee80000300800 */
[----:B--2---:R0:W-:Y:S04]  /*2dbf0*/  @P6 STL [R1+0xfd8], R156 ;  /* 0x000fd89c01006387 */ /* 0x0041e80000100800 */
[----:B------:R-:W3:Y:S01]  /*2dc00*/  LDL.LU R28, [R1+0x1804] ;  /* 0x00180400011c7983 */ /* 0x000ee20000300800 */
[----:B------:R-:W-:-:S02]  /*2dc10*/  IMAD.MOV.U32 R55, RZ, RZ, R4 ;  /* 0x000000ffff377224 */ /* 0x000fc400078e0004 */
[----:B------:R-:W-:Y:S02]  /*2dc20*/  IMAD.MOV.U32 R54, RZ, RZ, R3 ;  /* 0x000000ffff367224 */ /* 0x000fe400078e0003 */
[----:B----4-:R-:W-:Y:S02]  /*2dc30*/  IMAD.MOV.U32 R61, RZ, RZ, R60 ;  /* 0x000000ffff3d7224 */ /* 0x010fe400078e003c */
[----:B------:R-:W-:Y:S01]  /*2dc40*/  IMAD.MOV.U32 R60, RZ, RZ, R49 ;  /* 0x000000ffff3c7224 */ /* 0x000fe200078e0031 */
[----:B------:R-:W2:Y:S04]  /*2dc50*/  @P5 LDG.E.U16 R160, desc[UR6][R54.64] ;  /* 0x0000000636a05981 */ /* 0x000ea8000c1e1500 */
[----:B------:R-:W4:Y:S04]  /*2dc60*/  @P5 LDG.E.U16 R161, desc[UR6][R56.64] ;  /* 0x0000000638a15981 */ /* 0x000f28000c1e1500 */
[----:B------:R1:W-:Y:S04]  /*2dc70*/  @P6 STL [R1+0xfd4], R163 ;  /* 0x000fd4a301006387 */ /* 0x0003e80000100800 */
[----:B------:R-:W3:Y:S04]  /*2dc80*/  @P5 LDG.E.U16 R153, desc[UR6][R58.64] ;  /* 0x000000063a995981 */ /* 0x000ee8000c1e1500 */
[----:B------:R-:W3:Y:S04]  /*2dc90*/  LDL.LU R18, [R1+0x17f8] ;  /* 0x0017f80001127983 */ /* 0x000ee80000300800 */
[----:B------:R-:W3:Y:S04]  /*2dca0*/  @P5 LDG.E.U16 R152, desc[UR6][R60.64] ;  /* 0x000000063c985981 */ /* 0x000ee8000c1e1500 */
[----:B------:R1:W-:Y:S04]  /*2dcb0*/  @P6 STL [R1+0xfd0], R162 ;  /* 0x000fd0a201006387 */ /* 0x0003e80000100800 */
[----:B------:R-:W3:Y:S04]  /*2dcc0*/  LDL.LU R17, [R1+0x1808] ;  /* 0x0018080001117983 */ /* 0x000ee80000300800 */
[----:B0-----:R-:W3:Y:S04]  /*2dcd0*/  LDL R156, [R1+0x1574] ;  /* 0x00157400019c7983 */ /* 0x001ee80000100800 */
[----:B------:R-:W3:Y:S04]  /*2dce0*/  LDL R154, [R1+0x1578] ;  /* 0x00157800019a7983 */ /* 0x000ee80000100800 */
[----:B-1----:R-:W3:Y:S04]  /*2dcf0*/  LDL R163, [R1+0x1570] ;  /* 0x0015700001a37983 */ /* 0x002ee80000100800 */
[----:B------:R-:W3:Y:S01]  /*2dd00*/  LDL R162, [R1+0x156c] ;  /* 0x00156c0001a27983 */ /* 0x000ee20000100800 */
[----:B------:R-:W-:-:S03]  /*2dd10*/  ISETP.GT.AND P4, PT, R108, 0x56, PT ;  /* 0x000000566c00780c */ /* 0x000fc60003f84270 */
[----:B------:R-:W3:Y:S04]  /*2dd20*/  LDL.LU R16, [R1+0x180c] ;  /* 0x00180c0001107983 */ /* 0x000ee80000300800 */
[----:B------:R-:W3:Y:S04]  /*2dd30*/  LDL.LU R7, [R1+0x183c] ;  /* 0x00183c0001077983 */ /* 0x000ee80000300800 */
[----:B------:R-:W3:Y:S04]  /*2dd40*/  LDL.LU R6, [R1+0x1810] ;  /* 0x0018100001067983 */ /* 0x000ee80000300800 */
[----:B------:R-:W3:Y:S01]  /*2dd50*/  LDL.LU R5, [R1+0x1820] ;  /* 0x0018200001057983 */ /* 0x000ee20000300800 */
[----:B------:R-:W-:-:S03]  /*2dd60*/  ISETP.GT.AND P2, PT, R108, 0x57, PT ;  /* 0x000000576c00780c */ /* 0x000fc60003f44270 */
[----:B------:R-:W3:Y:S04]  /*2dd70*/  LDL.LU R4, [R1+0x1814] ;  /* 0x0018140001047983 */ /* 0x000ee80000300800 */
[----:B------:R-:W3:Y:S04]  /*2dd80*/  LDL.LU R3, [R1+0x1824] ;  /* 0x0018240001037983 */ /* 0x000ee80000300800 */
[----:B------:R-:W-:Y:S04]  /*2dd90*/  STL.64 [R1+0x2d8], R54 ;  /* 0x0002d83601007387 */ /* 0x000fe80000100a00 */
[----:B------:R-:W-:Y:S04]  /*2dda0*/  STL.64 [R1+0x2e0], R56 ;  /* 0x0002e03801007387 */ /* 0x000fe80000100a00 */
[----:B------:R-:W-:Y:S04]  /*2ddb0*/  STL.64 [R1+0x2f0], R60 ;  /* 0x0002f03c01007387 */ /* 0x000fe80000100a00 */
[----:B------:R-:W-:Y:S04]  /*2ddc0*/  STL.64 [R1+0x2e8], R58 ;  /* 0x0002e83a01007387 */ /* 0x000fe80000100a00 */
[----:B------:R0:W3:Y:S04]  /*2ddd0*/  @P4 LDG.E.U16 R157, desc[UR6][R32.64] ;  /* 0x00000006209d4981 */ /* 0x0000e8000c1e1500 */
[----:B------:R-:W3:Y:S04]  /*2dde0*/  @P4 LDG.E.U16 R155, desc[UR6][R40.64] ;  /* 0x00000006289b4981 */ /* 0x000ee8000c1e1500 */
[----:B------:R-:W3:Y:S04]  /*2ddf0*/  @P4 LDG.E.U16 R159, desc[UR6][R42.64] ;  /* 0x000000062a9f4981 */ /* 0x000ee8000c1e1500 */
[----:B------:R-:W3:Y:S04]  /*2de00*/  @P4 LDG.E.U16 R158, desc[UR6][R46.64] ;  /* 0x000000062e9e4981 */ /* 0x000ee8000c1e1500 */
[----:B--2---:R-:W-:Y:S04]  /*2de10*/  @P5 STL [R1+0xfc0], R160 ;  /* 0x000fc0a001005387 */ /* 0x004fe80000100800 */
[----:B----4-:R-:W-:Y:S04]  /*2de20*/  @P5 STL [R1+0xfc4], R161 ;  /* 0x000fc4a101005387 */ /* 0x010fe80000100800 */
[----:B---3--:R-:W-:Y:S04]  /*2de30*/  @P5 STL [R1+0xfc8], R153 ;  /* 0x000fc89901005387 */ /* 0x008fe80000100800 */
[----:B------:R-:W-:Y:S04]  /*2de40*/  @P5 STL [R1+0xfcc], R152 ;  /* 0x000fcc9801005387 */ /* 0x000fe80000100800 */
[----:B------:R0:W-:Y:S04]  /*2de50*/  STL.64 [R1+0x2b8], R32 ;  /* 0x0002b82001007387 */ /* 0x0001e80000100a00 */
[----:B------:R-:W2:Y:S04]  /*2de60*/  @P2 LDG.E.U16 R156, desc[UR6][R28.64] ;  /* 0x000000061c9c2981 */ /* 0x000ea8000c1e1500 */
[----:B------:R-:W3:Y:S04]  /*2de70*/  @P2 LDG.E.U16 R163, desc[UR6][R26.64] ;  /* 0x000000061aa32981 */ /* 0x000ee8000c1e1500 */
[----:B------:R-:W4:Y:S01]  /*2de80*/  @P2 LDG.E.U16 R162, desc[UR6][R24.64] ;  /* 0x0000000618a22981 */ /* 0x000f22000c1e1500 */
[----:B0-----:R-:W-:-:S02]  /*2de90*/  IMAD.MOV.U32 R32, RZ, RZ, R17 ;  /* 0x000000ffff207224 */ /* 0x001fc400078e0011 */
[----:B------:R-:W-:-:S05]  /*2dea0*/  IMAD.MOV.U32 R33, RZ, RZ, R18 ;  /* 0x000000ffff217224 */ /* 0x000fca00078e0012 */
[----:B------:R-:W2:Y:S04]  /*2deb0*/  @P2 LDG.E.U16 R154, desc[UR6][R32.64] ;  /* 0x00000006209a2981 */ /* 0x000ea8000c1e1500 */
[----:B------:R0:W-:Y:S04]  /*2dec0*/  STL.64 [R1+0x2c0], R40 ;  /* 0x0002c02801007387 */ /* 0x0001e80000100a00 */
[----:B------:R1:W-:Y:S04]  /*2ded0*/  STL.64 [R1+0x2c8], R42 ;  /* 0x0002c82a01007387 */ /* 0x0003e80000100a00 */
[----:B------:R0:W-:Y:S04]  /*2dee0*/  STL.64 [R1+0x2d0], R46 ;  /* 0x0002d02e01007387 */ /* 0x0001e80000100a00 */
[----:B------:R-:W-:Y:S04]  /*2def0*/  @P4 STL [R1+0x157c], R157 ;  /* 0x00157c9d01004387 */ /* 0x000fe80000100800 */
[----:B------:R-:W-:Y:S04]  /*2df00*/  @P4 STL [R1+0x1580], R155 ;  /* 0x0015809b01004387 */ /* 0x000fe80000100800 */
[----:B------:R-:W-:Y:S04]  /*2df10*/  @P4 STL [R1+0x1584], R159 ;  /* 0x0015849f01004387 */ /* 0x000fe80000100800 */
[----:B------:R0:W-:Y:S04]  /*2df20*/  @P4 STL [R1+0x1588], R158 ;  /* 0x0015889e01004387 */ /* 0x0001e80000100800 */
[----:B------:R0:W-:Y:S04]  /*2df30*/  STL.64 [R1+0x298], R24 ;  /* 0x0002981801007387 */ /* 0x0001e80000100a00 */
        /* <DEDUP_REMOVED lines=9> */
[----:B----4-:R-:W-:Y:S04]  /*2dfd0*/  @P2 STL [R1+0x156c], R162 ;  /* 0x00156ca201002387 */ /* 0x010fe80000100800 */
[----:B---3--:R-:W-:Y:S04]  /*2dfe0*/  @P2 STL [R1+0x1570], R163 ;  /* 0x001570a301002387 */ /* 0x008fe80000100800 */
[----:B--2---:R2:W-:Y:S04]  /*2dff0*/  @P2 STL [R1+0x1574], R156 ;  /* 0x0015749c01002387 */ /* 0x0045e80000100800 */
        /* <DEDUP_REMOVED lines=48> */
[----:B------:R-:W-:Y:S01]  /*2e300*/  IMAD.MOV.U32 R64, RZ, RZ, R55 ;  /* 0x000000ffff407224 */ /* 0x000fe200078e0037 */
[----:B------:R0:W4:Y:S04]  /*2e310*/  @P6 LDG.E.U16 R62, desc[UR6][R60.64] ;  /* 0x000000063c3e6981 */ /* 0x000128000c1e1500 */
[----:B------:R-:W4:Y:S04]  /*2e320*/  @P6 LDG.E.U16 R153, desc[UR6][R56.64] ;  /* 0x0000000638996981 */ /* 0x000f28000c1e1500 */
[----:B------:R-:W4:Y:S04]  /*2e330*/  @P6 LDG.E.U16 R152, desc[UR6][R58.64] ;  /* 0x000000063a986981 */ /* 0x000f28000c1e1500 */
[----:B------:R-:W4:Y:S01]  /*2e340*/  @P6 LDG.E.U16 R66, desc[UR6][R64.64] ;  /* 0x0000000640426981 */ /* 0x000f22000c1e1500 */
[----:B------:R-:W-:-:S02]  /*2e350*/  IMAD.MOV.U32 R55, RZ, RZ, R54 ;  /* 0x000000ffff377224 */ /* 0x000fc400078e0036 */
[----:B------:R-:W-:Y:S01]  /*2e360*/  IMAD.MOV.U32 R54, RZ, RZ, R49 ;  /* 0x000000ffff367224 */ /* 0x000fe200078e0031 */
        /* <DEDUP_REMOVED lines=29> */
[----:B------:R-:W-:Y:S01]  /*2e540*/  STL.64 [R1+0x250], R32 ;  /* 0x0002502001007387 */ /* 0x000fe20000100a00 */
[----:B0-----:R-:W-:-:S02]  /*2e550*/  IMAD.MOV.U32 R62, RZ, RZ, R7 ;  /* 0x000000ffff3e7224 */ /* 0x001fc400078e0007 */
[----:B------:R-:W-:Y:S01]  /*2e560*/  IMAD.MOV.U32 R7, RZ, RZ, R6 ;  /* 0x000000ffff077224 */ /* 0x000fe200078e0006 */
[----:B--2---:R-:W-:Y:S04]  /*2e570*/  @P4 STL [R1+0xf90], R156 ;  /* 0x000f909c01004387 */ /* 0x004fe80000100800 */
[----:B---3--:R-:W-:Y:S04]  /*2e580*/  @P4 STL [R1+0xf94], R154 ;  /* 0x000f949a01004387 */ /* 0x008fe80000100800 */
[----:B------:R-:W-:Y:S01]  /*2e590*/  @P4 STL [R1+0xf98], R157 ;  /* 0x000f989d01004387 */ /* 0x000fe20000100800 */
[----:B------:R-:W-:-:S03]  /*2e5a0*/  IMAD.MOV.U32 R6, RZ, RZ, R3 ;  /* 0x000000ffff067224 */ /* 0x000fc600078e0003 */
[----:B------:R-:W-:Y:S04]  /*2e5b0*/  @P4 STL [R1+0xf9c], R155 ;  /* 0x000f9c9b01004387 */ /* 0x000fe80000100800 */
[----:B------:R-:W-:Y:S04]  /*2e5c0*/  STL.64 [R1+0x218], R60 ;  /* 0x0002183c01007387 */ /* 0x000fe80000100a00 */
[----:B------:R-:W-:Y:S04]  /*2e5d0*/  STL.64 [R1+0x220], R62 ;  /* 0x0002203e01007387 */ /* 0x000fe80000100a00 */
[----:B------:R0:W-:Y:S04]  /*2e5e0*/  STL.64 [R1+0x228], R4 ;  /* 0x0002280401007387 */ /* 0x0001e80000100a00 */
[----:B------:R1:W-:Y:S04]  /*2e5f0*/  STL.64 [R1+0x230], R6 ;  /* 0x0002300601007387 */ /* 0x0003e80000100a00 */
[----:B------:R-:W2:Y:S04]  /*2e600*/  LDL R58, [R1+0xf80] ;  /* 0x000f8000013a7983 */ /* 0x000ea80000100800 */
[----:B------:R-:W3:Y:S04]  /*2e610*/  @P2 LDG.E.U16 R163, desc[UR6][R6.64] ;  /* 0x0000000606a32981 */ /* 0x000ee8000c1e1500 */
[----:B0-----:R-:W4:Y:S04]  /*2e620*/  LDL R4, [R1+0xf84] ;  /* 0x000f840001047983 */ /* 0x001f280000100800 */
        /* <DEDUP_REMOVED lines=29> */
[----:B--2---:R-:W2:Y:S04]  /*2e800*/  @P2 LDG.E.U16 R58, desc[UR6][R60.64] ;  /* 0x000000063c3a2981 */ /* 0x004ea8000c1e1500 */
[----:B---3--:R0:W-:Y:S04]  /*2e810*/  @P2 STL [R1+0xf8c], R163 ;  /* 0x000f8ca301002387 */ /* 0x0081e80000100800 */
[----:B------:R-:W3:Y:S04]  /*2e820*/  LDL.LU R25, [R1+0x18d4] ;  /* 0x0018d40001197983 */ /* 0x000ee80000300800 */
[----:B----4-:R-:W4:Y:S04]  /*2e830*/  @P2 LDG.E.U16 R4, desc[UR6][R62.64] ;  /* 0x000000063e042981 */ /* 0x010f28000c1e1500 */
[----:B------:R1:W-:Y:S04]  /*2e840*/  @P2 STL [R1+0xf88], R162 ;  /* 0x000f88a201002387 */ /* 0x0003e80000100800 */
[----:B------:R-:W3:Y:S04]  /*2e850*/  LDL.LU R24, [R1+0x18e4] ;  /* 0x0018e40001187983 */ /* 0x000ee80000300800 */
[----:B------:R-:W2:Y:S04]  /*2e860*/  LDL.LU R18, [R1+0x18d8] ;  /* 0x0018d80001127983 */ /* 0x000ea80000300800 */
[----:B------:R-:W2:Y:S04]  /*2e870*/  LDL.LU R5, [R1+0x18e8] ;  /* 0x0018e80001057983 */ /* 0x000ea80000300800 */
[----:B0-----:R-:W2:Y:S01]  /*2e880*/  LDL R163, [R1+0x1560] ;  /* 0x0015600001a37983 */ /* 0x001ea20000100800 */
[----:B------:R-:W-:-:S03]  /*2e890*/  IMAD.MOV.U32 R57, RZ, RZ, R56 ;  /* 0x000000ffff397224 */ /* 0x000fc600078e0038 */
[----:B------:R-:W3:Y:S01]  /*2e8a0*/  LDL R156, [R1+0x1564] ;  /* 0x00156400019c7983 */ /* 0x000ee20000100800 */
[----:B------:R-:W-:-:S03]  /*2e8b0*/  IMAD.MOV.U32 R56, RZ, RZ, R49 ;  /* 0x000000ffff387224 */ /* 0x000fc600078e0031 */
[----:B------:R-:W3:Y:S04]  /*2e8c0*/  @P6 LDG.E.U16 R160, desc[UR6][R42.64] ;  /* 0x000000062aa06981 */ /* 0x000ee8000c1e1500 */
[----:B------:R-:W3:Y:S04]  /*2e8d0*/  @P6 LDG.E.U16 R161, desc[UR6][R46.64] ;  /* 0x000000062ea16981 */ /* 0x000ee8000c1e1500 */
[----:B------:R-:W3:Y:S04]  /*2e8e0*/  @P6 LDG.E.U16 R153, desc[UR6][R54.64] ;  /* 0x0000000636996981 */ /* 0x000ee8000c1e1500 */
[----:B------:R-:W3:Y:S04]  /*2e8f0*/  @P6 LDG.E.U16 R152, desc[UR6][R56.64] ;  /* 0x0000000638986981 */ /* 0x000ee8000c1e1500 */
[----:B-1----:R-:W3:Y:S04]  /*2e900*/  LDL R162, [R1+0x155c] ;  /* 0x00155c0001a27983 */ /* 0x002ee80000100800 */
[----:B------:R-:W3:Y:S01]  /*2e910*/  LDL R154, [R1+0x1568] ;  /* 0x00156800019a7983 */ /* 0x000ee20000100800 */
[----:B------:R-:W-:-:S02]  /*2e920*/  ISETP.GT.AND P5, PT, R108, 0x5d, PT ;  /* 0x0000005d6c00780c */ /* 0x000fc40003fa4270 */
[----:B------:R-:W-:-:S11]  /*2e930*/  ISETP.GT.AND P4, PT, R108, 0x5e, PT ;  /* 0x0000005e6c00780c */ /* 0x000fd60003f84270 */
[----:B------:R0:W3:Y:S04]  /*2e940*/  @P5 LDG.E.U16 R157, desc[UR6][R26.64] ;  /* 0x000000061a9d5981 */ /* 0x0000e8000c1e1500 */
[----:B------:R-:W3:Y:S04]  /*2e950*/  @P5 LDG.E.U16 R155, desc[UR6][R28.64] ;  /* 0x000000061c9b5981 */ /* 0x000ee8000c1e1500 */
[----:B------:R-:W3:Y:S04]  /*2e960*/  @P5 LDG.E.U16 R159, desc[UR6][R32.64] ;  /* 0x00000006209f5981 */ /* 0x000ee8000c1e1500 */
[----:B------:R-:W3:Y:S04]  /*2e970*/  @P5 LDG.E.U16 R158, desc[UR6][R40.64] ;  /* 0x00000006289e5981 */ /* 0x000ee8000c1e1500 */
[----:B----4-:R1:W-:Y:S04]  /*2e980*/  @P2 STL [R1+0xf84], R4 ;  /* 0x000f840401002387 */ /* 0x0103e80000100800 */
[----:B--2---:R-:W2:Y:S04]  /*2e990*/  @P4 LDG.E.U16 R163, desc[UR6][R16.64] ;  /* 0x0000000610a34981 */ /* 0x004ea8000c1e1500 */
[----:B---3--:R-:W3:Y:S04]  /*2e9a0*/  @P4 LDG.E.U16 R156, desc[UR6][R24.64] ;  /* 0x00000006189c4981 */ /* 0x008ee8000c1e1500 */
[----:B-1----:R-:W4:Y:S04]  /*2e9b0*/  LDL.LU R4, [R1+0x18ec] ;  /* 0x0018ec0001047983 */ /* 0x002f280000300800 */
[----:B------:R-:W2:Y:S04]  /*2e9c0*/  LDL.LU R3, [R1+0x191c] ;  /* 0x00191c0001037983 */ /* 0x000ea80000300800 */
        /* <DEDUP_REMOVED lines=10> */
[----:B------:R-:W3:Y:S01]  /*2ea70*/  @P4 LDG.E.U16 R162, desc[UR6][R6.64] ;  /* 0x0000000606a24981 */ /* 0x000ee2000c1e1500 */
[----:B0-----:R-:W-:-:S02]  /*2ea80*/  IMAD.MOV.U32 R26, RZ, RZ, R5 ;  /* 0x000000ffff1a7224 */ /* 0x001fc400078e0005 */
[----:B------:R-:W-:-:S05]  /*2ea90*/  IMAD.MOV.U32 R27, RZ, RZ, R18 ;  /* 0x000000ffff1b7224 */ /* 0x000fca00078e0012 */
[----:B------:R-:W3:Y:S04]  /*2eaa0*/  @P4 LDG.E.U16 R154, desc[UR6][R26.64] ;  /* 0x000000061a9a4981 */ /* 0x000ee8000c1e1500 */
        /* <DEDUP_REMOVED lines=10> */
[----:B------:R0:W-:Y:S01]  /*2eb50*/  STL.64 [R1+0x1d0], R26 ;  /* 0x0001d01a01007387 */ /* 0x0001e20000100a00 */
[----:B----4-:R-:W-:-:S02]  /*2eb60*/  IMAD.MOV.U32 R57, RZ, RZ, R4 ;  /* 0x000000ffff397224 */ /* 0x010fc400078e0004 */
[----:B--2---:R-:W-:Y:S01]  /*2eb70*/  IMAD.MOV.U32 R56, RZ, RZ, R3 ;  /* 0x000000ffff387224 */ /* 0x004fe200078e0003 */
[----:B---3--:R2:W-:Y:S04]  /*2eb80*/  @P4 STL [R1+0x155c], R162 ;  /* 0x00155ca201004387 */ /* 0x0085e80000100800 */
[----:B------:R3:W-:Y:S04]  /*2eb90*/  @P4 STL [R1+0x1560], R163 ;  /* 0x001560a301004387 */ /* 0x0007e80000100800 */
        /* <DEDUP_REMOVED lines=14> */
[----:B------:R-:W-:Y:S04]  /*2ec80*/  STL.64 [R1+0x198], R56 ;  /* 0x0001983801007387 */ /* 0x000fe80000100a00 */
        /* <DEDUP_REMOVED lines=23> */
[C---:B------:R-:W-:Y:S02]  /*2ee00*/  ISETP.GT.AND P6, PT, R108.reuse, 0x60, PT ;  /* 0x000000606c00780c */ /* 0x040fe40003fc4270 */
[----:B------:R-:W-:Y:S01]  /*2ee10*/  ISETP.GT.AND P5, PT, R108, 0x61, PT ;  /* 0x000000616c00780c */ /* 0x000fe20003fa4270 */
[----:B------:R-:W4:Y:S04]  /*2ee20*/  LDL.LU R18, [R1+0x194c] ;  /* 0x00194c0001127983 */ /* 0x000f280000300800 */
[----:B------:R-:W4:Y:S04]  /*2ee30*/  LDL.LU R17, [R1+0x1980] ;  /* 0x0019800001117983 */ /* 0x000f280000300800 */
[----:B------:R-:W4:Y:S04]  /*2ee40*/  LDL.LU R16, [R1+0x1950] ;  /* 0x0019500001107983 */ /* 0x000f280000300800 */
[----:B------:R-:W4:Y:S04]  /*2ee50*/  LDL.LU R7, [R1+0x1964] ;  /* 0x0019640001077983 */ /* 0x000f280000300800 */
[----:B------:R-:W4:Y:S04]  /*2ee60*/  LDL.LU R6, [R1+0x1954] ;  /* 0x0019540001067983 */ /* 0x000f280000300800 */
[----:B------:R-:W4:Y:S01]  /*2ee70*/  LDL.LU R5, [R1+0x1968] ;  /* 0x0019680001057983 */ /* 0x000f220000300800 */
[----:B------:R-:W-:-:S02]  /*2ee80*/  IMAD.MOV.U32 R59, RZ, RZ, R4 ;  /* 0x000000ffff3b7224 */ /* 0x000fc400078e0004 */
[----:B------:R-:W-:Y:S01]  /*2ee90*/  IMAD.MOV.U32 R58, RZ, RZ, R3 ;  /* 0x000000ffff3a7224 */ /* 0x000fe200078e0003 */
[----:B------:R-:W4:Y:S04]  /*2eea0*/  LDL.LU R4, [R1+0x1958] ;  /* 0x0019580001047983 */ /* 0x000f280000300800 */
[----:B------:R-:W4:Y:S01]  /*2eeb0*/  LDL.LU R3, [R1+0x196c] ;  /* 0x00196c0001037983 */ /* 0x000f220000300800 */
[----:B------:R-:W-:Y:S02]  /*2eec0*/  IMAD.MOV.U32 R63, RZ, RZ, R62 ;  /* 0x000000ffff3f7224 */ /* 0x000fe400078e003e */
[----:B------:R-:W-:Y:S01]  /*2eed0*/  IMAD.MOV.U32 R62, RZ, RZ, R55 ;  /* 0x000000ffff3e7224 */ /* 0x000fe200078e0037 */
[----:B------:R-:W4:Y:S04]  /*2eee0*/  @P2 LDG.E.U16 R153, desc[UR6][R60.64] ;  /* 0x000000063c992981 */ /* 0x000f28000c1e1500 */
[----:B------:R-:W4:Y:S04]  /*2eef0*/  @P2 LDG.E.U16 R160, desc[UR6][R56.64] ;  /* 0x0000000638a02981 */ /* 0x000f28000c1e1500 */
[----:B------:R-:W4:Y:S04]  /*2ef00*/  @P2 LDG.E.U16 R161, desc[UR6][R58.64] ;  /* 0x000000063aa12981 */ /* 0x000f28000c1e1500 */
[----:B------:R0:W4:Y:S01]  /*2ef10*/  @P2 LDG.E.U16 R152, desc[UR6][R62.64] ;  /* 0x000000063e982981 */ /* 0x000122000c1e1500 */
        /* <DEDUP_REMOVED lines=11> */
[----:B------:R0:W-:Y:S04]  /*2efd0*/  STL.64 [R1+0x1b0], R62 ;  /* 0x0001b03e01007387 */ /* 0x0001e80000100a00 */
[----:B------:R1:W-:Y:S01]  /*2efe0*/  STL.64 [R1+0x1a8], R60 ;  /* 0x0001a83c01007387 */ /* 0x0003e20000100a00 */
[----:B------:R-:W-:-:S02]  /*2eff0*/  IMAD.MOV.U32 R65, RZ, RZ, R6 ;  /* 0x000000ffff417224 */ /* 0x000fc400078e0006 */
[----:B------:R-:W-:Y:S02]  /*2f000*/  IMAD.MOV.U32 R64, RZ, RZ, R5 ;  /* 0x000000ffff407224 */ /* 0x000fe400078e0005 */
[----:B0-----:R-:W-:Y:S02]  /*2f010*/  IMAD.MOV.U32 R62, RZ, RZ, R7 ;  /* 0x000000ffff3e7224 */ /* 0x001fe400078e0007 */
[----:B------:R-:W-:Y:S02]  /*2f020*/  IMAD.MOV.U32 R63, RZ, RZ, R16 ;  /* 0x000000ffff3f7224 */ /* 0x000fe400078e0010 */
[----:B-1----:R-:W-:Y:S02]  /*2f030*/  IMAD.MOV.U32 R60, RZ, RZ, R17 ;  /* 0x000000ffff3c7224 */ /* 0x002fe400078e0011 */
        /* <DEDUP_REMOVED lines=8> */
[----:B------:R-:W-:Y:S04]  /*2f0c0*/  STL.64 [R1+0x190], R54 ;  /* 0x0001903601007387 */ /* 0x000fe80000100a00 */
[----:B------:R0:W-:Y:S04]  /*2f0d0*/  @P6 STL [R1+0xf50], R157 ;  /* 0x000f509d01006387 */ /* 0x0001e80000100800 */
[----:B------:R0:W-:Y:S04]  /*2f0e0*/  @P6 STL [R1+0xf54], R155 ;  /* 0x000f549b01006387 */ /* 0x0001e80000100800 */
[----:B------:R0:W-:Y:S04]  /*2f0f0*/  @P6 STL [R1+0xf58], R159 ;  /* 0x000f589f01006387 */ /* 0x0001e80000100800 */
[----:B------:R0:W-:Y:S04]  /*2f100*/  @P6 STL [R1+0xf5c], R158 ;  /* 0x000f5c9e01006387 */ /* 0x0001e80000100800 */
[----:B------:R0:W-:Y:S04]  /*2f110*/  STL.64 [R1+0x158], R24 ;  /* 0x0001581801007387 */ /* 0x0001e80000100a00 */
[----:B------:R0:W-:Y:S04]  /*2f120*/  STL.64 [R1+0x160], R26 ;  /* 0x0001601a01007387 */ /* 0x0001e80000100a00 */
[----:B------:R0:W-:Y:S04]  /*2f130*/  STL.64 [R1+0x168], R28 ;  /* 0x0001681c01007387 */ /* 0x0001e80000100a00 */
[----:B------:R0:W-:Y:S01]  /*2f140*/  STL.64 [R1+0x170], R32 ;  /* 0x0001702001007387 */ /* 0x0001e20000100a00 */
[----:B------:R-:W-:-:S02]  /*2f150*/  IMAD.MOV.U32 R66, RZ, RZ, R3 ;  /* 0x000000ffff427224 */ /* 0x000fc400078e0003 */
[----:B------:R-:W-:Y:S01]  /*2f160*/  IMAD.MOV.U32 R67, RZ, RZ, R4 ;  /* 0x000000ffff437224 */ /* 0x000fe200078e0004 */
[----:B--2---:R2:W-:Y:S04]  /*2f170*/  @P5 STL [R1+0xf40], R162 ;  /* 0x000f40a201005387 */ /* 0x0045e80000100800 */
[----:B---3--:R3:W-:Y:S04]  /*2f180*/  @P5 STL [R1+0xf44], R163 ;  /* 0x000f44a301005387 */ /* 0x0087e80000100800 */
[----:B----4-:R4:W-:Y:S04]  /*2f190*/  @P5 STL [R1+0xf48], R156 ;  /* 0x000f489c01005387 */ /* 0x0109e80000100800 */
[----:B------:R1:W-:Y:S04]  /*2f1a0*/  @P5 STL [R1+0xf4c], R154 ;  /* 0x000f4c9a01005387 */ /* 0x0003e80000100800 */
[----:B0-----:R-:W4:Y:S04]  /*2f1b0*/  LDL R152, [R1+0xf3c] ;  /* 0x000f3c0001987983 */ /* 0x001f280000100800 */
[----:B------:R-:W4:Y:S04]  /*2f1c0*/  LDL R153, [R1+0xf38] ;  /* 0x000f380001997983 */ /* 0x000f280000100800 */
[----:B------:R-:W4:Y:S04]  /*2f1d0*/  LDL R161, [R1+0xf34] ;  /* 0x000f340001a17983 */ /* 0x000f280000100800 */
[----:B------:R-:W-:Y:S04]  /*2f1e0*/  STL.64 [R1+0x150], R66 ;  /* 0x0001504201007387 */ /* 0x000fe80000100a00 */
[----:B------:R-:W-:Y:S04]  /*2f1f0*/  STL.64 [R1+0x148], R64 ;  /* 0x0001484001007387 */ /* 0x000fe80000100a00 */
[----:B------:R-:W-:Y:S04]  /*2f200*/  STL.64 [R1+0x140], R62 ;  /* 0x0001403e01007387 */ /* 0x000fe80000100a00 */
[----:B------:R-:W-:Y:S04]  /*2f210*/  STL.64 [R1+0x138], R60 ;  /* 0x0001383c01007387 */ /* 0x000fe80000100a00 */
[----:B------:R-:W4:Y:S04]  /*2f220*/  LDL R160, [R1+0xf30] ;  /* 0x000f300001a07983 */ /* 0x000f280000100800 */
        /* <DEDUP_REMOVED lines=15> */
[----:B------:R-:W4:Y:S01]  /*2f320*/  LDL.LU R26, [R1+0x19a4] ;  /* 0x0019a400011a7983 */ /* 0x000f220000300800 */
[----:B------:R-:W-:-:S03]  /*2f330*/  ISETP.GT.AND P4, PT, R108, 0x62, PT ;  /* 0x000000626c00780c */ /* 0x000fc60003f84270 */
        /* <DEDUP_REMOVED lines=19> */
[----:B------:R-:W4:Y:S01]  /*2f470*/  LDL.LU R54, [R1+0xf04] ;  /* 0x000f040001367983 */ /* 0x000f220000300800 */
[----:B------:R-:W-:-:S03]  /*2f480*/  ISETP.GT.AND P6, PT, R108, 0x64, PT ;  /* 0x000000646c00780c */ /* 0x000fc60003fc4270 */
[----:B------:R-:W4:Y:S04]  /*2f490*/  LDL.LU R55, [R1+0xf00] ;  /* 0x000f000001377983 */ /* 0x000f280000300800 */
[----:B------:R-:W4:Y:S04]  /*2f4a0*/  @P4 LDG.E.U16 R152, desc[UR6][R66.64] ;  /* 0x0000000642984981 */ /* 0x000f28000c1e1500 */
        /* <DEDUP_REMOVED lines=11> */
[----:B----4-:R0:W4:Y:S04]  /*2f560*/  @P6 LDG.E.U16 R156, desc[UR6][R28.64] ;  /* 0x000000061c9c6981 */ /* 0x010128000c1e1500 */
[----:B------:R-:W2:Y:S01]  /*2f570*/  @P6 LDG.E.U16 R154, desc[UR6][R32.64] ;  /* 0x00000006209a6981 */ /* 0x000ea2000c1e1500 */
[----:B------:R-:W-:-:S03]  /*2f580*/  ISETP.GT.AND P5, PT, R108, 0x65, PT ;  /* 0x000000656c00780c */ /* 0x000fc60003fa4270 */
        /* <DEDUP_REMOVED lines=14> */
[----:B------:R0:W-:Y:S02]  /*2f670*/  STL.64 [R1+0x108], R28 ;  /* 0x0001081c01007387 */ /* 0x0001e40000100a00 */
[----:B0-----:R-:W-:-:S02]  /*2f680*/  IMAD.MOV.U32 R28, RZ, RZ, R5 ;  /* 0x000000ffff1c7224 */ /* 0x001fc400078e0005 */
[----:B------:R-:W-:Y:S02]  /*2f690*/  IMAD.MOV.U32 R5, RZ, RZ, R4 ;  /* 0x000000ffff057224 */ /* 0x000fe400078e0004 */
[----:B------:R-:W-:Y:S02]  /*2f6a0*/  IMAD.MOV.U32 R4, RZ, RZ, R3 ;  /* 0x000000ffff047224 */ /* 0x000fe400078e0003 */
[----:B------:R-:W-:Y:S02]  /*2f6b0*/  IMAD.MOV.U32 R29, RZ, RZ, R6 ;  /* 0x000000ffff1d7224 */ /* 0x000fe400078e0006 */
[----:B------:R-:W-:Y:S02]  /*2f6c0*/  IMAD.MOV.U32 R26, RZ, RZ, R7 ;  /* 0x000000ffff1a7224 */ /* 0x000fe400078e0007 */
[----:B------:R-:W-:Y:S01]  /*2f6d0*/  IMAD.MOV.U32 R27, RZ, RZ, R16 ;  /* 0x000000ffff1b7224 */ /* 0x000fe200078e0010 */
[----:B------:R-:W4:Y:S04]  /*2f6e0*/  @P5 LDG.E.U16 R56, desc[UR6][R4.64] ;  /* 0x0000000604385981 */ /* 0x000f28000c1e1500 */
[----:B------:R-:W4:Y:S04]  /*2f6f0*/  @P5 LDG.E.U16 R57, desc[UR6][R28.64] ;  /* 0x000000061c395981 */ /* 0x000f28000c1e1500 */
[----:B------:R-:W4:Y:S04]  /*2f700*/  @P5 LDG.E.U16 R54, desc[UR6][R26.64] ;  /* 0x000000061a365981 */ /* 0x000f28000c1e1500 */
[----:B------:R-:W-:Y:S01]  /*2f710*/  STL.64 [R1+0x110], R32 ;  /* 0x0001102001007387 */ /* 0x000fe20000100a00 */
[----:B------:R-:W-:-:S02]  /*2f720*/  IMAD.MOV.U32 R24, RZ, RZ, R17 ;  /* 0x000000ffff187224 */ /* 0x000fc400078e0011 */
[----:B------:R-:W-:Y:S01]  /*2f730*/  IMAD.MOV.U32 R25, RZ, RZ, R18 ;  /* 0x000000ffff197224 */ /* 0x000fe200078e0012 */
[----:B--2---:R-:W-:Y:S04]  /*2f740*/  @P6 STL [R1+0xf10], R162 ;  /* 0x000f10a201006387 */ /* 0x004fe80000100800 */
[----:B---3--:R0:W-:Y:S04]  /*2f750*/  @P6 STL [R1+0xf14], R163 ;  /* 0x000f14a301006387 */ /* 0x0081e80000100800 */
[----:B----4-:R1:W-:Y:S04]  /*2f760*/  @P6 STL [R1+0xf18], R156 ;  /* 0x000f189c01006387 */ /* 0x0103e80000100800 */
[----:B------:R2:W-:Y:S04]  /*2f770*/  @P6 STL [R1+0xf1c], R154 ;  /* 0x000f1c9a01006387 */ /* 0x0005e80000100800 */
[----:B------:R-:W-:Y:S04]  /*2f780*/  STL.64 [R1+0xd8], R24 ;  /* 0x0000d81801007387 */ /* 0x000fe80000100a00 */
[----:B------:R-:W-:Y:S04]  /*2f790*/  STL.64 [R1+0xe0], R26 ;  /* 0x0000e01a01007387 */ /* 0x000fe80000100a00 */
[----:B------:R-:W-:Y:S04]  /*2f7a0*/  STL.64 [R1+0xe8], R28 ;  /* 0x0000e81c01007387 */ /* 0x000fe80000100a00 */
[----:B------:R3:W-:Y:S04]  /*2f7b0*/  STL.64 [R1+0xf0], R4 ;  /* 0x0000f00401007387 */ /* 0x0007e80000100a00 */
        /* <DEDUP_REMOVED lines=8> */
[----:B0-----:R-:W4:Y:S04]  /*2f840*/  LDL R163, [R1+0x153c] ;  /* 0x00153c0001a37983 */ /* 0x001f280000100800 */
[----:B-1----:R-:W4:Y:S04]  /*2f850*/  LDL R156, [R1+0x1540] ;  /* 0x00154000019c7983 */ /* 0x002f280000100800 */
[----:B--2---:R-:W2:Y:S04]  /*2f860*/  LDL R154, [R1+0x1544] ;  /* 0x00154400019a7983 */ /* 0x004ea80000100800 */
[----:B------:R-:W2:Y:S04]  /*2f870*/  LDL R157, [R1+0x1548] ;  /* 0x00154800019d7983 */ /* 0x000ea80000100800 */
[----:B------:R-:W2:Y:S04]  /*2f880*/  LDL.LU R16, [R1+0x19f0] ;  /* 0x0019f00001107983 */ /* 0x000ea80000300800 */
[----:B------:R-:W2:Y:S04]  /*2f890*/  LDL.LU R7, [R1+0x1a20] ;  /* 0x001a200001077983 */ /* 0x000ea80000300800 */
[----:B------:R-:W2:Y:S04]  /*2f8a0*/  @P5 LDG.E.U16 R55, desc[UR6][R24.64] ;  /* 0x0000000618375981 */ /* 0x000ea8000c1e1500 */
[----:B------:R-:W2:Y:S04]  /*2f8b0*/  LDL.LU R6, [R1+0x19f4] ;  /* 0x0019f40001067983 */ /* 0x000ea80000300800 */
[----:B---3--:R-:W3:Y:S04]  /*2f8c0*/  LDL.LU R5, [R1+0x1a04] ;  /* 0x001a040001057983 */ /* 0x008ee80000300800 */
[----:B------:R-:W3:Y:S04]  /*2f8d0*/  LDL.LU R4, [R1+0x19f8] ;  /* 0x0019f80001047983 */ /* 0x000ee80000300800 */
[----:B------:R-:W3:Y:S04]  /*2f8e0*/  LDL.LU R3, [R1+0x1a08] ;  /* 0x001a080001037983 */ /* 0x000ee80000300800 */
[----:B------:R-:W-:Y:S04]  /*2f8f0*/  STL [R1+0x1ed4], R56 ;  /* 0x001ed43801007387 */ /* 0x000fe80000100800 */
[----:B------:R-:W-:Y:S04]  /*2f900*/  STL [R1+0x1ed8], R57 ;  /* 0x001ed83901007387 */ /* 0x000fe80000100800 */
[----:B------:R-:W-:Y:S04]  /*2f910*/  STL [R1+0x1edc], R54 ;  /* 0x001edc3601007387 */ /* 0x000fe80000100800 */
[----:B------:R-:W3:Y:S04]  /*2f920*/  LDL.LU R58, [R1+0x19fc] ;  /* 0x0019fc00013a7983 */ /* 0x000ee80000300800 */
[----:B------:R-:W3:Y:S04]  /*2f930*/  LDL.LU R49, [R1+0x1a0c] ;  /* 0x001a0c0001317983 */ /* 0x000ee80000300800 */
        /* <DEDUP_REMOVED lines=9> */
[----:B------:R-:W3:Y:S04]  /*2f9d0*/  LDL.LU R25, [R1+0x1a1c] ;  /* 0x001a1c0001197983 */ /* 0x000ee80000300800 */
[----:B------:R-:W3:Y:S01]  /*2f9e0*/  LDL.LU R24, [R1+0x1a2c] ;  /* 0x001a2c0001187983 */ /* 0x000ee20000300800 */
[----:B----4-:R-:W-:-:S02]  /*2f9f0*/  IMAD.MOV.U32 R61, RZ, RZ, R18 ;  /* 0x000000ffff3d7224 */ /* 0x010fc400078e0012 */
[----:B------:R-:W-:Y:S01]  /*2fa00*/  IMAD.MOV.U32 R60, RZ, RZ, R17 ;  /* 0x000000ffff3c7224 */ /* 0x000fe200078e0011 */
[----:B------:R-:W4:Y:S04]  /*2fa10*/  @P4 LDG.E.U16 R163, desc[UR6][R40.64] ;  /* 0x0000000628a34981 */ /* 0x000f28000c1e1500 */
[----:B------:R3:W4:Y:S04]  /*2fa20*/  @P4 LDG.E.U16 R156, desc[UR6][R42.64] ;  /* 0x000000062a9c4981 */ /* 0x000728000c1e1500 */
[----:B--2---:R0:W2:Y:S04]  /*2fa30*/  @P4 LDG.E.U16 R154, desc[UR6][R46.64] ;  /* 0x000000062e9a4981 */ /* 0x0040a8000c1e1500 */
[----:B------:R-:W2:Y:S04]  /*2fa40*/  @P4 LDG.E.U16 R157, desc[UR6][R60.64] ;  /* 0x000000063c9d4981 */ /* 0x000ea8000c1e1500 */
[----:B------:R-:W-:Y:S04]  /*2fa50*/  STL [R1+0x1ee0], R55 ;  /* 0x001ee03701007387 */ /* 0x000fe80000100800 */
[----:B------:R-:W-:Y:S04]  /*2fa60*/  STL.64 [R1+0xb8], R40 ;  /* 0x0000b82801007387 */ /* 0x000fe80000100a00 */
[----:B------:R3:W-:Y:S01]  /*2fa70*/  STL.64 [R1+0xc0], R42 ;  /* 0x0000c02a01007387 */ /* 0x0007e20000100a00 */
[----:B------:R-:W-:-:S03]  /*2fa80*/  PRMT R165, RZ, 0x7610, R165 ;  /* 0x00007610ffa57816 */ /* 0x000fc600000000a5 */
[----:B------:R0:W-:Y:S01]  /*2fa90*/  STL.64 [R1+0xc8], R46 ;  /* 0x0000c82e01007387 */ /* 0x0001e20000100a00 */
[----:B------:R-:W-:Y:S02]  /*2faa0*/  PRMT R164, RZ, 0x7610, R164 ;  /* 0x00007610ffa47816 */ /* 0x000fe400000000a4 */
[----:B------:R-:W-:Y:S01]  /*2fab0*/  PRMT R0, RZ, 0x7610, R0 ;  /* 0x00007610ff007816 */ /* 0x000fe20000000000 */
[----:B---3--:R-:W-:Y:S02]  /*2fac0*/  IMAD.MOV.U32 R42, RZ, RZ, R5 ;  /* 0x000000ffff2a7224 */ /* 0x008fe400078e0005 */
[----:B0-----:R-:W-:Y:S02]  /*2fad0*/  IMAD.MOV.U32 R46, RZ, RZ, R3 ;  /* 0x000000ffff2e7224 */ /* 0x001fe400078e0003 */
[----:B------:R-:W-:Y:S02]  /*2fae0*/  IMAD.MOV.U32 R47, RZ, RZ, R4 ;  /* 0x000000ffff2f7224 */ /* 0x000fe400078e0004 */
[----:B------:R-:W-:-:S02]  /*2faf0*/  IMAD.MOV.U32 R43, RZ, RZ, R6 ;  /* 0x000000ffff2b7224 */ /* 0x000fc400078e0006 */
[----:B------:R-:W-:Y:S02]  /*2fb00*/  IMAD.MOV.U32 R40, RZ, RZ, R7 ;  /* 0x000000ffff287224 */ /* 0x000fe400078e0007 */
[----:B------:R-:W-:Y:S01]  /*2fb10*/  IMAD.MOV.U32 R41, RZ, RZ, R16 ;  /* 0x000000ffff297224 */ /* 0x000fe200078e0010 */
[----:B------:R-:W3:Y:S04]  /*2fb20*/  @P2 LDG.E.U16 R165, desc[UR6][R46.64] ;  /* 0x000000062ea52981 */ /* 0x000ee8000c1e1500 */
[----:B------:R-:W3:Y:S04]  /*2fb30*/  @P2 LDG.E.U16 R164, desc[UR6][R42.64] ;  /* 0x000000062aa42981 */ /* 0x000ee8000c1e1500 */
[----:B------:R0:W3:Y:S01]  /*2fb40*/  @P2 LDG.E.U16 R0, desc[UR6][R40.64] ;  /* 0x0000000628002981 */ /* 0x0000e2000c1e1500 */
[----:B------:R-:W-:-:S02]  /*2fb50*/  IMAD.MOV.U32 R59, RZ, RZ, R58 ;  /* 0x000000ffff3b7224 */ /* 0x000fc400078e003a */
[----:B------:R-:W-:-:S05]  /*2fb60*/  IMAD.MOV.U32 R58, RZ, RZ, R49 ;  /* 0x000000ffff3a7224 */ /* 0x000fca00078e0031 */
[----:B------:R1:W3:Y:S01]  /*2fb70*/  @P2 LDG.E.U16 R162, desc[UR6][R58.64] ;  /* 0x000000063aa22981 */ /* 0x0002e2000c1e1500 */
[----:B------:R-:W-:-:S03]  /*2fb80*/  ISETP.GT.AND P6, PT, R108, 0x68, PT ;  /* 0x000000686c00780c */ /* 0x000fc60003fc4270 */
[----:B------:R-:W-:Y:S01]  /*2fb90*/  STL.64 [R1+0xd0], R60 ;  /* 0x0000d03c01007387 */ /* 0x000fe20000100a00 */
[----:B------:R-:W-:Y:S02]  /*2fba0*/  PRMT R38, RZ, 0x7610, R38 ;  /* 0x00007610ff267816 */ /* 0x000fe40000000026 */
[----:B------:R-:W-:Y:S01]  /*2fbb0*/  PRMT R39, RZ, 0x7610, R39 ;  /* 0x00007610ff277816 */ /* 0x000fe20000000027 */
[----:B----4-:R-:W-:Y:S04]  /*2fbc0*/  @P4 STL [R1+0x153c], R163 ;  /* 0x00153ca301004387 */ /* 0x010fe80000100800 */
[----:B------:R-:W-:Y:S04]  /*2fbd0*/  @P4 STL [R1+0x1540], R156 ;  /* 0x0015409c01004387 */ /* 0x000fe80000100800 */
[----:B--2---:R-:W-:Y:S04]  /*2fbe0*/  @P4 STL [R1+0x1544], R154 ;  /* 0x0015449a01004387 */ /* 0x004fe80000100800 */
[----:B------:R-:W-:Y:S04]  /*2fbf0*/  @P4 STL [R1+0x1548], R157 ;  /* 0x0015489d01004387 */ /* 0x000fe80000100800 */
[----:B------:R-:W2:Y:S04]  /*2fc00*/  LDL.LU R18, [R1+0x1a34] ;  /* 0x001a340001127983 */ /* 0x000ea80000300800 */
[----:B------:R0:W-:Y:S04]  /*2fc10*/  STL.64 [R1+0x98], R40 ;  /* 0x0000982801007387 */ /* 0x0001e80000100a00 */
[----:B------:R4:W-:Y:S04]  /*2fc20*/  STL.64 [R1+0xa0], R42 ;  /* 0x0000a02a01007387 */ /* 0x0009e80000100a00 */
[----:B------:R0:W-:Y:S04]  /*2fc30*/  STL.64 [R1+0xa8], R46 ;  /* 0x0000a82e01007387 */ /* 0x0001e80000100a00 */
[----:B------:R-:W2:Y:S04]  /*2fc40*/  LDL.LU R17, [R1+0x1a50] ;  /* 0x001a500001117983 */ /* 0x000ea80000300800 */
[----:B------:R-:W2:Y:S04]  /*2fc50*/  LDL.LU R16, [R1+0x1a38] ;  /* 0x001a380001107983 */ /* 0x000ea80000300800 */
[----:B------:R-:W2:Y:S04]  /*2fc60*/  LDL.LU R7, [R1+0x1a44] ;  /* 0x001a440001077983 */ /* 0x000ea80000300800 */
[----:B------:R-:W2:Y:S04]  /*2fc70*/  LDL.LU R6, [R1+0x1a3c] ;  /* 0x001a3c0001067983 */ /* 0x000ea80000300800 */
[----:B------:R-:W2:Y:S04]  /*2fc80*/  LDL.LU R5, [R1+0x1a48] ;  /* 0x001a480001057983 */ /* 0x000ea80000300800 */
[----:B------:R-:W2:Y:S04]  /*2fc90*/  LDL.LU R4, [R1+0x1a40] ;  /* 0x001a400001047983 */ /* 0x000ea80000300800 */
[----:B------:R-:W2:Y:S01]  /*2fca0*/  LDL.LU R3, [R1+0x1a4c] ;  /* 0x001a4c0001037983 */ /* 0x000ea20000300800 */
[----:B0-----:R-:W-:-:S02]  /*2fcb0*/  IMAD.MOV.U32 R40, RZ, RZ, R32 ;  /* 0x000000ffff287224 */ /* 0x001fc400078e0020 */
[----:B------:R-:W-:Y:S02]  /*2fcc0*/  IMAD.MOV.U32 R41, RZ, RZ, R33 ;  /* 0x000000ffff297224 */ /* 0x000fe400078e0021 */
[----:B----4-:R-:W-:Y:S02]  /*2fcd0*/  IMAD.MOV.U32 R42, RZ, RZ, R28 ;  /* 0x000000ffff2a7224 */ /* 0x010fe400078e001c */
[----:B------:R-:W-:Y:S01]  /*2fce0*/  IMAD.MOV.U32 R43, RZ, RZ, R29 ;  /* 0x000000ffff2b7224 */ /* 0x000fe200078e001d */
[----:B------:R2:W4:Y:S04]  /*2fcf0*/  @P6 LDG.E.U16 R38, desc[UR6][R40.64] ;  /* 0x0000000628266981 */ /* 0x000528000c1e1500 */
[----:B------:R-:W4:Y:S04]  /*2fd00*/  @P6 LDG.E.U16 R39, desc[UR6][R42.64] ;  /* 0x000000062a276981 */ /* 0x000f28000c1e1500 */
[----:B------:R-:W-:Y:S04]  /*2fd10*/  STL.64 [R1+0xb0], R58 ;  /* 0x0000b03a01007387 */ /* 0x000fe80000100a00 */
[----:B---3--:R0:W-:Y:S01]  /*2fd20*/  STL [R1+0x1534], R165 ;  /* 0x001534a501007387 */ /* 0x0081e20000100800 */
[----:B------:R-:W-:-:S02]  /*2fd30*/  IMAD.MOV.U32 R46, RZ, RZ, R26 ;  /* 0x000000ffff2e7224 */ /* 0x000fc400078e001a */
[----:B------:R-:W-:Y:S01]  /*2fd40*/  IMAD.MOV.U32 R47, RZ, RZ, R27 ;  /* 0x000000ffff2f7224 */ /* 0x000fe200078e001b */
[----:B0-----:R-:W3:Y:S04]  /*2fd50*/  LDL.LU R165, [R1+0x1f90] ;  /* 0x001f900001a57983 */ /* 0x001ee80000300800 */
[----:B------:R0:W-:Y:S01]  /*2fd60*/  STL [R1+0x1530], R164 ;  /* 0x001530a401007387 */ /* 0x0001e20000100800 */
[----:B-1----:R-:W-:Y:S02]  /*2fd70*/  IMAD.MOV.U32 R58, RZ, RZ, R24 ;  /* 0x000000ffff3a7224 */ /* 0x002fe400078e0018 */
[----:B------:R-:W-:Y:S01]  /*2fd80*/  IMAD.MOV.U32 R59, RZ, RZ, R25 ;  /* 0x000000ffff3b7224 */ /* 0x000fe200078e0019 */
[----:B0-----:R-:W3:Y:S04]  /*2fd90*/  LDL.LU R164, [R1+0x1f8c] ;  /* 0x001f8c0001a47983 */ /* 0x001ee80000300800 */
[----:B------:R0:W-:Y:S04]  /*2fda0*/  STL [R1+0x152c], R0 ;  /* 0x00152c0001007387 */ /* 0x0001e80000100800 */
[----:B0-----:R-:W3:Y:S04]  /*2fdb0*/  LDL.LU R0, [R1+0x1f88] ;  /* 0x001f880001007983 */ /* 0x001ee80000300800 */
[----:B------:R-:W-:Y:S04]  /*2fdc0*/  @P2 STL [R1+0x1538], R162 ;  /* 0x001538a201002387 */ /* 0x000fe80000100800 */
[----:B------:R2:W-:Y:S04]  /*2fdd0*/  STL.64 [R1+0x78], R40 ;  /* 0x0000782801007387 */ /* 0x0005e80000100a00 */
[----:B------:R-:W-:Y:S04]  /*2fde0*/  STL.64 [R1+0x80], R42 ;  /* 0x0000802a01007387 */ /* 0x000fe80000100a00 */
[----:B------:R-:W-:Y:S04]  /*2fdf0*/  STL.64 [R1+0x88], R46 ;  /* 0x0000882e01007387 */ /* 0x000fe80000100a00 */
[----:B------:R-:W-:Y:S04]  /*2fe00*/  STL.64 [R1+0x90], R58 ;  /* 0x0000903a01007387 */ /* 0x000fe80000100a00 */
        /* <DEDUP_REMOVED lines=8> */
[----:B------:R-:W-:-:S02]  /*2fe90*/  ISETP.GT.AND P5, PT, R108, 0x69, PT ;  /* 0x000000696c00780c */ /* 0x000fc40003fa4270 */
[----:B------:R-:W-:Y:S02]  /*2fea0*/  PRMT R48, RZ, 0x7610, R48 ;  /* 0x00007610ff307816 */ /* 0x000fe40000000030 */
[----:B------:R-:W-:Y:S02]  /*2feb0*/  PRMT R45, RZ, 0x7610, R45 ;  /* 0x00007610ff2d7816 */ /* 0x000fe4000000002d */
[----:B------:R-:W-:Y:S02]  /*2fec0*/  PRMT R34, RZ, 0x7610, R34 ;  /* 0x00007610ff227816 */ /* 0x000fe40000000022 */
[----:B------:R-:W-:Y:S01]  /*2fed0*/  PRMT R35, RZ, 0x7610, R35 ;  /* 0x00007610ff237816 */ /* 0x000fe20000000023 */
[----:B------:R-:W3:Y:S04]  /*2fee0*/  @P6 LDG.E.U16 R48, desc[UR6][R58.64] ;  /* 0x000000063a306981 */ /* 0x000ee8000c1e1500 */
[----:B------:R0:W3:Y:S01]  /*2fef0*/  @P6 LDG.E.U16 R45, desc[UR6][R46.64] ;  /* 0x000000062e2d6981 */ /* 0x0000e2000c1e1500 */
[----:B--2---:R-:W-:-:S02]  /*2ff00*/  IMAD.MOV.U32 R41, RZ, RZ, R16 ;  /* 0x000000ffff297224 */ /* 0x004fc400078e0010 */
[----:B------:R-:W-:Y:S01]  /*2ff10*/  IMAD.MOV.U32 R40, RZ, RZ, R7 ;  /* 0x000000ffff287224 */ /* 0x000fe200078e0007 */
[----:B------:R-:W-:-:S04]  /*2ff20*/  ISETP.GT.AND P4, PT, R108, 0x6a, PT ;  /* 0x0000006a6c00780c */ /* 0x000fc80003f84270 */
[----:B------:R-:W2:Y:S04]  /*2ff30*/  @P5 LDG.E.U16 R35, desc[UR6][R40.64] ;  /* 0x0000000628235981 */ /* 0x000ea8000c1e1500 */
[----:B----4-:R1:W-:Y:S04]  /*2ff40*/  STL [R1+0xe88], R38 ;  /* 0x000e882601007387 */ /* 0x0103e80000100800 */
[----:B------:R4:W-:Y:S01]  /*2ff50*/  STL [R1+0xe8c], R39 ;  /* 0x000e8c2701007387 */ /* 0x0009e20000100800 */
[----:B-1----:R-:W-:Y:S02]  /*2ff60*/  IMAD.MOV.U32 R38, RZ, RZ, R17 ;  /* 0x000000ffff267224 */ /* 0x002fe400078e0011 */
[----:B----4-:R-:W-:-:S05]  /*2ff70*/  IMAD.MOV.U32 R39, RZ, RZ, R18 ;  /* 0x000000ffff277224 */ /* 0x010fca00078e0012 */
[----:B------:R-:W4:Y:S01]  /*2ff80*/  @P5 LDG.E.U16 R34, desc[UR6][R38.64] ;  /* 0x0000000626225981 */ /* 0x000f22000c1e1500 */
[----:B------:R-:W-:Y:S02]  /*2ff90*/  PRMT R23, RZ, 0x7610, R23 ;  /* 0x00007610ff177816 */ /* 0x000fe40000000017 */
[----:B------:R-:W-:-:S06]  /*2ffa0*/  PRMT R22, RZ, 0x7610, R22 ;  /* 0x00007610ff167816 */ /* 0x000fcc0000000016 */
[----:B---3--:R-:W3:Y:S04]  /*2ffb0*/  @P4 LDG.E.U16 R22, desc[UR6][R24.64] ;  /* 0x0000000618164981 */ /* 0x008ee8000c1e1500 */
[----:B------:R-:W3:Y:S01]  /*2ffc0*/  @P4 LDG.E.U16 R23, desc[UR6][R26.64] ;  /* 0x000000061a174981 */ /* 0x000ee2000c1e1500 */
[----:B------:R-:W-:Y:S02]  /*2ffd0*/  IMAD.MOV.U32 R42, RZ, RZ, R5 ;  /* 0x000000ffff2a7224 */ /* 0x000fe400078e0005 */
[----:B------:R-:W-:Y:S02]  /*2ffe0*/  IMAD.MOV.U32 R43, RZ, RZ, R6 ;  /* 0x000000ffff2b7224 */ /* 0x000fe400078e0006 */
[----:B0-----:R-:W-:Y:S02]  /*2fff0*/  IMAD.MOV.U32 R46, RZ, RZ, R3 ;  /* 0x000000ffff2e7224 */ /* 0x001fe400078e0003 */
[----:B------:R-:W-:Y:S01]  /*30000*/  IMAD.MOV.U32 R47, RZ, RZ, R4 ;  /* 0x000000ffff2f7224 */ /* 0x000fe200078e0004 */
[----:B------:R-:W-:Y:S04]  /*30010*/  STL.64 [R1+0x58], R38 ;  /* 0x0000582601007387 */ /* 0x000fe80000100a00 */
        /* <DEDUP_REMOVED lines=11> */
[----:B------:R-:W-:-:S03]  /*300d0*/  PRMT R44, RZ, 0x7610, R44 ;  /* 0x00007610ff2c7816 */ /* 0x000fc6000000002c */
[----:B------:R-:W-:Y:S01]  /*300e0*/  STL [R1+0xe94], R48 ;  /* 0x000e943001007387 */ /* 0x000fe20000100800 */
[----:B------:R-:W-:-:S03]  /*300f0*/  PRMT R37, RZ, 0x7610, R37 ;  /* 0x00007610ff257816 */ /* 0x000fc60000000025 */
[----:B------:R-:W-:Y:S01]  /*30100*/  STL [R1+0xe90], R45 ;  /* 0x000e902d01007387 */ /* 0x000fe20000100800 */
[----:B------:R-:W-:Y:S02]  /*30110*/  PRMT R30, RZ, 0x7610, R30 ;  /* 0x00007610ff1e7816 */ /* 0x000fe4000000001e */
[----:B------:R-:W-:Y:S01]  /*30120*/  PRMT R31, RZ, 0x7610, R31 ;  /* 0x00007610ff1f7816 */ /* 0x000fe2000000001f */
[----:B------:R-:W3:Y:S04]  /*30130*/  @P5 LDG.E.U16 R44, desc[UR6][R46.64] ;  /* 0x000000062e2c5981 */ /* 0x000ee8000c1e1500 */
[----:B------:R-:W3:Y:S04]  /*30140*/  @P5 LDG.E.U16 R37, desc[UR6][R42.64] ;  /* 0x000000062a255981 */ /* 0x000ee8000c1e1500 */
[----:B------:R-:W3:Y:S04]  /*30150*/  @P4 LDG.E.U16 R30, desc[UR6][R32.64] ;  /* 0x00000006201e4981 */ /* 0x000ee8000c1e1500 */
[----:B----4-:R0:W-:Y:S04]  /*30160*/  STL [R1+0xe78], R34 ;  /* 0x000e782201007387 */ /* 0x0101e80000100800 */
[----:B--2---:R1:W-:Y:S01]  /*30170*/  STL [R1+0xe7c], R35 ;  /* 0x000e7c2301007387 */ /* 0x0043e20000100800 */
[----:B0-----:R-:W-:-:S02]  /*30180*/  IMAD.MOV.U32 R34, RZ, RZ, R28 ;  /* 0x000000ffff227224 */ /* 0x001fc400078e001c */
[----:B-1----:R-:W-:Y:S01]  /*30190*/  IMAD.MOV.U32 R35, RZ, RZ, R29 ;  /* 0x000000ffff237224 */ /* 0x002fe200078e001d */
[----:B------:R-:W-:Y:S04]  /*301a0*/  STL.64 [R1+0x38], R32 ;  /* 0x0000382001007387 */ /* 0x000fe80000100a00 */
[----:B------:R0:W2:Y:S04]  /*301b0*/  @P4 LDG.E.U16 R31, desc[UR6][R34.64] ;  /* 0x00000006221f4981 */ /* 0x0000a8000c1e1500 */
[----:B------:R-:W-:Y:S04]  /*301c0*/  STL.64 [R1+0x40], R34 ;  /* 0x0000402201007387 */ /* 0x000fe80000100a00 */
[----:B------:R-:W-:Y:S04]  /*301d0*/  STL.64 [R1+0x48], R24 ;  /* 0x0000481801007387 */ /* 0x000fe80000100a00 */
[----:B------:R-:W-:Y:S04]  /*301e0*/  STL.64 [R1+0x50], R26 ;  /* 0x0000501a01007387 */ /* 0x000fe80000100a00 */
[----:B------:R-:W4:Y:S04]  /*301f0*/  LDL.LU R29, [R1+0x1aa8] ;  /* 0x001aa800011d7983 */ /* 0x000f280000300800 */
[----:B------:R-:W4:Y:S04]  /*30200*/  LDL.LU R28, [R1+0x1ac4] ;  /* 0x001ac400011c7983 */ /* 0x000f280000300800 */
[----:B---3--:R1:W-:Y:S04]  /*30210*/  STL [R1+0xe74], R23 ;  /* 0x000e741701007387 */ /* 0x0083e80000100800 */
[----:B-1----:R-:W3:Y:S04]  /*30220*/  LDL.LU R23, [R1+0x1aac] ;  /* 0x001aac0001177983 */ /* 0x002ee80000300800 */
[----:B------:R1:W-:Y:S04]  /*30230*/  STL [R1+0xe70], R22 ;  /* 0x000e701601007387 */ /* 0x0003e80000100800 */
[----:B-1----:R-:W3:Y:S04]  /*30240*/  LDL.LU R22, [R1+0x1ab8] ;  /* 0x001ab80001167983 */ /* 0x002ee80000300800 */
[----:B------:R-:W3:Y:S04]  /*30250*/  LDL.LU R25, [R1+0x1ab0] ;  /* 0x001ab00001197983 */ /* 0x000ee80000300800 */
[----:B------:R-:W3:Y:S04]  /*30260*/  LDL.LU R24, [R1+0x1abc] ;  /* 0x001abc0001187983 */ /* 0x000ee80000300800 */
[----:B------:R-:W3:Y:S04]  /*30270*/  LDL.LU R27, [R1+0x1ab4] ;  /* 0x001ab400011b7983 */ /* 0x000ee80000300800 */
[----:B------:R-:W3:Y:S01]  /*30280*/  LDL.LU R26, [R1+0x1ac0] ;  /* 0x001ac000011a7983 */ /* 0x000ee20000300800 */
[----:B------:R-:W-:-:S03]  /*30290*/  ISETP.GT.AND P2, PT, R108, 0x6b, PT ;  /* 0x0000006b6c00780c */ /* 0x000fc60003f44270 */
[----:B------:R-:W-:Y:S04]  /*302a0*/  STL [R1+0xe84], R44 ;  /* 0x000e842c01007387 */ /* 0x000fe80000100800 */
[----:B------:R-:W-:Y:S04]  /*302b0*/  STL [R1+0xe80], R37 ;  /* 0x000e802501007387 */ /* 0x000fe80000100800 */
[----:B------:R1:W-:Y:S01]  /*302c0*/  STL [R1+0xe68], R30 ;  /* 0x000e681e01007387 */ /* 0x0003e20000100800 */
[----:B------:R-:W-:Y:S01]  /*302d0*/  ISETP.GT.AND P6, PT, R108, 0x6c, PT ;  /* 0x0000006c6c00780c */ /* 0x000fe20003fc4270 */
[----:B------:R-:W-:-:S02]  /*302e0*/  IMAD.MOV.U32 R32, RZ, RZ, R7 ;  /* 0x000000ffff207224 */ /* 0x000fc400078e0007 */
[----:B------:R-:W-:Y:S02]  /*302f0*/  IMAD.MOV.U32 R33, RZ, RZ, R16 ;  /* 0x000000ffff217224 */ /* 0x000fe400078e0010 */
[----:B0-----:R-:W-:Y:S02]  /*30300*/  IMAD.MOV.U32 R34, RZ, RZ, R5 ;  /* 0x000000ffff227224 */ /* 0x001fe400078e0005 */
[----:B------:R-:W-:Y:S01]  /*30310*/  IMAD.MOV.U32 R35, RZ, RZ, R6 ;  /* 0x000000ffff237224 */ /* 0x000fe200078e0006 */
[----:B------:R-:W-:Y:S01]  /*30320*/  PRMT R55, RZ, 0x7610, R55 ;  /* 0x00007610ff377816 */ /* 0x000fe20000000037 */
[----:B------:R-:W-:Y:S02]  /*30330*/  IMAD.MOV.U32 R38, RZ, RZ, R3 ;  /* 0x000000ffff267224 */ /* 0x000fe400078e0003 */
[----:B-1----:R-:W-:Y:S02]  /*30340*/  IMAD.MOV.U32 R30, RZ, RZ, R17 ;  /* 0x000000ffff1e7224 */ /* 0x002fe400078e0011 */
[----:B------:R-:W-:Y:S01]  /*30350*/  IMAD.MOV.U32 R39, RZ, RZ, R4 ;  /* 0x000000ffff277224 */ /* 0x000fe200078e0004 */
[----:B------:R-:W-:-:S02]  /*30360*/  PRMT R57, RZ, 0x7610, R57 ;  /* 0x00007610ff397816 */ /* 0x000fc40000000039 */
[----:B------:R-:W-:Y:S01]  /*30370*/  PRMT R54, RZ, 0x7610, R54 ;  /* 0x00007610ff367816 */ /* 0x000fe20000000036 */
[----:B------:R-:W3:Y:S01]  /*30380*/  @P2 LDG.E.U16 R55, desc[UR6][R34.64] ;  /* 0x0000000622372981 */ /* 0x000ee2000c1e1500 */
[----:B------:R-:W-:-:S03]  /*30390*/  PRMT R56, RZ, 0x7610, R56 ;  /* 0x00007610ff387816 */ /* 0x000fc60000000038 */
[----:B------:R-:W3:Y:S04]  /*303a0*/  @P2 LDG.E.U16 R57, desc[UR6][R32.64] ;  /* 0x0000000620392981 */ /* 0x000ee8000c1e1500 */
[----:B--2---:R0:W-:Y:S02]  /*303b0*/  STL [R1+0xe6c], R31 ;  /* 0x000e6c1f01007387 */ /* 0x0041e40000100800 */
[----:B0-----:R-:W-:-:S05]  /*303c0*/  IMAD.MOV.U32 R31, RZ, RZ, R18 ;  /* 0x000000ffff1f7224 */ /* 0x001fca00078e0012 */
[----:B------:R-:W-:Y:S04]  /*303d0*/  STL.64 [R1+0x18], R30 ;  /* 0x0000181e01007387 */ /* 0x000fe80000100a00 */
[----:B------:R-:W-:Y:S04]  /*303e0*/  STL.64 [R1+0x20], R32 ;  /* 0x0000202001007387 */ /* 0x000fe80000100a00 */
[----:B------:R-:W-:Y:S04]  /*303f0*/  STL.64 [R1+0x28], R34 ;  /* 0x0000282201007387 */ /* 0x000fe80000100a00 */
[----:B------:R-:W-:Y:S04]  /*30400*/  STL.64 [R1+0x30], R38 ;  /* 0x0000302601007387 */ /* 0x000fe80000100a00 */
[----:B------:R-:W2:Y:S04]  /*30410*/  LDL.LU R18, [R1+0x1acc] ;  /* 0x001acc0001127983 */ /* 0x000ea80000300800 */
[----:B------:R-:W2:Y:S04]  /*30420*/  LDL.LU R17, [R1+0x1b04] ;  /* 0x001b040001117983 */ /* 0x000ea80000300800 */
[----:B------:R-:W2:Y:S04]  /*30430*/  @P2 LDG.E.U16 R54, desc[UR6][R30.64] ;  /* 0x000000061e362981 */ /* 0x000ea8000c1e1500 */
[----:B------:R-:W2:Y:S04]  /*30440*/  LDL.LU R16, [R1+0x1ad0] ;  /* 0x001ad00001107983 */ /* 0x000ea80000300800 */
[----:B------:R-:W2:Y:S04]  /*30450*/  LDL.LU R7, [R1+0x1ae8] ;  /* 0x001ae80001077983 */ /* 0x000ea80000300800 */
[----:B------:R-:W2:Y:S04]  /*30460*/  LDL.LU R6, [R1+0x1ad4] ;  /* 0x001ad40001067983 */ /* 0x000ea80000300800 */
[----:B------:R-:W2:Y:S04]  /*30470*/  LDL.LU R5, [R1+0x1aec] ;  /* 0x001aec0001057983 */ /* 0x000ea80000300800 */
[----:B------:R-:W2:Y:S04]  /*30480*/  LDL.LU R4, [R1+0x1ad8] ;  /* 0x001ad80001047983 */ /* 0x000ea80000300800 */
[----:B------:R-:W2:Y:S01]  /*30490*/  LDL.LU R3, [R1+0x1af0] ;  /* 0x001af00001037983 */ /* 0x000ea20000300800 */
[----:B------:R-:W-:-:S02]  /*304a0*/  PRMT R36, RZ, 0x7610, R36 ;  /* 0x00007610ff247816 */ /* 0x000fc40000000024 */
[----:B------:R-:W-:Y:S02]  /*304b0*/  PRMT R21, RZ, 0x7610, R21 ;  /* 0x00007610ff157816 */ /* 0x000fe40000000015 */
[----:B------:R-:W-:Y:S02]  /*304c0*/  PRMT R20, RZ, 0x7610, R20 ;  /* 0x00007610ff147816 */ /* 0x000fe40000000014 */
[----:B------:R-:W-:Y:S01]  /*304d0*/  PRMT R19, RZ, 0x7610, R19 ;  /* 0x00007610ff137816 */ /* 0x000fe20000000013 */
[----:B------:R-:W2:Y:S01]  /*304e0*/  @P2 LDG.E.U16 R36, desc[UR6][R38.64] ;  /* 0x0000000626242981 */ /* 0x000ea2000c1e1500 */
[----:B----4-:R-:W-:Y:S02]  /*304f0*/  IMAD.MOV.U32 R74, RZ, RZ, R28 ;  /* 0x000000ffff4a7224 */ /* 0x010fe400078e001c */
[----:B------:R-:W-:-:S05]  /*30500*/  IMAD.MOV.U32 R75, RZ, RZ, R29 ;  /* 0x000000ffff4b7224 */ /* 0x000fca00078e001d */
[----:B------:R-:W4:Y:S04]  /*30510*/  @P6 LDG.E.U16 R19, desc[UR6][R74.64] ;  /* 0x000000064a136981 */ /* 0x000f28000c1e1500 */
[----:B---3--:R-:W3:Y:S04]  /*30520*/  @P6 LDG.E.U16 R20, desc[UR6][R22.64] ;  /* 0x0000000616146981 */ /* 0x008ee8000c1e1500 */
[----:B------:R-:W3:Y:S04]  /*30530*/  @P6 LDG.E.U16 R56, desc[UR6][R24.64] ;  /* 0x0000000618386981 */ /* 0x000ee8000c1e1500 */
[----:B------:R-:W4:Y:S01]  /*30540*/  @P6 LDG.E.U16 R21, desc[UR6][R26.64] ;  /* 0x000000061a156981 */ /* 0x000f22000c1e1500 */
[----:B------:R-:W-:-:S03]  /*30550*/  ISETP.GT.AND P2, PT, R108, 0x70, PT ;  /* 0x000000706c00780c */ /* 0x000fc60003f44270 */
[----:B------:R0:W-:Y:S04]  /*30560*/  STL [R1+0x1f04], R55 ;  /* 0x001f043701007387 */ /* 0x0001e80000100800 */
[----:B------:R-:W-:Y:S01]  /*30570*/  STL [R1+0x1f08], R57 ;  /* 0x001f083901007387 */ /* 0x000fe20000100800 */
[----:B0-----:R-:W-:-:S03]  /*30580*/  PRMT R55, RZ, 0x7610, R55 ;  /* 0x00007610ff377816 */ /* 0x001fc60000000037 */
[----:B--2---:R-:W-:Y:S04]  /*30590*/  STL [R1+0x1f0c], R54 ;  /* 0x001f0c3601007387 */ /* 0x004fe80000100800 */
[----:B------:R-:W-:Y:S04]  /*305a0*/  STL.64 [R1], R22 ;  /* 0x0000001601007387 */ /* 0x000fe80000100a00 */
[----:B------:R-:W-:Y:S04]  /*305b0*/  STL.64 [R1+0x8], R24 ;  /* 0x0000081801007387 */ /* 0x000fe80000100a00 */
[----:B------:R-:W-:Y:S01]  /*305c0*/  STL.64 [R1+0x10], R26 ;  /* 0x0000101a01007387 */ /* 0x000fe20000100a00 */
[----:B------:R-:W-:-:S02]  /*305d0*/  IMAD.MOV.U32 R48, RZ, RZ, R3 ;  /* 0x000000ffff307224 */ /* 0x000fc400078e0003 */
[----:B------:R-:W-:Y:S02]  /*305e0*/  IMAD.MOV.U32 R49, RZ, RZ, R4 ;  /* 0x000000ffff317224 */ /* 0x000fe400078e0004 */
[----:B------:R-:W-:Y:S02]  /*305f0*/  IMAD.MOV.U32 R46, RZ, RZ, R5 ;  /* 0x000000ffff2e7224 */ /* 0x000fe400078e0005 */
[----:B------:R-:W-:-:S05]  /*30600*/  IMAD.MOV.U32 R47, RZ, RZ, R6 ;  /* 0x000000ffff2f7224 */ /* 0x000fca00078e0006 */
[----:B------:R-:W2:Y:S01]  /*30610*/  @P2 LDG.E.U16 R55, desc[UR6][R46.64] ;  /* 0x000000062e372981 */ /* 0x000ea2000c1e1500 */
[----:B------:R-:W-:Y:S01]  /*30620*/  PRMT R2, RZ, 0x7610, R2 ;  /* 0x00007610ff027816 */ /* 0x000fe20000000002 */
[----:B------:R-:W-:Y:S02]  /*30630*/  IMAD.MOV.U32 R42, RZ, RZ, R17 ;  /* 0x000000ffff2a7224 */ /* 0x000fe400078e0011 */
[----:B------:R-:W-:-:S05]  /*30640*/  IMAD.MOV.U32 R43, RZ, RZ, R18 ;  /* 0x000000ffff2b7224 */ /* 0x000fca00078e0012 */
[----:B------:R-:W2:Y:S04]  /*30650*/  @P2 LDG.E.U16 R2, desc[UR6][R42.64] ;  /* 0x000000062a022981 */ /* 0x000ea8000c1e1500 */
[----:B---3--:R0:W-:Y:S02]  /*30660*/  STL [R1+0x1eec], R56 ;  /* 0x001eec3801007387 */ /* 0x0081e40000100800 */
[----:B0-----:R-:W-:-:S06]  /*30670*/  PRMT R56, RZ, 0x7610, R56 ;  /* 0x00007610ff387816 */ /* 0x001fcc0000000038 */
[----:B------:R-:W3:Y:S04]  /*30680*/  @P2 LDG.E.U16 R56, desc[UR6][R48.64] ;  /* 0x0000000630382981 */ /* 0x000ee8000c1e1500 */
[----:B------:R-:W-:Y:S04]  /*30690*/  STL [R1+0x1d6c], R74 ;  /* 0x001d6c4a01007387 */ /* 0x000fe80000100800 */
[----:B------:R-:W-:Y:S04]  /*306a0*/  STL [R1+0x1ee4], R74 ;  /* 0x001ee44a01007387 */ /* 0x000fe80000100800 */
[----:B------:R-:W-:Y:S04]  /*306b0*/  STL [R1+0x1d68], R75 ;  /* 0x001d684b01007387 */ /* 0x000fe80000100800 */
[----:B------:R-:W-:Y:S04]  /*306c0*/  STL [R1+0x1ee8], R75 ;  /* 0x001ee84b01007387 */ /* 0x000fe80000100800 */
[----:B------:R-:W-:Y:S04]  /*306d0*/  STL [R1+0xe64], R36 ;  /* 0x000e642401007387 */ /* 0x000fe80000100800 */
[----:B------:R-:W2:Y:S04]  /*306e0*/  LDL.LU R25, [R1+0x1b84] ;  /* 0x001b840001197983 */ /* 0x000ea80000300800 */
[----:B------:R-:W2:Y:S04]  /*306f0*/  LDL.LU R24, [R1+0x1bc8] ;  /* 0x001bc80001187983 */ /* 0x000ea80000300800 */
[----:B------:R-:W2:Y:S04]  /*30700*/  LDL.LU R23, [R1+0x1b88] ;  /* 0x001b880001177983 */ /* 0x000ea80000300800 */
[----:B------:R-:W2:Y:S04]  /*30710*/  LDL.LU R22, [R1+0x1b98] ;  /* 0x001b980001167983 */ /* 0x000ea80000300800 */
[----:B----4-:R0:W-:Y:S04]  /*30720*/  STL [R1+0xe54], R21 ;  /* 0x000e541501007387 */ /* 0x0101e80000100800 */
[----:B0-----:R-:W4:Y:S04]  /*30730*/  LDL.LU R21, [R1+0x1b8c] ;  /* 0x001b8c0001157983 */ /* 0x001f280000300800 */
[----:B------:R0:W-:Y:S04]  /*30740*/  STL [R1+0xe4c], R20 ;  /* 0x000e4c1401007387 */ /* 0x0001e80000100800 */
[----:B0-----:R-:W4:Y:S04]  /*30750*/  LDL.LU R20, [R1+0x1b9c] ;  /* 0x001b9c0001147983 */ /* 0x001f280000300800 */
[----:B------:R0:W-:Y:S04]  /*30760*/  STL [R1+0xe48], R19 ;  /* 0x000e481301007387 */ /* 0x0001e80000100800 */
[----:B0-----:R-:W4:Y:S04]  /*30770*/  LDL.LU R19, [R1+0x1b90] ;  /* 0x001b900001137983 */ /* 0x001f280000300800 */
[----:B------:R-:W4:Y:S01]  /*30780*/  LDL.LU R18, [R1+0x1ba0] ;  /* 0x001ba00001127983 */ /* 0x000f220000300800 */
[----:B------:R-:W-:-:S03]  /*30790*/  IMAD.MOV.U32 R45, RZ, RZ, R16 ;  /* 0x000000ffff2d7224 */ /* 0x000fc600078e0010 */
[----:B------:R-:W4:Y:S04]  /*307a0*/  LDL.LU R17, [R1+0x1ac8] ;  /* 0x001ac80001117983 */ /* 0x000f280000300800 */
[----:B------:R-:W4:Y:S01]  /*307b0*/  LDL.LU R16, [R1+0x1b00] ;  /* 0x001b000001107983 */ /* 0x000f220000300800 */
[----:B------:R-:W-:Y:S01]  /*307c0*/  IMAD.MOV.U32 R44, RZ, RZ, R7 ;  /* 0x000000ffff2c7224 */ /* 0x000fe200078e0007 */
[----:B------:R-:W-:Y:S02]  /*307d0*/  ISETP.GT.AND P6, PT, R108, 0x78, PT ;  /* 0x000000786c00780c */ /* 0x000fe40003fc4270 */
[----:B------:R-:W-:Y:S02]  /*307e0*/  PRMT R15, RZ, 0x7610, R15 ;  /* 0x00007610ff0f7816 */ /* 0x000fe4000000000f */
[----:B------:R-:W-:-:S02]  /*307f0*/  PRMT R14, RZ, 0x7610, R14 ;  /* 0x00007610ff0e7816 */ /* 0x000fc4000000000e */
[----:B------:R-:W-:Y:S02]  /*30800*/  PRMT R13, RZ, 0x7610, R13 ;  /* 0x00007610ff0d7816 */ /* 0x000fe4000000000d */
[----:B------:R-:W-:Y:S01]  /*30810*/  PRMT R12, RZ, 0x7610, R12 ;  /* 0x00007610ff0c7816 */ /* 0x000fe2000000000c */
[----:B---3--:R-:W-:Y:S04]  /*30820*/  STL [R1+0x1f80], R56 ;  /* 0x001f803801007387 */ /* 0x008fe80000100800 */
[----:B------:R-:W-:Y:S04]  /*30830*/  STL [R1+0x1d74], R48 ;  /* 0x001d743001007387 */ /* 0x000fe80000100800 */
[----:B------:R-:W-:Y:S04]  /*30840*/  STL [R1+0x1ef0], R48 ;  /* 0x001ef03001007387 */ /* 0x000fe80000100800 */
[----:B------:R-:W-:Y:S04]  /*30850*/  STL [R1+0x1d70], R49 ;  /* 0x001d703101007387 */ /* 0x000fe80000100800 */
[----:B------:R-:W-:Y:S04]  /*30860*/  STL [R1+0x1ef4], R49 ;  /* 0x001ef43101007387 */ /* 0x000fe80000100800 */
        /* <DEDUP_REMOVED lines=9> */
[----:B------:R-:W2:Y:S04]  /*30900*/  LDL.LU R7, [R1+0x1adc] ;  /* 0x001adc0001077983 */ /* 0x000ea80000300800 */
[----:B------:R-:W3:Y:S04]  /*30910*/  LDL.LU R6, [R1+0x1af4] ;  /* 0x001af40001067983 */ /* 0x000ee80000300800 */
[----:B------:R-:W2:Y:S04]  /*30920*/  LDL.LU R5, [R1+0x1ae0] ;  /* 0x001ae00001057983 */ /* 0x000ea80000300800 */
[----:B------:R-:W2:Y:S04]  /*30930*/  LDL.LU R4, [R1+0x1af8] ;  /* 0x001af80001047983 */ /* 0x000ea80000300800 */
[----:B------:R-:W2:Y:S04]  /*30940*/  LDL.LU R3, [R1+0x1ae4] ;  /* 0x001ae40001037983 */ /* 0x000ea80000300800 */
[----:B------:R0:W-:Y:S01]  /*30950*/  STL [R1+0xe28], R2 ;  /* 0x000e280201007387 */ /* 0x0001e20000100800 */
[----:B----4-:R-:W-:-:S03]  /*30960*/  IMAD.MOV.U32 R39, RZ, RZ, R21 ;  /* 0x000000ffff277224 */ /* 0x010fc600078e0015 */
[----:B0-----:R-:W4:Y:S01]  /*30970*/  LDL.LU R2, [R1+0x1afc] ;  /* 0x001afc0001027983 */ /* 0x001f220000300800 */
[----:B------:R-:W-:Y:S02]  /*30980*/  IMAD.MOV.U32 R38, RZ, RZ, R20 ;  /* 0x000000ffff267224 */ /* 0x000fe400078e0014 */
[----:B------:R-:W-:Y:S02]  /*30990*/  IMAD.MOV.U32 R36, RZ, RZ, R22 ;  /* 0x000000ffff247224 */ /* 0x000fe400078e0016 */
[----:B------:R-:W-:Y:S02]  /*309a0*/  IMAD.MOV.U32 R37, RZ, RZ, R23 ;  /* 0x000000ffff257224 */ /* 0x000fe400078e0017 */
[----:B------:R-:W-:Y:S02]  /*309b0*/  IMAD.MOV.U32 R34, RZ, RZ, R24 ;  /* 0x000000ffff227224 */ /* 0x000fe400078e0018 */
[----:B------:R-:W-:Y:S01]  /*309c0*/  IMAD.MOV.U32 R35, RZ, RZ, R25 ;  /* 0x000000ffff237224 */ /* 0x000fe200078e0019 */
[----:B------:R-:W4:Y:S04]  /*309d0*/  @P6 LDG.E.U16 R14, desc[UR6][R38.64] ;  /* 0x00000006260e6981 */ /* 0x000f28000c1e1500 */
[----:B------:R-:W4:Y:S04]  /*309e0*/  @P6 LDG.E.U16 R13, desc[UR6][R36.64] ;  /* 0x00000006240d6981 */ /* 0x000f28000c1e1500 */
[----:B------:R-:W4:Y:S01]  /*309f0*/  @P6 LDG.E.U16 R12, desc[UR6][R34.64] ;  /* 0x00000006220c6981 */ /* 0x000f22000c1e1500 */
[----:B------:R-:W-:-:S02]  /*30a00*/  IMAD.MOV.U32 R41, RZ, RZ, R19 ;  /* 0x000000ffff297224 */ /* 0x000fc400078e0013 */
[----:B------:R-:W-:-:S05]  /*30a10*/  IMAD.MOV.U32 R40, RZ, RZ, R18 ;  /* 0x000000ffff287224 */ /* 0x000fca00078e0012 */
[----:B------:R-:W4:Y:S04]  /*30a20*/  @P6 LDG.E.U16 R15, desc[UR6][R40.64] ;  /* 0x00000006280f6981 */ /* 0x000f28000c1e1500 */
[----:B------:R-:W-:Y:S04]  /*30a30*/  STL [R1+0x1d8c], R42 ;  /* 0x001d8c2a01007387 */ /* 0x000fe80000100800 */
[----:B------:R-:W-:Y:S04]  /*30a40*/  STL [R1+0x1f14], R42 ;  /* 0x001f142a01007387 */ /* 0x000fe80000100800 */
[----:B------:R-:W-:Y:S04]  /*30a50*/  STL [R1+0x1d88], R43 ;  /* 0x001d882b01007387 */ /* 0x000fe80000100800 */
[----:B------:R-:W-:Y:S04]  /*30a60*/  STL [R1+0x1f18], R43 ;  /* 0x001f182b01007387 */ /* 0x000fe80000100800 */
[----:B------:R-:W-:Y:S01]  /*30a70*/  STL [R1+0x1d94], R40 ;  /* 0x001d942801007387 */ /* 0x000fe20000100800 */
[----:B------:R-:W-:-:S03]  /*30a80*/  ISETP.GT.AND P5, PT, R108, 0x6d, PT ;  /* 0x0000006d6c00780c */ /* 0x000fc60003fa4270 */
        /* <DEDUP_REMOVED lines=8> */
[----:B------:R-:W-:-:S03]  /*30b10*/  PRMT R52, RZ, 0x7610, R52 ;  /* 0x00007610ff347816 */ /* 0x000fc60000000034 */
[----:B------:R-:W-:Y:S04]  /*30b20*/  STL [R1+0x1f2c], R36 ;  /* 0x001f2c2401007387 */ /* 0x000fe80000100800 */
[----:B------:R-:W-:Y:S04]  /*30b30*/  STL [R1+0x1da0], R37 ;  /* 0x001da02501007387 */ /* 0x000fe80000100800 */
[----:B------:R-:W-:Y:S04]  /*30b40*/  STL [R1+0x1f30], R37 ;  /* 0x001f302501007387 */ /* 0x000fe80000100800 */
[----:B------:R-:W-:Y:S04]  /*30b50*/  STL [R1+0x1dac], R34 ;  /* 0x001dac2201007387 */ /* 0x000fe80000100800 */
[----:B------:R-:W-:Y:S01]  /*30b60*/  STL [R1+0x1da8], R35 ;  /* 0x001da82301007387 */ /* 0x000fe20000100800 */
[----:B------:R-:W-:-:S03]  /*30b70*/  PRMT R53, RZ, 0x7610, R53 ;  /* 0x00007610ff357816 */ /* 0x000fc60000000035 */
[----:B------:R-:W-:Y:S04]  /*30b80*/  STL [R1+0x1f34], R35 ;  /* 0x001f342301007387 */ /* 0x000fe80000100800 */
[----:B------:R-:W4:Y:S01]  /*30b90*/  LDL.LU R19, [R1+0x1b08] ;  /* 0x001b080001137983 */ /* 0x000f220000300800 */
[----:B------:R-:W-:-:S03]  /*30ba0*/  IMAD.MOV.U32 R99, RZ, RZ, R17 ;  /* 0x000000ffff637224 */ /* 0x000fc600078e0011 */
[----:B------:R-:W4:Y:S01]  /*30bb0*/  LDL.LU R18, [R1+0x1b24] ;  /* 0x001b240001127983 */ /* 0x000f220000300800 */
[----:B------:R-:W-:-:S03]  /*30bc0*/  IMAD.MOV.U32 R98, RZ, RZ, R16 ;  /* 0x000000ffff627224 */ /* 0x000fc600078e0010 */
[----:B------:R-:W4:Y:S04]  /*30bd0*/  LDL.LU R17, [R1+0x1b0c] ;  /* 0x001b0c0001117983 */ /* 0x000f280000300800 */
[----:B------:R-:W4:Y:S01]  /*30be0*/  LDL.LU R16, [R1+0x1b18] ;  /* 0x001b180001107983 */ /* 0x000f220000300800 */
[----:B------:R-:W-:Y:S02]  /*30bf0*/  PRMT R50, RZ, 0x7610, R50 ;  /* 0x00007610ff327816 */ /* 0x000fe40000000032 */
[----:B------:R-:W-:-:S06]  /*30c00*/  PRMT R51, RZ, 0x7610, R51 ;  /* 0x00007610ff337816 */ /* 0x000fcc0000000033 */
[----:B------:R-:W4:Y:S01]  /*30c10*/  @P5 LDG.E.U16 R51, desc[UR6][R98.64] ;  /* 0x0000000662335981 */ /* 0x000f22000c1e1500 */
[----:B--2---:R-:W-:Y:S02]  /*30c20*/  IMAD.MOV.U32 R93, RZ, RZ, R3 ;  /* 0x000000ffff5d7224 */ /* 0x004fe400078e0003 */
[----:B------:R-:W-:Y:S02]  /*30c30*/  IMAD.MOV.U32 R94, RZ, RZ, R4 ;  /* 0x000000ffff5e7224 */ /* 0x000fe400078e0004 */
[----:B------:R-:W-:Y:S02]  /*30c40*/  IMAD.MOV.U32 R95, RZ, RZ, R5 ;  /* 0x000000ffff5f7224 */ /* 0x000fe400078e0005 */
[----:B---3--:R-:W-:Y:S02]  /*30c50*/  IMAD.MOV.U32 R96, RZ, RZ, R6 ;  /* 0x000000ffff607224 */ /* 0x008fe400078e0006 */
[----:B------:R-:W-:Y:S01]  /*30c60*/  IMAD.MOV.U32 R97, RZ, RZ, R7 ;  /* 0x000000ffff617224 */ /* 0x000fe200078e0007 */
[----:B------:R-:W2:Y:S04]  /*30c70*/  @P5 LDG.E.U16 R53, desc[UR6][R94.64] ;  /* 0x000000065e355981 */ /* 0x000ea8000c1e1500 */
[----:B------:R-:W3:Y:S01]  /*30c80*/  @P5 LDG.E.U16 R50, desc[UR6][R96.64] ;  /* 0x0000000660325981 */ /* 0x000ee2000c1e1500 */
[----:B----4-:R-:W-:-:S05]  /*30c90*/  IMAD.MOV.U32 R92, RZ, RZ, R2 ;  /* 0x000000ffff5c7224 */ /* 0x010fca00078e0002 */
[----:B------:R-:W4:Y:S04]  /*30ca0*/  @P5 LDG.E.U16 R52, desc[UR6][R92.64] ;  /* 0x000000065c345981 */ /* 0x000f28000c1e1500 */
[----:B------:R0:W-:Y:S04]  /*30cb0*/  STL [R1+0xdd4], R15 ;  /* 0x000dd40f01007387 */ /* 0x0001e80000100800 */
[----:B0-----:R-:W3:Y:S04]  /*30cc0*/  LDL.LU R15, [R1+0x1b10] ;  /* 0x001b1000010f7983 */ /* 0x001ee80000300800 */
[----:B------:R0:W-:Y:S04]  /*30cd0*/  STL [R1+0xdd0], R14 ;  /* 0x000dd00e01007387 */ /* 0x0001e80000100800 */
[----:B0-----:R-:W3:Y:S04]  /*30ce0*/  LDL.LU R14, [R1+0x1b1c] ;  /* 0x001b1c00010e7983 */ /* 0x001ee80000300800 */
[----:B------:R0:W-:Y:S04]  /*30cf0*/  STL [R1+0xdcc], R13 ;  /* 0x000dcc0d01007387 */ /* 0x0001e80000100800 */
[----:B0-----:R-:W3:Y:S04]  /*30d00*/  LDL.LU R13, [R1+0x1b14] ;  /* 0x001b1400010d7983 */ /* 0x001ee80000300800 */
[----:B------:R0:W-:Y:S04]  /*30d10*/  STL [R1+0xdc8], R12 ;  /* 0x000dc80c01007387 */ /* 0x0001e80000100800 */
[----:B0-----:R-:W3:Y:S04]  /*30d20*/  LDL.LU R12, [R1+0x1b20] ;  /* 0x001b2000010c7983 */ /* 0x001ee80000300800 */
        /* <DEDUP_REMOVED lines=9> */
[----:B------:R-:W-:Y:S01]  /*30dc0*/  PRMT R9, RZ, 0x7610, R9 ;  /* 0x00007610ff097816 */ /* 0x000fe20000000009 */
[----:B------:R-:W-:Y:S02]  /*30dd0*/  IMAD.MOV.U32 R120, RZ, RZ, R16 ;  /* 0x000000ffff787224 */ /* 0x000fe400078e0010 */
[----:B------:R-:W-:Y:S02]  /*30de0*/  IMAD.MOV.U32 R121, RZ, RZ, R17 ;  /* 0x000000ffff797224 */ /* 0x000fe400078e0011 */
[----:B------:R-:W-:Y:S01]  /*30df0*/  IMAD.MOV.U32 R123, RZ, RZ, R19 ;  /* 0x000000ffff7b7224 */ /* 0x000fe200078e0013 */
[----:B------:R-:W-:Y:S01]  /*30e00*/  PRMT R8, RZ, 0x7610, R8 ;  /* 0x00007610ff087816 */ /* 0x000fe20000000008 */
[----:B------:R-:W-:Y:S01]  /*30e10*/  IMAD.MOV.U32 R122, RZ, RZ, R18 ;  /* 0x000000ffff7a7224 */ /* 0x000fe200078e0012 */
[----:B------:R-:W3:Y:S04]  /*30e20*/  @P4 LDG.E.U16 R9, desc[UR6][R120.64] ;  /* 0x0000000678094981 */ /* 0x000ee8000c1e1500 */
[----:B------:R-:W3:Y:S04]  /*30e30*/  @P4 LDG.E.U16 R8, desc[UR6][R122.64] ;  /* 0x000000067a084981 */ /* 0x000ee8000c1e1500 */
[----:B----4-:R-:W-:Y:S04]  /*30e40*/  STL [R1+0x1f38], R52 ;  /* 0x001f383401007387 */ /* 0x010fe80000100800 */
        /* <DEDUP_REMOVED lines=9> */
[----:B---3--:R-:W-:Y:S04]  /*30ee0*/  STL [R1+0x1f50], R50 ;  /* 0x001f503201007387 */ /* 0x008fe80000100800 */
[----:B------:R-:W-:Y:S04]  /*30ef0*/  STL [R1+0x1dc4], R96 ;  /* 0x001dc46001007387 */ /* 0x000fe80000100800 */
[----:B------:R-:W-:Y:S04]  /*30f00*/  STL [R1+0x1f54], R96 ;  /* 0x001f546001007387 */ /* 0x000fe80000100800 */
[----:B------:R-:W-:Y:S04]  /*30f10*/  STL [R1+0x1dc0], R97 ;  /* 0x001dc06101007387 */ /* 0x000fe80000100800 */
[----:B------:R-:W-:Y:S04]  /*30f20*/  STL [R1+0x1f58], R97 ;  /* 0x001f586101007387 */ /* 0x000fe80000100800 */
[----:B------:R-:W-:Y:S04]  /*30f30*/  STL [R1+0x1f5c], R51 ;  /* 0x001f5c3301007387 */ /* 0x000fe80000100800 */
[----:B------:R-:W-:Y:S04]  /*30f40*/  STL [R1+0x1dcc], R98 ;  /* 0x001dcc6201007387 */ /* 0x000fe80000100800 */
[----:B------:R0:W-:Y:S04]  /*30f50*/  STL [R1+0x1f60], R98 ;  /* 0x001f606201007387 */ /* 0x0001e80000100800 */
[----:B------:R-:W-:Y:S04]  /*30f60*/  STL [R1+0x1dc8], R99 ;  /* 0x001dc86301007387 */ /* 0x000fe80000100800 */
[----:B------:R-:W2:Y:S04]  /*30f70*/  LDL.LU R19, [R1+0x1b34] ;  /* 0x001b340001137983 */ /* 0x000ea80000300800 */
[----:B------:R-:W3:Y:S01]  /*30f80*/  LDL.LU R18, [R1+0x1b40] ;  /* 0x001b400001127983 */ /* 0x000ee20000300800 */
[----:B------:R-:W-:-:S02]  /*30f90*/  IMAD.MOV.U32 R119, RZ, RZ, R15 ;  /* 0x000000ffff777224 */ /* 0x000fc400078e000f */
[----:B------:R-:W-:-:S05]  /*30fa0*/  IMAD.MOV.U32 R118, RZ, RZ, R14 ;  /* 0x000000ffff767224 */ /* 0x000fca00078e000e */
[----:B------:R-:W4:Y:S01]  /*30fb0*/  @P4 LDG.E.U16 R10, desc[UR6][R118.64] ;  /* 0x00000006760a4981 */ /* 0x000f22000c1e1500 */
[----:B------:R-:W-:Y:S02]  /*30fc0*/  IMAD.MOV.U32 R117, RZ, RZ, R13 ;  /* 0x000000ffff757224 */ /* 0x000fe400078e000d */
[----:B------:R-:W-:-:S05]  /*30fd0*/  IMAD.MOV.U32 R116, RZ, RZ, R12 ;  /* 0x000000ffff747224 */ /* 0x000fca00078e000c */
[----:B------:R-:W4:Y:S04]  /*30fe0*/  @P4 LDG.E.U16 R11, desc[UR6][R116.64] ;  /* 0x00000006740b4981 */ /* 0x000f28000c1e1500 */
        /* <DEDUP_REMOVED lines=8> */
[----:B------:R-:W4:Y:S01]  /*31070*/  LDL.LU R17, [R1+0x1bec] ;  /* 0x001bec0001117983 */ /* 0x000f220000300800 */
[----:B------:R-:W-:-:S03]  /*31080*/  ISETP.GT.AND P5, PT, R108, 0x71, PT ;  /* 0x000000716c00780c */ /* 0x000fc60003fa4270 */
[----:B------:R-:W4:Y:S04]  /*31090*/  LDL.LU R16, [R1+0x1c0c] ;  /* 0x001c0c0001107983 */ /* 0x000f280000300800 */
[----:B------:R-:W4:Y:S04]  /*310a0*/  LDL.LU R15, [R1+0x1bf0] ;  /* 0x001bf000010f7983 */ /* 0x000f280000300800 */
[----:B------:R-:W4:Y:S04]  /*310b0*/  LDL.LU R14, [R1+0x1c00] ;  /* 0x001c0000010e7983 */ /* 0x000f280000300800 */
[----:B------:R-:W4:Y:S04]  /*310c0*/  LDL.LU R13, [R1+0x1bf4] ;  /* 0x001bf400010d7983 */ /* 0x000f280000300800 */
[----:B------:R-:W4:Y:S01]  /*310d0*/  LDL.LU R12, [R1+0x1c04] ;  /* 0x001c0400010c7983 */ /* 0x000f220000300800 */
[----:B------:R-:W-:-:S02]  /*310e0*/  PRMT R37, RZ, 0x7610, R37 ;  /* 0x00007610ff257816 */ /* 0x000fc40000000025 */
[----:B------:R-:W-:Y:S01]  /*310f0*/  PRMT R36, RZ, 0x7610, R36 ;  /* 0x00007610ff247816 */ /* 0x000fe20000000024 */
[----:B------:R-:W-:Y:S02]  /*31100*/  IMAD.MOV.U32 R30, RZ, RZ, R2 ;  /* 0x000000ffff1e7224 */ /* 0x000fe400078e0002 */
[----:B------:R-:W-:Y:S02]  /*31110*/  IMAD.MOV.U32 R31, RZ, RZ, R3 ;  /* 0x000000ffff1f7224 */ /* 0x000fe400078e0003 */
[----:B------:R-:W-:Y:S02]  /*31120*/  IMAD.MOV.U32 R27, RZ, RZ, R7 ;  /* 0x000000ffff1b7224 */ /* 0x000fe400078e0007 */
[----:B------:R-:W-:Y:S02]  /*31130*/  IMAD.MOV.U32 R26, RZ, RZ, R6 ;  /* 0x000000ffff1a7224 */ /* 0x000fe400078e0006 */
[----:B------:R-:W-:Y:S02]  /*31140*/  IMAD.MOV.U32 R29, RZ, RZ, R5 ;  /* 0x000000ffff1d7224 */ /* 0x000fe400078e0005 */
[----:B------:R-:W-:Y:S01]  /*31150*/  IMAD.MOV.U32 R28, RZ, RZ, R4 ;  /* 0x000000ffff1c7224 */ /* 0x000fe200078e0004 */
[----:B------:R-:W4:Y:S01]  /*31160*/  @P5 LDG.E.U16 R36, desc[UR6][R30.64] ;  /* 0x000000061e245981 */ /* 0x000f22000c1e1500 */
[----:B------:R-:W-:-:S02]  /*31170*/  PRMT R35, RZ, 0x7610, R35 ;  /* 0x00007610ff237816 */ /* 0x000fc40000000023 */
[----:B0-----:R-:W-:-:S04]  /*31180*/  PRMT R98, RZ, 0x7610, R98 ;  /* 0x00007610ff627816 */ /* 0x001fc80000000062 */
[----:B------:R-:W4:Y:S04]  /*31190*/  @P5 LDG.E.U16 R35, desc[UR6][R28.64] ;  /* 0x000000061c235981 */ /* 0x000f28000c1e1500 */
[----:B------:R-:W4:Y:S01]  /*311a0*/  @P5 LDG.E.U16 R98, desc[UR6][R26.64] ;  /* 0x000000061a625981 */ /* 0x000f22000c1e1500 */
[----:B--2---:R-:W-:Y:S02]  /*311b0*/  IMAD.MOV.U32 R33, RZ, RZ, R19 ;  /* 0x000000ffff217224 */ /* 0x004fe400078e0013 */
[----:B---3--:R-:W-:-:S05]  /*311c0*/  IMAD.MOV.U32 R32, RZ, RZ, R18 ;  /* 0x000000ffff207224 */ /* 0x008fca00078e0012 */
[----:B------:R-:W2:Y:S04]  /*311d0*/  @P5 LDG.E.U16 R37, desc[UR6][R32.64] ;  /* 0x0000000620255981 */ /* 0x000ea8000c1e1500 */
[----:B----4-:R0:W-:Y:S04]  /*311e0*/  STL [R1+0xefc], R11 ;  /* 0x000efc0b01007387 */ /* 0x0101e80000100800 */
[----:B0-----:R-:W3:Y:S04]  /*311f0*/  LDL.LU R11, [R1+0x1bf8] ;  /* 0x001bf800010b7983 */ /* 0x001ee80000300800 */
[----:B------:R0:W-:Y:S04]  /*31200*/  STL [R1+0xef8], R10 ;  /* 0x000ef80a01007387 */ /* 0x0001e80000100800 */
[----:B0-----:R-:W4:Y:S04]  /*31210*/  LDL.LU R10, [R1+0x1c08] ;  /* 0x001c0800010a7983 */ /* 0x001f280000300800 */
[----:B------:R0:W-:Y:S04]  /*31220*/  STL [R1+0xef4], R9 ;  /* 0x000ef40901007387 */ /* 0x0001e80000100800 */
[----:B0-----:R-:W4:Y:S04]  /*31230*/  LDL.LU R9, [R1+0x1b48] ;  /* 0x001b480001097983 */ /* 0x001f280000300800 */
[----:B------:R0:W-:Y:S04]  /*31240*/  STL [R1+0xef0], R8 ;  /* 0x000ef00801007387 */ /* 0x0001e80000100800 */
[----:B0-----:R-:W4:Y:S04]  /*31250*/  LDL.LU R8, [R1+0x1b58] ;  /* 0x001b580001087983 */ /* 0x001f280000300800 */
[----:B------:R-:W4:Y:S04]  /*31260*/  LDL.LU R7, [R1+0x1b4c] ;  /* 0x001b4c0001077983 */ /* 0x000f280000300800 */
[----:B------:R-:W4:Y:S04]  /*31270*/  LDL.LU R6, [R1+0x1b5c] ;  /* 0x001b5c0001067983 */ /* 0x000f280000300800 */
[----:B------:R-:W4:Y:S04]  /*31280*/  LDL.LU R5, [R1+0x1b50] ;  /* 0x001b500001057983 */ /* 0x000f280000300800 */
[----:B------:R-:W4:Y:S04]  /*31290*/  LDL.LU R4, [R1+0x1b60] ;  /* 0x001b600001047983 */ /* 0x000f280000300800 */
[----:B------:R-:W4:Y:S04]  /*312a0*/  LDL.LU R3, [R1+0x1b54] ;  /* 0x001b540001037983 */ /* 0x000f280000300800 */
[----:B------:R-:W4:Y:S01]  /*312b0*/  LDL.LU R2, [R1+0x1b64] ;  /* 0x001b640001027983 */ /* 0x000f220000300800 */
[----:B------:R-:W-:-:S02]  /*312c0*/  ISETP.GT.AND P6, PT, R108, 0x79, PT ;  /* 0x000000796c00780c */ /* 0x000fc40003fc4270 */
[----:B------:R-:W-:Y:S02]  /*312d0*/  PRMT R54, RZ, 0x7610, R54 ;  /* 0x00007610ff367816 */ /* 0x000fe40000000036 */
[----:B------:R-:W-:Y:S02]  /*312e0*/  PRMT R97, RZ, 0x7610, R97 ;  /* 0x00007610ff617816 */ /* 0x000fe40000000061 */
[----:B------:R-:W-:Y:S01]  /*312f0*/  PRMT R96, RZ, 0x7610, R96 ;  /* 0x00007610ff607816 */ /* 0x000fe20000000060 */
[----:B------:R-:W-:Y:S02]  /*31300*/  IMAD.MOV.U32 R22, RZ, RZ, R12 ;  /* 0x000000ffff167224 */ /* 0x000fe400078e000c */
[----:B------:R-:W-:Y:S01]  /*31310*/  IMAD.MOV.U32 R23, RZ, RZ, R13 ;  /* 0x000000ffff177224 */ /* 0x000fe200078e000d */
[----:B------:R0:W4:Y:S01]  /*31320*/  @P2 LDG.E.U16 R54, desc[UR6][R44.64] ;  /* 0x000000062c362981 */ /* 0x000122000c1e1500 */
[----:B------:R-:W-:Y:S02]  /*31330*/  ISETP.GT.AND P2, PT, R108, 0x6f, PT ;  /* 0x0000006f6c00780c */ /* 0x000fe40003f44270 */
[----:B------:R-:W-:Y:S01]  /*31340*/  PRMT R95, RZ, 0x7610, R95 ;  /* 0x00007610ff5f7816 */ /* 0x000fe2000000005f */
[----:B------:R-:W-:-:S02]  /*31350*/  IMAD.MOV.U32 R20, RZ, RZ, R14 ;  /* 0x000000ffff147224 */ /* 0x000fc400078e000e */
[----:B------:R-:W-:Y:S01]  /*31360*/  IMAD.MOV.U32 R21, RZ, RZ, R15 ;  /* 0x000000ffff157224 */ /* 0x000fe200078e000f */
[----:B------:R-:W4:Y:S04]  /*31370*/  @P6 LDG.E.U16 R96, desc[UR6][R22.64] ;  /* 0x0000000616606981 */ /* 0x000f28000c1e1500 */
[----:B------:R-:W4:Y:S01]  /*31380*/  @P6 LDG.E.U16 R95, desc[UR6][R20.64] ;  /* 0x00000006145f6981 */ /* 0x000f22000c1e1500 */
[----:B------:R-:W-:Y:S02]  /*31390*/  IMAD.MOV.U32 R19, RZ, RZ, R17 ;  /* 0x000000ffff137224 */ /* 0x000fe400078e0011 */
[----:B------:R-:W-:Y:S01]  /*313a0*/  IMAD.MOV.U32 R18, RZ, RZ, R16 ;  /* 0x000000ffff127224 */ /* 0x000fe200078e0010 */
[----:B--2---:R-:W-:Y:S04]  /*313b0*/  STL [R1+0x1f64], R37 ;  /* 0x001f642501007387 */ /* 0x004fe80000100800 */
[----:B------:R-:W-:Y:S04]  /*313c0*/  STL [R1+0x1df4], R32 ;  /* 0x001df42001007387 */ /* 0x000fe80000100800 */
[----:B------:R-:W-:Y:S04]  /*313d0*/  STL [R1+0x1df0], R33 ;  /* 0x001df02101007387 */ /* 0x000fe80000100800 */
[----:B------:R-:W-:Y:S04]  /*313e0*/  STL [R1+0x1f68], R36 ;  /* 0x001f682401007387 */ /* 0x000fe80000100800 */
[----:B------:R1:W-:Y:S04]  /*313f0*/  STL [R1+0x1dfc], R30 ;  /* 0x001dfc1e01007387 */ /* 0x0003e80000100800 */
[----:B------:R2:W-:Y:S04]  /*31400*/  STL [R1+0x1df8], R31 ;  /* 0x001df81f01007387 */ /* 0x0005e80000100800 */
[----:B------:R0:W-:Y:S04]  /*31410*/  STL [R1+0x1f6c], R35 ;  /* 0x001f6c2301007387 */ /* 0x0001e80000100800 */
[----:B------:R-:W-:Y:S01]  /*31420*/  STL [R1+0x1e04], R28 ;  /* 0x001e041c01007387 */ /* 0x000fe20000100800 */
[----:B-1----:R-:W-:-:S02]  /*31430*/  PRMT R30, RZ, 0x7610, R30 ;  /* 0x00007610ff1e7816 */ /* 0x002fc4000000001e */
[----:B--2---:R-:W-:Y:S02]  /*31440*/  PRMT R31, RZ, 0x7610, R31 ;  /* 0x00007610ff1f7816 */ /* 0x004fe4000000001f */
[----:B------:R-:W-:Y:S01]  /*31450*/  PRMT R32, RZ, 0x7610, R32 ;  /* 0x00007610ff207816 */ /* 0x000fe20000000020 */
[----:B------:R-:W-:Y:S04]  /*31460*/  STL [R1+0x1e00], R29 ;  /* 0x001e001d01007387 */ /* 0x000fe80000100800 */
[----:B------:R-:W-:Y:S04]  /*31470*/  STL [R1+0x1f70], R98 ;  /* 0x001f706201007387 */ /* 0x000fe80000100800 */
[----:B------:R-:W-:Y:S01]  /*31480*/  STL [R1+0x1e0c], R26 ;  /* 0x001e0c1a01007387 */ /* 0x000fe20000100800 */
[----:B------:R-:W-:-:S03]  /*31490*/  PRMT R33, RZ, 0x7610, R33 ;  /* 0x00007610ff217816 */ /* 0x000fc60000000021 */
[----:B------:R-:W-:Y:S01]  /*314a0*/  STL [R1+0x1e08], R27 ;  /* 0x001e081b01007387 */ /* 0x000fe20000100800 */
[----:B---3--:R-:W-:Y:S02]  /*314b0*/  IMAD.MOV.U32 R25, RZ, RZ, R11 ;  /* 0x000000ffff197224 */ /* 0x008fe400078e000b */
[----:B----4-:R-:W-:-:S05]  /*314c0*/  IMAD.MOV.U32 R24, RZ, RZ, R10 ;  /* 0x000000ffff187224 */ /* 0x010fca00078e000a */
[----:B------:R-:W2:Y:S01]  /*314d0*/  @P6 LDG.E.U16 R97, desc[UR6][R24.64] ;  /* 0x0000000618616981 */ /* 0x000ea2000c1e1500 */
[----:B------:R-:W-:-:S03]  /*314e0*/  IMAD.MOV.U32 R131, RZ, RZ, R9 ;  /* 0x000000ffff837224 */ /* 0x000fc600078e0009 */
[----:B------:R-:W3:Y:S01]  /*314f0*/  LDL.LU R9, [R1+0x1b68] ;  /* 0x001b680001097983 */ /* 0x000ee20000300800 */
[----:B------:R-:W-:Y:S02]  /*31500*/  IMAD.MOV.U32 R125, RZ, RZ, R3 ;  /* 0x000000ffff7d7224 */ /* 0x000fe400078e0003 */
[----:B------:R-:W-:Y:S02]  /*31510*/  IMAD.MOV.U32 R124, RZ, RZ, R2 ;  /* 0x000000ffff7c7224 */ /* 0x000fe400078e0002 */
[----:B------:R-:W-:Y:S02]  /*31520*/  IMAD.MOV.U32 R126, RZ, RZ, R4 ;  /* 0x000000ffff7e7224 */ /* 0x000fe400078e0004 */
[----:B------:R-:W-:Y:S02]  /*31530*/  IMAD.MOV.U32 R127, RZ, RZ, R5 ;  /* 0x000000ffff7f7224 */ /* 0x000fe400078e0005 */
[----:B------:R-:W-:Y:S02]  /*31540*/  IMAD.MOV.U32 R128, RZ, RZ, R6 ;  /* 0x000000ffff807224 */ /* 0x000fe400078e0006 */
[----:B------:R-:W-:Y:S01]  /*31550*/  IMAD.MOV.U32 R129, RZ, RZ, R7 ;  /* 0x000000ffff817224 */ /* 0x000fe200078e0007 */
[----:B------:R-:W4:Y:S04]  /*31560*/  @P2 LDG.E.U16 R30, desc[UR6][R124.64] ;  /* 0x000000067c1e2981 */ /* 0x000f28000c1e1500 */
[----:B------:R-:W3:Y:S01]  /*31570*/  @P2 LDG.E.U16 R31, desc[UR6][R126.64] ;  /* 0x000000067e1f2981 */ /* 0x000ee2000c1e1500 */
[----:B------:R-:W-:-:S03]  /*31580*/  IMAD.MOV.U32 R130, RZ, RZ, R8 ;  /* 0x000000ffff827224 */ /* 0x000fc600078e0008 */
[----:B------:R-:W3:Y:S04]  /*31590*/  LDL.LU R8, [R1+0x1b94] ;  /* 0x001b940001087983 */ /* 0x000ee80000300800 */
[----:B------:R-:W3:Y:S04]  /*315a0*/  @P2 LDG.E.U16 R32, desc[UR6][R128.64] ;  /* 0x0000000680202981 */ /* 0x000ee8000c1e1500 */
[----:B------:R-:W3:Y:S04]  /*315b0*/  LDL.LU R11, [R1+0x1b6c] ;  /* 0x001b6c00010b7983 */ /* 0x000ee80000300800 */
[----:B------:R-:W3:Y:S04]  /*315c0*/  LDL.LU R10, [R1+0x1b78] ;  /* 0x001b7800010a7983 */ /* 0x000ee80000300800 */
[----:B------:R-:W3:Y:S04]  /*315d0*/  LDL.LU R13, [R1+0x1b70] ;  /* 0x001b7000010d7983 */ /* 0x000ee80000300800 */
[----:B------:R-:W3:Y:S04]  /*315e0*/  @P2 LDG.E.U16 R33, desc[UR6][R130.64] ;  /* 0x0000000682212981 */ /* 0x000ee8000c1e1500 */
        /* <DEDUP_REMOVED lines=22> */
[----:B----4-:R-:W-:Y:S04]  /*31750*/  STL [R1+0x1e38], R30 ;  /* 0x001e381e01007387 */ /* 0x010fe80000100800 */
[----:B------:R-:W-:Y:S04]  /*31760*/  STL [R1+0x1e34], R124 ;  /* 0x001e347c01007387 */ /* 0x000fe80000100800 */
[----:B------:R-:W-:Y:S04]  /*31770*/  STL [R1+0x1e30], R125 ;  /* 0x001e307d01007387 */ /* 0x000fe80000100800 */
[----:B---3--:R-:W-:Y:S04]  /*31780*/  STL [R1+0x1e44], R31 ;  /* 0x001e441f01007387 */ /* 0x008fe80000100800 */
[----:B------:R-:W-:Y:S04]  /*31790*/  STL [R1+0x1e40], R126 ;  /* 0x001e407e01007387 */ /* 0x000fe80000100800 */
[----:B------:R-:W-:Y:S04]  /*317a0*/  STL [R1+0x1e3c], R127 ;  /* 0x001e3c7f01007387 */ /* 0x000fe80000100800 */
[----:B------:R-:W-:Y:S04]  /*317b0*/  STL [R1+0x1e50], R32 ;  /* 0x001e502001007387 */ /* 0x000fe80000100800 */
[----:B------:R-:W-:Y:S04]  /*317c0*/  STL [R1+0x1e4c], R128 ;  /* 0x001e4c8001007387 */ /* 0x000fe80000100800 */
[----:B------:R2:W-:Y:S04]  /*317d0*/  STL [R1+0x1e48], R129 ;  /* 0x001e488101007387 */ /* 0x0005e80000100800 */
[----:B------:R-:W-:Y:S04]  /*317e0*/  STL [R1+0x1e5c], R33 ;  /* 0x001e5c2101007387 */ /* 0x000fe80000100800 */
[----:B------:R3:W-:Y:S04]  /*317f0*/  STL [R1+0x1e58], R130 ;  /* 0x001e588201007387 */ /* 0x0007e80000100800 */
[----:B------:R-:W-:Y:S04]  /*31800*/  STL [R1+0x1e54], R131 ;  /* 0x001e548301007387 */ /* 0x000fe80000100800 */
[----:B------:R-:W-:Y:S04]  /*31810*/  STL [R1+0x1e64], R16 ;  /* 0x001e641001007387 */ /* 0x000fe80000100800 */
[----:B------:R4:W-:Y:S04]  /*31820*/  STL [R1+0x1e60], R17 ;  /* 0x001e601101007387 */ /* 0x0009e80000100800 */
[----:B------:R-:W-:Y:S04]  /*31830*/  STL [R1+0x1e6c], R12 ;  /* 0x001e6c0c01007387 */ /* 0x000fe80000100800 */
        /* <DEDUP_REMOVED lines=9> */
[----:B------:R-:W2:Y:S04]  /*318d0*/  LDL.LU R43, [R1+0x1bd8] ;  /* 0x001bd800012b7983 */ /* 0x000ea80000300800 */
[----:B------:R-:W2:Y:S04]  /*318e0*/  LDL.LU R42, [R1+0x1be4] ;  /* 0x001be400012a7983 */ /* 0x000ea80000300800 */
[----:B0-----:R-:W2:Y:S01]  /*318f0*/  LDL.LU R35, [R1+0x1bdc] ;  /* 0x001bdc0001237983 */ /* 0x001ea20000300800 */
[----:B------:R-:W-:Y:S01]  /*31900*/  PRMT R50, RZ, 0x7610, R50 ;  /* 0x00007610ff327816 */ /* 0x000fe20000000032 */
[----:B------:R-:W-:-:S05]  /*31910*/  IMAD.MOV.U32 R59, RZ, RZ, R3 ;  /* 0x000000ffff3b7224 */ /* 0x000fca00078e0003 */
[----:B------:R-:W3:Y:S01]  /*31920*/  @P6 LDG.E.U16 R50, desc[UR6][R18.64] ;  /* 0x0000000612326981 */ /* 0x000ee2000c1e1500 */
[----:B------:R-:W-:Y:S02]  /*31930*/  IMAD.MOV.U32 R58, RZ, RZ, R2 ;  /* 0x000000ffff3a7224 */ /* 0x000fe400078e0002 */
[----:B------:R-:W-:Y:S02]  /*31940*/  IMAD.MOV.U32 R63, RZ, RZ, R5 ;  /* 0x000000ffff3f7224 */ /* 0x000fe400078e0005 */
[----:B------:R-:W-:Y:S01]  /*31950*/  IMAD.MOV.U32 R62, RZ, RZ, R4 ;  /* 0x000000ffff3e7224 */ /* 0x000fe200078e0004 */
[----:B-1----:R-:W3:Y:S04]  /*31960*/  LDL.LU R19, [R1+0x1be8] ;  /* 0x001be80001137983 */ /* 0x002ee80000300800 */
[----:B------:R-:W4:Y:S04]  /*31970*/  LDL.LU R3, [R1+0x1c38] ;  /* 0x001c380001037983 */ /* 0x000f280000300800 */
[----:B------:R-:W4:Y:S04]  /*31980*/  LDL.LU R2, [R1+0x1c70] ;  /* 0x001c700001027983 */ /* 0x000f280000300800 */
[----:B------:R-:W4:Y:S01]  /*31990*/  LDL.LU R5, [R1+0x1c3c] ;  /* 0x001c3c0001057983 */ /* 0x000f220000300800 */
[----:B------:R-:W-:-:S03]  /*319a0*/  IMAD.MOV.U32 R65, RZ, RZ, R7 ;  /* 0x000000ffff417224 */ /* 0x000fc600078e0007 */
[----:B------:R-:W4:Y:S01]  /*319b0*/  LDL.LU R4, [R1+0x1c58] ;  /* 0x001c580001047983 */ /* 0x000f220000300800 */
[----:B------:R-:W-:-:S03]  /*319c0*/  IMAD.MOV.U32 R64, RZ, RZ, R6 ;  /* 0x000000ffff407224 */ /* 0x000fc600078e0006 */
[----:B------:R-:W4:Y:S01]  /*319d0*/  LDL.LU R7, [R1+0x1c40] ;  /* 0x001c400001077983 */ /* 0x000f220000300800 */
[----:B------:R-:W-:-:S03]  /*319e0*/  IMAD.MOV.U32 R67, RZ, RZ, R15 ;  /* 0x000000ffff437224 */ /* 0x000fc600078e000f */
[----:B------:R-:W4:Y:S01]  /*319f0*/  LDL.LU R6, [R1+0x1c5c] ;  /* 0x001c5c0001067983 */ /* 0x000f220000300800 */
[----:B------:R-:W-:-:S03]  /*31a00*/  IMAD.MOV.U32 R66, RZ, RZ, R14 ;  /* 0x000000ffff427224 */ /* 0x000fc600078e000e */
        /* <DEDUP_REMOVED lines=8> */
[----:B------:R-:W-:Y:S04]  /*31a90*/  STL [R1+0x1e84], R58 ;  /* 0x001e843a01007387 */ /* 0x000fe80000100800 */
[----:B------:R0:W-:Y:S04]  /*31aa0*/  STL [R1+0x1e80], R59 ;  /* 0x001e803b01007387 */ /* 0x0001e80000100800 */
[----:B------:R-:W-:Y:S04]  /*31ab0*/  STL [R1+0x1e8c], R62 ;  /* 0x001e8c3e01007387 */ /* 0x000fe80000100800 */
[----:B------:R-:W-:Y:S04]  /*31ac0*/  STL [R1+0x1e88], R63 ;  /* 0x001e883f01007387 */ /* 0x000fe80000100800 */
[----:B------:R1:W-:Y:S01]  /*31ad0*/  STL [R1+0x1e90], R65 ;  /* 0x001e904101007387 */ /* 0x0003e20000100800 */
[----:B--2---:R-:W-:-:S03]  /*31ae0*/  IMAD.MOV.U32 R77, RZ, RZ, R35 ;  /* 0x000000ffff4d7224 */ /* 0x004fc600078e0023 */
[----:B------:R-:W2:Y:S01]  /*31af0*/  LDL.LU R35, [R1+0x1c2c] ;  /* 0x001c2c0001237983 */ /* 0x000ea20000300800 */
[----:B------:R-:W-:Y:S02]  /*31b00*/  IMAD.MOV.U32 R83, RZ, RZ, R48 ;  /* 0x000000ffff537224 */ /* 0x000fe400078e0030 */
[----:B------:R-:W-:Y:S02]  /*31b10*/  IMAD.MOV.U32 R82, RZ, RZ, R47 ;  /* 0x000000ffff527224 */ /* 0x000fe400078e002f */
[----:B---3--:R-:W-:Y:S02]  /*31b20*/  IMAD.MOV.U32 R76, RZ, RZ, R19 ;  /* 0x000000ffff4c7224 */ /* 0x008fe400078e0013 */
        /* <DEDUP_REMOVED lines=8> */
[----:B------:R-:W-:-:S03]  /*31bb0*/  IMAD.MOV.U32 R79, RZ, RZ, R43 ;  /* 0x000000ffff4f7224 */ /* 0x000fc600078e002b */
[----:B------:R-:W3:Y:S01]  /*31bc0*/  LDL.LU R45, [R1+0x1c68] ;  /* 0x001c6800012d7983 */ /* 0x000ee20000300800 */
[----:B------:R-:W-:-:S03]  /*31bd0*/  IMAD.MOV.U32 R78, RZ, RZ, R42 ;  /* 0x000000ffff4e7224 */ /* 0x000fc600078e002a */
[----:B------:R-:W3:Y:S01]  /*31be0*/  LDL.LU R43, [R1+0x1c54] ;  /* 0x001c5400012b7983 */ /* 0x000ee20000300800 */
[----:B----4-:R-:W-:-:S03]  /*31bf0*/  IMAD.MOV.U32 R107, RZ, RZ, R41 ;  /* 0x000000ffff6b7224 */ /* 0x010fc600078e0029 */
        /* <DEDUP_REMOVED lines=11> */
[----:B------:R-:W4:Y:S01]  /*31cb0*/  LDL.LU R36, [R1+0x1c90] ;  /* 0x001c900001247983 */ /* 0x000f220000300800 */
[----:B--2---:R-:W-:-:S03]  /*31cc0*/  IMAD.MOV.U32 R101, RZ, RZ, R35 ;  /* 0x000000ffff657224 */ /* 0x004fc600078e0023 */
[----:B------:R-:W2:Y:S01]  /*31cd0*/  LDL.LU R35, [R1+0x1c84] ;  /* 0x001c840001237983 */ /* 0x000ea20000300800 */
[----:B---3--:R-:W-:-:S03]  /*31ce0*/  IMAD.MOV.U32 R100, RZ, RZ, R19 ;  /* 0x000000ffff647224 */ /* 0x008fc600078e0013 */
[----:B------:R-:W3:Y:S01]  /*31cf0*/  LDL.LU R19, [R1+0x1c94] ;  /* 0x001c940001137983 */ /* 0x000ee20000300800 */
[----:B------:R-:W-:Y:S02]  /*31d00*/  IMAD.MOV.U32 R139, RZ, RZ, R51 ;  /* 0x000000ffff8b7224 */ /* 0x000fe400078e0033 */
[----:B------:R-:W-:Y:S01]  /*31d10*/  IMAD.MOV.U32 R138, RZ, RZ, R49 ;  /* 0x000000ffff8a7224 */ /* 0x000fe200078e0031 */
        /* <DEDUP_REMOVED lines=12> */
[----:B------:R-:W4:Y:S04]  /*31de0*/  LDL.LU R43, [R1+0x1ca4] ;  /* 0x001ca400012b7983 */ /* 0x000f280000300800 */
[----:B------:R-:W4:Y:S01]  /*31df0*/  LDL.LU R42, [R1+0x1cb0] ;  /* 0x001cb000012a7983 */ /* 0x000f220000300800 */
[----:B------:R-:W-:Y:S02]  /*31e00*/  IMAD.MOV.U32 R147, RZ, RZ, R41 ;  /* 0x000000ffff937224 */ /* 0x000fe400078e0029 */
[----:B------:R-:W-:Y:S01]  /*31e10*/  IMAD.MOV.U32 R146, RZ, RZ, R40 ;  /* 0x000000ffff927224 */ /* 0x000fe200078e0028 */
        /* <DEDUP_REMOVED lines=52> */
[C---:B------:R-:W-:Y:S01]  /*32160*/  ISETP.GT.AND P5, PT, R108.reuse, 0x73, PT ;  /* 0x000000736c00780c */ /* 0x040fe20003fa4270 */
[----:B------:R-:W0:Y:S01]  /*32170*/  S2R R162, SR_TID.X ;  /* 0x0000000000a27919 */ /* 0x000e220000002100 */
[----:B------:R-:W-:Y:S02]  /*32180*/  ISETP.GT.AND P4, PT, R108, 0x72, PT ;  /* 0x000000726c00780c */ /* 0x000fe40003f84270 */
[----:B------:R-:W-:Y:S02]  /*32190*/  PRMT R44, RZ, 0x7610, R44 ;  /* 0x00007610ff2c7816 */ /* 0x000fe4000000002c */
[----:B------:R-:W-:Y:S02]  /*321a0*/  PRMT R28, RZ, 0x7610, R28 ;  /* 0x00007610ff1c7816 */ /* 0x000fe4000000001c */
[----:B------:R-:W-:Y:S02]  /*321b0*/  PRMT R129, RZ, 0x7610, R129 ;  /* 0x00007610ff817816 */ /* 0x000fe40000000081 */
[----:B------:R-:W-:-:S02]  /*321c0*/  PRMT R128, RZ, 0x7610, R128 ;  /* 0x00007610ff807816 */ /* 0x000fc40000000080 */
[----:B------:R-:W-:Y:S01]  /*321d0*/  PRMT R124, RZ, 0x7610, R124 ;  /* 0x00007610ff7c7816 */ /* 0x000fe2000000007c */
[----:B------:R-:W2:Y:S04]  /*321e0*/  @P5 LDG.E.U16 R44, desc[UR6][R58.64] ;  /* 0x000000063a2c5981 */ /* 0x000ea8000c1e1500 */
[----:B------:R-:W2:Y:S04]  /*321f0*/  @P5 LDG.E.U16 R28, desc[UR6][R62.64] ;  /* 0x000000063e1c5981 */ /* 0x000ea8000c1e1500 */
[----:B------:R-:W2:Y:S04]  /*32200*/  @P5 LDG.E.U16 R129, desc[UR6][R64.64] ;  /* 0x0000000640815981 */ /* 0x000ea8000c1e1500 */
[----:B------:R-:W2:Y:S01]  /*32210*/  @P5 LDG.E.U16 R128, desc[UR6][R66.64] ;  /* 0x0000000642805981 */ /* 0x000ea2000c1e1500 */
[----:B------:R-:W-:-:S03]  /*32220*/  ISETP.GT.AND P5, PT, R108, 0x76, PT ;  /* 0x000000766c00780c */ /* 0x000fc60003fa4270 */
[----:B------:R0:W2:Y:S01]  /*32230*/  @P4 LDG.E.U16 R124, desc[UR6][R16.64] ;  /* 0x00000006107c4981 */ /* 0x0000a2000c1e1500 */
[----:B------:R-:W-:Y:S02]  /*32240*/  PRMT R130, RZ, 0x7610, R130 ;  /* 0x00007610ff827816 */ /* 0x000fe40000000082 */
[----:B------:R-:W-:Y:S02]  /*32250*/  PRMT R116, RZ, 0x7610, R116 ;  /* 0x00007610ff747816 */ /* 0x000fe40000000074 */
[----:B------:R-:W-:Y:S01]  /*32260*/  PRMT R33, RZ, 0x7610, R33 ;  /* 0x00007610ff217816 */ /* 0x000fe20000000021 */
[----:B---3--:R-:W-:Y:S01]  /*32270*/  IMAD.MOV.U32 R84, RZ, RZ, R19 ;  /* 0x000000ffff547224 */ /* 0x008fe200078e0013 */
[----:B------:R-:W-:Y:S01]  /*32280*/  PRMT R27, RZ, 0x7610, R27 ;  /* 0x00007610ff1b7816 */ /* 0x000fe2000000001b */
[----:B------:R-:W3:Y:S01]  /*32290*/  LDL.LU R19, [R1+0x1d34] ;  /* 0x001d340001137983 */ /* 0x000ee20000300800 */
[----:B0-----:R-:W-:-:S04]  /*322a0*/  PRMT R17, RZ, 0x7610, R17 ;  /* 0x00007610ff117816 */ /* 0x001fc80000000011 */
[----:B------:R0:W3:Y:S04]  /*322b0*/  @P4 LDG.E.U16 R27, desc[UR6][R8.64] ;  /* 0x00000006081b4981 */ /* 0x0000e8000c1e1500 */
[----:B------:R-:W3:Y:S04]  /*322c0*/  @P5 LDG.E.U16 R130, desc[UR6][R132.64] ;  /* 0x0000000684825981 */ /* 0x000ee8000c1e1500 */
[----:B------:R-:W3:Y:S04]  /*322d0*/  @P5 LDG.E.U16 R116, desc[UR6][R134.64] ;  /* 0x0000000686745981 */ /* 0x000ee8000c1e1500 */
[----:B------:R-:W3:Y:S04]  /*322e0*/  @P5 LDG.E.U16 R33, desc[UR6][R136.64] ;  /* 0x0000000688215981 */ /* 0x000ee8000c1e1500 */
[----:B------:R-:W3:Y:S01]  /*322f0*/  @P5 LDG.E.U16 R17, desc[UR6][R138.64] ;  /* 0x000000068a115981 */ /* 0x000ee2000c1e1500 */
[----:B------:R-:W-:-:S02]  /*32300*/  ISETP.GT.AND P5, PT, R108, 0x7c, PT ;  /* 0x0000007c6c00780c */ /* 0x000fc40003fa4270 */
[----:B------:R-:W-:Y:S02]  /*32310*/  PRMT R59, RZ, 0x7610, R59 ;  /* 0x00007610ff3b7816 */ /* 0x000fe4000000003b */
[----:B------:R-:W-:Y:S02]  /*32320*/  PRMT R58, RZ, 0x7610, R58 ;  /* 0x00007610ff3a7816 */ /* 0x000fe4000000003a */
[----:B------:R-:W-:Y:S02]  /*32330*/  PRMT R31, RZ, 0x7610, R31 ;  /* 0x00007610ff1f7816 */ /* 0x000fe4000000001f */
[----:B0-----:R-:W-:Y:S02]  /*32340*/  PRMT R8, RZ, 0x7610, R8 ;  /* 0x00007610ff087816 */ /* 0x001fe40000000008 */
[----:B------:R-:W-:Y:S01]  /*32350*/  LOP3.LUT R93, R162, 0x7f, RZ, 0xc0, !PT ;  /* 0x0000007fa25d7812 */ /* 0x000fe200078ec0ff */
[----:B------:R-:W-:Y:S02]  /*32360*/  IMAD.MOV.U32 R155, RZ, RZ, R51 ;  /* 0x000000ffff9b7224 */ /* 0x000fe400078e0033 */
[----:B------:R-:W-:-:S02]  /*32370*/  IMAD.MOV.U32 R157, RZ, RZ, R53 ;  /* 0x000000ffff9d7224 */ /* 0x000fc400078e0035 */
[----:B------:R-:W-:Y:S02]  /*32380*/  IMAD.MOV.U32 R163, RZ, RZ, R92 ;  /* 0x000000ffffa37224 */ /* 0x000fe400078e005c */
[----:B------:R-:W-:Y:S01]  /*32390*/  IMAD.MOV.U32 R156, RZ, RZ, R52 ;  /* 0x000000ffff9c7224 */ /* 0x000fe200078e0034 */
[----:B------:R-:W3:Y:S04]  /*323a0*/  @P5 LDG.E.U16 R8, desc[UR6][R84.64] ;  /* 0x0000000654085981 */ /* 0x000ee8000c1e1500 */
[----:B------:R-:W3:Y:S01]  /*323b0*/  @P5 LDG.E.U16 R59, desc[UR6][R86.64] ;  /* 0x00000006563b5981 */ /* 0x000ee2000c1e1500 */
[----:B----4-:R-:W-:Y:S02]  /*323c0*/  IMAD.MOV.U32 R111, RZ, RZ, R37 ;  /* 0x000000ffff6f7224 */ /* 0x010fe400078e0025 */
[----:B------:R-:W-:Y:S01]  /*323d0*/  IMAD.MOV.U32 R110, RZ, RZ, R36 ;  /* 0x000000ffff6e7224 */ /* 0x000fe200078e0024 */
[----:B------:R-:W4:Y:S04]  /*323e0*/  @P5 LDG.E.U16 R58, desc[UR6][R88.64] ;  /* 0x00000006583a5981 */ /* 0x000f28000c1e1500 */
[----:B------:R-:W3:Y:S01]  /*323f0*/  @P5 LDG.E.U16 R31, desc[UR6][R90.64] ;  /* 0x000000065a1f5981 */ /* 0x000ee2000c1e1500 */
[----:B------:R-:W-:Y:S01]  /*32400*/  ISETP.GE.AND P5, PT, R93, R108, PT ;  /* 0x0000006c5d00720c */ /* 0x000fe20003fa6270 */
[----:B------:R-:W-:-:S02]  /*32410*/  IMAD.MOV.U32 R113, RZ, RZ, R39 ;  /* 0x000000ffff717224 */ /* 0x000fc400078e0027 */
[----:B------:R-:W-:Y:S02]  /*32420*/  IMAD.MOV.U32 R112, RZ, RZ, R38 ;  /* 0x000000ffff707224 */ /* 0x000fe400078e0026 */
[----:B------:R-:W-:Y:S02]  /*32430*/  IMAD.MOV.U32 R115, RZ, RZ, R41 ;  /* 0x000000ffff737224 */ /* 0x000fe400078e0029 */
[----:B------:R-:W-:Y:S02]  /*32440*/  IMAD.MOV.U32 R114, RZ, RZ, R40 ;  /* 0x000000ffff727224 */ /* 0x000fe400078e0028 */
[----:B------:R-:W-:Y:S02]  /*32450*/  IMAD.MOV.U32 R149, RZ, RZ, R43 ;  /* 0x000000ffff957224 */ /* 0x000fe400078e002b */
[----:B------:R-:W-:Y:S02]  /*32460*/  IMAD.MOV.U32 R148, RZ, RZ, R42 ;  /* 0x000000ffff947224 */ /* 0x000fe400078e002a */
[----:B------:R-:W-:-:S02]  /*32470*/  IMAD.MOV.U32 R150, RZ, RZ, R45 ;  /* 0x000000ffff967224 */ /* 0x000fc400078e002d */
[----:B------:R-:W-:Y:S02]  /*32480*/  IMAD.MOV.U32 R152, RZ, RZ, R47 ;  /* 0x000000ffff987224 */ /* 0x000fe400078e002f */
[----:B------:R-:W-:Y:S02]  /*32490*/  IMAD.MOV.U32 R151, RZ, RZ, R46 ;  /* 0x000000ffff977224 */ /* 0x000fe400078e002e */
[----:B------:R-:W-:Y:S02]  /*324a0*/  IMAD.MOV.U32 R158, RZ, RZ, R55 ;  /* 0x000000ffff9e7224 */ /* 0x000fe400078e0037 */
[----:B------:R-:W-:Y:S02]  /*324b0*/  IMAD.MOV.U32 R154, RZ, RZ, R49 ;  /* 0x000000ffff9a7224 */ /* 0x000fe400078e0031 */
[----:B------:R-:W-:Y:S02]  /*324c0*/  IMAD.MOV.U32 R153, RZ, RZ, R48 ;  /* 0x000000ffff997224 */ /* 0x000fe400078e0030 */
[----:B------:R-:W-:-:S02]  /*324d0*/  IMAD.MOV.U32 R159, RZ, RZ, R56 ;  /* 0x000000ffff9f7224 */ /* 0x000fc400078e0038 */
[----:B--2---:R-:W-:Y:S02]  /*324e0*/  IMAD.MOV.U32 R109, RZ, RZ, R35 ;  /* 0x000000ffff6d7224 */ /* 0x004fe400078e0023 */
[----:B------:R-:W2:Y:S04]  /*324f0*/  LDL.LU R35, [R1+0x1418] ;  /* 0x0014180001237983 */ /* 0x000ea80000300800 */
[----:B------:R-:W2:Y:S04]  /*32500*/  LDL.LU R36, [R1+0x1414] ;  /* 0x0014140001247983 */ /* 0x000ea80000300800 */
[----:B------:R-:W2:Y:S04]  /*32510*/  LDL.LU R37, [R1+0x1410] ;  /* 0x0014100001257983 */ /* 0x000ea80000300800 */
[----:B------:R-:W2:Y:S04]  /*32520*/  LDL.LU R51, [R1+0x140c] ;  /* 0x00140c0001337983 */ /* 0x000ea80000300800 */
        /* <DEDUP_REMOVED lines=18> */
[----:B------:R-:W-:-:S02]  /*32650*/  PRMT R99, RZ, 0x7610, R99 ;  /* 0x00007610ff637816 */ /* 0x000fc40000000063 */
[----:B------:R-:W-:Y:S02]  /*32660*/  PRMT R29, RZ, 0x7610, R29 ;  /* 0x00007610ff1d7816 */ /* 0x000fe4000000001d */
[C---:B------:R-:W-:Y:S02]  /*32670*/  ISETP.GT.AND P2, PT, R108.reuse, 0x74, PT ;  /* 0x000000746c00780c */ /* 0x040fe40003f44270 */
[----:B------:R-:W4:Y:S04]  /*32680*/  @P4 LDG.E.U16 R99, desc[UR6][R12.64] ;  /* 0x000000060c634981 */ /* 0x000f28000c1e1500 */
[----:B------:R0:W4:Y:S01]  /*32690*/  @P4 LDG.E.U16 R29, desc[UR6][R10.64] ;  /* 0x000000060a1d4981 */ /* 0x000122000c1e1500 */
[----:B------:R-:W-:Y:S02]  /*326a0*/  ISETP.GT.AND P4, PT, R108, 0x75, PT ;  /* 0x000000756c00780c */ /* 0x000fe40003f84270 */
[----:B------:R-:W-:-:S02]  /*326b0*/  PRMT R125, RZ, 0x7610, R125 ;  /* 0x00007610ff7d7816 */ /* 0x000fc4000000007d */
[----:B-1----:R-:W-:Y:S02]  /*326c0*/  PRMT R65, RZ, 0x7610, R65 ;  /* 0x00007610ff417816 */ /* 0x002fe40000000041 */
[----:B------:R-:W-:Y:S02]  /*326d0*/  PRMT R63, RZ, 0x7610, R63 ;  /* 0x00007610ff3f7816 */ /* 0x000fe4000000003f */
[----:B------:R-:W-:Y:S02]  /*326e0*/  PRMT R62, RZ, 0x7610, R62 ;  /* 0x00007610ff3e7816 */ /* 0x000fe4000000003e */
[----:B------:R-:W-:Y:S02]  /*326f0*/  PRMT R26, RZ, 0x7610, R26 ;  /* 0x00007610ff1a7816 */ /* 0x000fe4000000001a */
[----:B------:R-:W-:Y:S02]  /*32700*/  PRMT R25, RZ, 0x7610, R25 ;  /* 0x00007610ff197816 */ /* 0x000fe40000000019 */
[----:B------:R-:W-:-:S02]  /*32710*/  PRMT R22, RZ, 0x7610, R22 ;  /* 0x00007610ff167816 */ /* 0x000fc40000000016 */
[----:B------:R-:W-:Y:S01]  /*32720*/  PRMT R21, RZ, 0x7610, R21 ;  /* 0x00007610ff157816 */ /* 0x000fe20000000015 */
[----:B------:R-:W4:Y:S04]  /*32730*/  @P2 LDG.E.U16 R125, desc[UR6][R76.64] ;  /* 0x000000064c7d2981 */ /* 0x000f28000c1e1500 */
[----:B------:R-:W4:Y:S04]  /*32740*/  @P2 LDG.E.U16 R65, desc[UR6][R78.64] ;  /* 0x000000064e412981 */ /* 0x000f28000c1e1500 */
[----:B------:R-:W4:Y:S04]  /*32750*/  @P2 LDG.E.U16 R63, desc[UR6][R80.64] ;  /* 0x00000006503f2981 */ /* 0x000f28000c1e1500 */
[----:B------:R-:W4:Y:S04]  /*32760*/  @P2 LDG.E.U16 R62, desc[UR6][R82.64] ;  /* 0x00000006523e2981 */ /* 0x000f28000c1e1500 */
[----:B------:R-:W4:Y:S04]  /*32770*/  @P4 LDG.E.U16 R26, desc[UR6][R100.64] ;  /* 0x00000006641a4981 */ /* 0x000f28000c1e1500 */
[----:B------:R-:W4:Y:S04]  /*32780*/  @P4 LDG.E.U16 R25, desc[UR6][R102.64] ;  /* 0x0000000666194981 */ /* 0x000f28000c1e1500 */
[----:B------:R-:W4:Y:S04]  /*32790*/  @P4 LDG.E.U16 R22, desc[UR6][R104.64] ;  /* 0x0000000668164981 */ /* 0x000f28000c1e1500 */
[----:B------:R-:W4:Y:S01]  /*327a0*/  @P4 LDG.E.U16 R21, desc[UR6][R106.64] ;  /* 0x000000066a154981 */ /* 0x000f22000c1e1500 */
[----:B------:R-:W-:-:S02]  /*327b0*/  ISETP.GT.AND P2, PT, R108, 0x77, PT ;  /* 0x000000776c00780c */ /* 0x000fc40003f44270 */
[C---:B------:R-:W-:Y:S02]  /*327c0*/  ISETP.GT.AND P6, PT, R108.reuse, 0x7a, PT ;  /* 0x0000007a6c00780c */ /* 0x040fe40003fc4270 */
[----:B------:R-:W-:Y:S02]  /*327d0*/  ISETP.GT.AND P4, PT, R108, 0x7b, PT ;  /* 0x0000007b6c00780c */ /* 0x000fe40003f84270 */
        /* <DEDUP_REMOVED lines=27> */
[----:B0-----:R-:W-:Y:S02]  /*32990*/  PRMT R11, RZ, 0x7610, R11 ;  /* 0x00007610ff0b7816 */ /* 0x001fe4000000000b */
        /* <DEDUP_REMOVED lines=11> */
[----:B------:R-:W-:Y:S02]  /*32a50*/  IMAD.MOV.U32 R162, RZ, RZ, R75 ;  /* 0x000000ffffa27224 */ /* 0x000fe400078e004b */
[----:B------:R-:W-:Y:S02]  /*32a60*/  IMAD.MOV.U32 R160, RZ, RZ, R57 ;  /* 0x000000ffffa07224 */ /* 0x000fe400078e0039 */
[----:B------:R-:W-:Y:S02]  /*32a70*/  IMAD.MOV.U32 R161, RZ, RZ, R74 ;  /* 0x000000ffffa17224 */ /* 0x000fe400078e004a */
[----:B---3--:R-:W-:Y:S01]  /*32a80*/  IMAD.MOV.U32 R108, RZ, RZ, R19 ;  /* 0x000000ffff6c7224 */ /* 0x008fe200078e0013 */
[----:B------:R-:W3:Y:S04]  /*32a90*/  @P2 LDG.E.U16 R9, desc[UR6][R110.64] ;  /* 0x000000066e092981 */ /* 0x000ee8000c1e1500 */
        /* <DEDUP_REMOVED lines=11> */
[----:B------:R-:W-:Y:S06]  /*32b50*/  BAR.SYNC.DEFER_BLOCKING 0x0 ;  /* 0x0000000000007b1d */ /* 0x000fec0000010000 */
[----:B------:R-:W3:Y:S04]  /*32b60*/  LDL.LU R75, [R1+0x11f4] ;  /* 0x0011f400014b7983 */ /* 0x000ee80000300800 */
[----:B------:R-:W3:Y:S04]  /*32b70*/  LDL.LU R74, [R1+0x11f0] ;  /* 0x0011f000014a7983 */ /* 0x000ee80000300800 */
[----:B------:R-:W3:Y:S04]  /*32b80*/  LDL.LU R57, [R1+0x119c] ;  /* 0x00119c0001397983 */ /* 0x000ee80000300800 */
[----:B--2---:R-:W-:Y:S04]  /*32b90*/  STS.U16 [R0+UR76+0x20000], R35 ;  /* 0x0200002300007988 */ /* 0x004fe8000800044c */
[----:B------:R-:W-:Y:S04]  /*32ba0*/  STS.U16 [R0+UR76+0x28000], R36 ;  /* 0x0280002400007988 */ /* 0x000fe8000800044c */
[----:B------:R-:W-:Y:S04]  /*32bb0*/  STS.U16 [R0+UR76+0x30000], R37 ;  /* 0x0300002500007988 */ /* 0x000fe8000800044c */
[----:B------:R-:W-:Y:S04]  /*32bc0*/  STS.U16 [R0+UR76+0x38000], R51 ;  /* 0x0380003300007988 */ /* 0x000fe8000800044c */
[----:B----4-:R0:W-:Y:S04]  /*32bd0*/  STS.U16 [R0+UR76+0x31000], R55 ;  /* 0x0310003700007988 */ /* 0x0101e8000800044c */
        /* <DEDUP_REMOVED lines=16> */
[----:B------:R0:W-:Y:S04]  /*32ce0*/  STS.U16 [R0+UR76+0x38400], R92 ;  /* 0x0384005c00007988 */ /* 0x0001e8000800044c */
[----:B------:R1:W-:Y:S04]  /*32cf0*/  STS.U16 [R0+UR76+0x20800], R52 ;  /* 0x0208003400007988 */ /* 0x0003e8000800044c */
[----:B------:R1:W-:Y:S04]  /*32d00*/  STS.U16 [R0+UR76+0x28800], R39 ;  /* 0x0288002700007988 */ /* 0x0003e8000800044c */
[----:B0-----:R-:W4:Y:S04]  /*32d10*/  LDL.LU R94, [R1+0x1078] ;  /* 0x00107800015e7983 */ /* 0x001f280000300800 */
[----:B-1----:R-:W4:Y:S04]  /*32d20*/  LDL.LU R53, [R1+0x1074] ;  /* 0x0010740001357983 */ /* 0x002f280000300800 */
[----:B------:R-:W4:Y:S04]  /*32d30*/  LDL.LU R93, [R1+0x1070] ;  /* 0x00107000015d7983 */ /* 0x000f280000300800 */
[----:B------:R-:W4:Y:S04]  /*32d40*/  LDL.LU R92, [R1+0x101c] ;  /* 0x00101c00015c7983 */ /* 0x000f280000300800 */
[----:B------:R-:W4:Y:S04]  /*32d50*/  LDL.LU R52, [R1+0x1018] ;  /* 0x0010180001347983 */ /* 0x000f280000300800 */
[----:B------:R0:W-:Y:S04]  /*32d60*/  STS.U16 [R0+UR76+0x30800], R38 ;  /* 0x0308002600007988 */ /* 0x0001e8000800044c */
[----:B------:R-:W4:Y:S04]  /*32d70*/  LDL.LU R39, [R1+0x1014] ;  /* 0x0010140001277983 */ /* 0x000f280000300800 */
        /* <DEDUP_REMOVED lines=20> */
[----:B------:R1:W-:Y:S04]  /*32ec0*/  STS.U16 [R0+UR76+0x39400], R74 ;  /* 0x0394004a00007988 */ /* 0x0003e8000800044c */
[----:B------:R3:W-:Y:S04]  /*32ed0*/  STS.U16 [R0+UR76+0x21800], R57 ;  /* 0x0218003900007988 */ /* 0x0007e8000800044c */
[----:B0-----:R-:W4:Y:S04]  /*32ee0*/  LDL.LU R75, [R1+0xe90] ;  /* 0x000e9000014b7983 */ /* 0x001f280000300800 */
[----:B-1----:R-:W4:Y:S04]  /*32ef0*/  LDL.LU R74, [R1+0xe8c] ;  /* 0x000e8c00014a7983 */ /* 0x002f280000300800 */
[----:B---3--:R-:W3:Y:S04]  /*32f00*/  LDL.LU R57, [R1+0xe88] ;  /* 0x000e880001397983 */ /* 0x008ee80000300800 */
[----:B--2---:R0:W-:Y:S04]  /*32f10*/  STS.U16 [R0+UR76+0x29800], R55 ;  /* 0x0298003700007988 */ /* 0x0041e8000800044c */
[----:B----4-:R1:W-:Y:S04]  /*32f20*/  STS.U16 [R0+UR76+0x31800], R56 ;  /* 0x0318003800007988 */ /* 0x0103e8000800044c */
[----:B------:R2:W-:Y:S04]  /*32f30*/  STS.U16 [R0+UR76+0x29c00], R95 ;  /* 0x029c005f00007988 */ /* 0x0005e8000800044c */
[----:B------:R-:W-:Y:S04]  /*32f40*/  STS.U16 [R0+UR76+0x31c00], R96 ;  /* 0x031c006000007988 */ /* 0x000fe8000800044c */
[----:B------:R-:W-:Y:S04]  /*32f50*/  STS.U16 [R0+UR76+0x39c00], R97 ;  /* 0x039c006100007988 */ /* 0x000fe8000800044c */
[----:B0-----:R-:W4:Y:S04]  /*32f60*/  LDL.LU R55, [R1+0x1f84] ;  /* 0x001f840001377983 */ /* 0x001f280000300800 */
[----:B-1----:R-:W4:Y:S04]  /*32f70*/  LDL.LU R56, [R1+0x1f80] ;  /* 0x001f800001387983 */ /* 0x002f280000300800 */
[----:B------:R0:W-:Y:S04]  /*32f80*/  STS.U16 [R0+UR76+0x22400], R51 ;  /* 0x0224003300007988 */ /* 0x0001e8000800044c */
[----:B--2---:R-:W2:Y:S04]  /*32f90*/  LDL.LU R95, [R1+0xe28] ;  /* 0x000e2800015f7983 */ /* 0x004ea80000300800 */
[----:B------:R1:W-:Y:S04]  /*32fa0*/  STS.U16 [R0+UR76+0x22000], R98 ;  /* 0x0220006200007988 */ /* 0x0003e8000800044c */
[----:B------:R1:W-:Y:S04]  /*32fb0*/  STS.U16 [R0+UR76+0x2a000], R35 ;  /* 0x02a0002300007988 */ /* 0x0003e8000800044c */
[----:B------:R1:W-:Y:S04]  /*32fc0*/  STS.U16 [R0+UR76+0x32000], R36 ;  /* 0x0320002400007988 */ /* 0x0003e8000800044c */
[----:B0-----:R-:W2:Y:S04]  /*32fd0*/  LDL.LU R51, [R1+0xdd4] ;  /* 0x000dd40001337983 */ /* 0x001ea80000300800 */
[----:B------:R-:W2:Y:S04]  /*32fe0*/  LDL.LU R96, [R1+0xdd0] ;  /* 0x000dd00001607983 */ /* 0x000ea80000300800 */
[----:B------:R-:W2:Y:S04]  /*32ff0*/  LDL.LU R97, [R1+0xdcc] ;  /* 0x000dcc0001617983 */ /* 0x000ea80000300800 */
[----:B-1----:R-:W2:Y:S04]  /*33000*/  LDL.LU R98, [R1+0xdc8] ;  /* 0x000dc80001627983 */ /* 0x002ea80000300800 */
[----:B------:R-:W2:Y:S04]  /*33010*/  LDL.LU R35, [R1+0x1408] ;  /* 0x0014080001237983 */ /* 0x000ea80000300800 */
[----:B------:R0:W-:Y:S04]  /*33020*/  STS.U16 [R0+UR76+0x3a000], R37 ;  /* 0x03a0002500007988 */ /* 0x0001e8000800044c */
[----:B------:R-:W2:Y:S04]  /*33030*/  LDL.LU R36, [R1+0x1404] ;  /* 0x0014040001247983 */ /* 0x000ea80000300800 */
[----:B0-----:R-:W2:Y:S04]  /*33040*/  LDL.LU R37, [R1+0x1400] ;  /* 0x0014000001257983 */ /* 0x001ea80000300800 */
[----:B------:R0:W-:Y:S04]  /*33050*/  STS.U16 [R0+UR76+0x2a400], R94 ;  /* 0x02a4005e00007988 */ /* 0x0001e8000800044c */
[----:B------:R1:W-:Y:S04]  /*33060*/  STS.U16 [R0+UR76+0x32400], R53 ;  /* 0x0324003500007988 */ /* 0x0003e8000800044c */
[----:B------:R0:W-:Y:S04]  /*33070*/  STS.U16 [R0+UR76+0x3a400], R93 ;  /* 0x03a4005d00007988 */ /* 0x0001e8000800044c */
[----:B------:R0:W-:Y:S04]  /*33080*/  STS.U16 [R0+UR76+0x22800], R92 ;  /* 0x0228005c00007988 */ /* 0x0001e8000800044c */
[----:B------:R1:W-:Y:S04]  /*33090*/  STS.U16 [R0+UR76+0x2a800], R52 ;  /* 0x02a8003400007988 */ /* 0x0003e8000800044c */
[----:B------:R1:W-:Y:S04]  /*330a0*/  STS.U16 [R0+UR76+0x32800], R39 ;  /* 0x0328002700007988 */ /* 0x0003e8000800044c */
[----:B0-----:R-:W2:Y:S04]  /*330b0*/  LDL.LU R94, [R1+0x13fc] ;  /* 0x0013fc00015e7983 */ /* 0x001ea80000300800 */
[----:B-1----:R-:W2:Y:S04]  /*330c0*/  LDL.LU R53, [R1+0x1398] ;  /* 0x0013980001357983 */ /* 0x002ea80000300800 */
[----:B------:R-:W2:Y:S04]  /*330d0*/  LDL.LU R93, [R1+0x1394] ;  /* 0x00139400015d7983 */ /* 0x000ea80000300800 */
[----:B------:R-:W2:Y:S04]  /*330e0*/  LDL.LU R92, [R1+0x1390] ;  /* 0x00139000015c7983 */ /* 0x000ea80000300800 */
[----:B------:R-:W2:Y:S04]  /*330f0*/  LDL.LU R52, [R1+0x138c] ;  /* 0x00138c0001347983 */ /* 0x000ea80000300800 */
[----:B------:R0:W-:Y:S04]  /*33100*/  STS.U16 [R0+UR76+0x3a800], R38 ;  /* 0x03a8002600007988 */ /* 0x0001e8000800044c */
[----:B------:R-:W2:Y:S04]  /*33110*/  LDL.LU R39, [R1+0x1328] ;  /* 0x0013280001277983 */ /* 0x000ea80000300800 */
        /* <DEDUP_REMOVED lines=15> */
[----:B0-----:R-:W2:Y:S04]  /*33210*/  LDL.LU R47, [R1+0x12ac] ;  /* 0x0012ac00012f7983 */ /* 0x001ea80000300800 */
[----:B-1----:R-:W2:Y:S04]  /*33220*/  LDL.LU R46, [R1+0x124c] ;  /* 0x00124c00012e7983 */ /* 0x002ea80000300800 */
[----:B------:R-:W2:Y:S04]  /*33230*/  LDL.LU R49, [R1+0x1248] ;  /* 0x0012480001317983 */ /* 0x000ea80000300800 */
[----:B------:R-:W2:Y:S04]  /*33240*/  LDL.LU R48, [R1+0x1244] ;  /* 0x0012440001307983 */ /* 0x000ea80000300800 */
[----:B------:R-:W-:Y:S04]  /*33250*/  STS.U16 [R0+UR76+0x33800], R54 ;  /* 0x0338003600007988 */ /* 0x000fe8000800044c */
[----:B------:R0:W-:Y:S04]  /*33260*/  STS.U16 [R0+UR76+0x2b400], R75 ;  /* 0x02b4004b00007988 */ /* 0x0001e8000800044c */
[----:B------:R1:W-:Y:S04]  /*33270*/  STS.U16 [R0+UR76+0x33400], R74 ;  /* 0x0334004a00007988 */ /* 0x0003e8000800044c */
[----:B---3--:R-:W-:Y:S04]  /*33280*/  STS.U16 [R0+UR76+0x3b400], R57 ;  /* 0x03b4003900007988 */ /* 0x008fe8000800044c */
[----:B0-----:R-:W3:Y:S04]  /*33290*/  LDL.LU R75, [R1+0x1240] ;  /* 0x00124000014b7983 */ /* 0x001ee80000300800 */
[----:B-1----:R-:W3:Y:S04]  /*332a0*/  LDL.LU R74, [R1+0x11ec] ;  /* 0x0011ec00014a7983 */ /* 0x002ee80000300800 */
[----:B------:R-:W-:Y:S04]  /*332b0*/  STS.U16 [R0+UR76+0x39800], R131 ;  /* 0x0398008300007988 */ /* 0x000fe8000800044c */
[----:B------:R-:W-:Y:S04]  /*332c0*/  STS.U16 [R0+UR76+0x21c00], R19 ;  /* 0x021c001300007988 */ /* 0x000fe8000800044c */
[----:B----4-:R0:W-:Y:S04]  /*332d0*/  STS.U16 [R0+UR76+0x23800], R56 ;  /* 0x0238003800007988 */ /* 0x0101e8000800044c */
[----:B------:R1:W-:Y:S04]  /*332e0*/  STS.U16 [R0+UR76+0x2b800], R55 ;  /* 0x02b8003700007988 */ /* 0x0003e8000800044c */
[----:B--2---:R2:W-:Y:S04]  /*332f0*/  STS.U16 [R0+UR76+0x3b800], R95 ;  /* 0x03b8005f00007988 */ /* 0x0045e8000800044c */
[----:B0-----:R-:W4:Y:S04]  /*33300*/  LDL.LU R56, [R1+0x11e8] ;  /* 0x0011e80001387983 */ /* 0x001f280000300800 */
[----:B------:R-:W4:Y:S04]  /*33310*/  LDL.LU R54, [R1+0x11e4] ;  /* 0x0011e40001367983 */ /* 0x000f280000300800 */
[----:B------:R0:W-:Y:S04]  /*33320*/  STS.U16 [R0+UR76+0x23c00], R51 ;  /* 0x023c003300007988 */ /* 0x0001e8000800044c */
[----:B------:R-:W4:Y:S04]  /*33330*/  LDL.LU R57, [R1+0x11e0] ;  /* 0x0011e00001397983 */ /* 0x000f280000300800 */
[----:B-1----:R-:W4:Y:S04]  /*33340*/  LDL.LU R55, [R1+0x118c] ;  /* 0x00118c0001377983 */ /* 0x002f280000300800 */
[----:B------:R1:W-:Y:S04]  /*33350*/  STS.U16 [R0+UR76+0x2bc00], R96 ;  /* 0x02bc006000007988 */ /* 0x0003e8000800044c */
[----:B--2---:R-:W2:Y:S04]  /*33360*/  LDL.LU R95, [R1+0x1188] ;  /* 0x00118800015f7983 */ /* 0x004ea80000300800 */
[----:B------:R1:W-:Y:S04]  /*33370*/  STS.U16 [R0+UR76+0x33c00], R97 ;  /* 0x033c006100007988 */ /* 0x0003e8000800044c */
[----:B------:R1:W-:Y:S01]  /*33380*/  STS.U16 [R0+UR76+0x3bc00], R98 ;  /* 0x03bc006200007988 */ /* 0x0003e2000800044c */
[----:B0-----:R-:W-:-:S03]  /*33390*/  LOP3.LUT R51, R0, 0x10, RZ, 0x3c, !PT ;  /* 0x0000001000337812 */ /* 0x001fc600078e3cff */
[----:B-1----:R-:W2:Y:S04]  /*333a0*/  LDL.LU R96, [R1+0x1184] ;  /* 0x0011840001607983 */ /* 0x002ea80000300800 */
[----:B------:R-:W2:Y:S04]  /*333b0*/  LDL.LU R97, [R1+0x1180] ;  /* 0x0011800001617983 */ /* 0x000ea80000300800 */
[----:B------:R0:W-:Y:S04]  /*333c0*/  STS.U16 [R51+UR76+0x20080], R35 ;  /* 0x0200802333007988 */ /* 0x0001e8000800044c */
[----:B------:R-:W2:Y:S04]  /*333d0*/  LDL.LU R98, [R1+0x112c] ;  /* 0x00112c0001627983 */ /* 0x000ea80000300800 */
[----:B------:R1:W-:Y:S04]  /*333e0*/  STS.U16 [R51+UR76+0x28080], R36 ;  /* 0x0280802433007988 */ /* 0x0003e8000800044c */
[----:B------:R1:W-:Y:S04]  /*333f0*/  STS.U16 [R51+UR76+0x30080], R37 ;  /* 0x0300802533007988 */ /* 0x0003e8000800044c */
[----:B0-----:R-:W2:Y:S04]  /*33400*/  LDL.LU R35, [R1+0x1128] ;  /* 0x0011280001237983 */ /* 0x001ea80000300800 */
[----:B-1----:R-:W2:Y:S04]  /*33410*/  LDL.LU R36, [R1+0x1124] ;  /* 0x0011240001247983 */ /* 0x002ea80000300800 */
        /* <DEDUP_REMOVED lines=34> */
[----:B---3--:R0:W-:Y:S04]  /*33640*/  STS.U16 [R51+UR76+0x39080], R75 ;  /* 0x0390804b33007988 */ /* 0x0081e8000800044c */
[----:B------:R-:W3:Y:S04]  /*33650*/  LDL.LU R48, [R1+0xf48] ;  /* 0x000f480001307983 */ /* 0x000ee80000300800 */
[----:B------:R1:W-:Y:S04]  /*33660*/  STS.U16 [R51+UR76+0x21480], R74 ;  /* 0x0214804a33007988 */ /* 0x0003e8000800044c */
[----:B0-----:R-:W3:Y:S04]  /*33670*/  LDL.LU R75, [R1+0xf44] ;  /* 0x000f4400014b7983 */ /* 0x001ee80000300800 */
[----:B-1----:R-:W3:Y:S04]  /*33680*/  LDL.LU R74, [R1+0xf40] ;  /* 0x000f4000014a7983 */ /* 0x002ee80000300800 */
[----:B----4-:R0:W-:Y:S04]  /*33690*/  STS.U16 [R51+UR76+0x29480], R56 ;  /* 0x0294803833007988 */ /* 0x0101e8000800044c */
[----:B------:R1:W-:Y:S04]  /*336a0*/  STS.U16 [R51+UR76+0x31480], R54 ;  /* 0x0314803633007988 */ /* 0x0003e8000800044c */
[----:B------:R4:W-:Y:S04]  /*336b0*/  STS.U16 [R51+UR76+0x39480], R57 ;  /* 0x0394803933007988 */ /* 0x0009e8000800044c */
[----:B------:R0:W-:Y:S04]  /*336c0*/  STS.U16 [R51+UR76+0x21880], R55 ;  /* 0x0218803733007988 */ /* 0x0001e8000800044c */
[----:B--2---:R2:W-:Y:S04]  /*336d0*/  STS.U16 [R51+UR76+0x29880], R95 ;  /* 0x0298805f33007988 */ /* 0x0045e8000800044c */
[----:B0-----:R-:W3:Y:S04]  /*336e0*/  LDL.LU R56, [R1+0xe84] ;  /* 0x000e840001387983 */ /* 0x001ee80000300800 */
[----:B-1----:R-:W3:Y:S04]  /*336f0*/  LDL.LU R54, [R1+0xe80] ;  /* 0x000e800001367983 */ /* 0x002ee80000300800 */
[----:B----4-:R-:W4:Y:S04]  /*33700*/  LDL.LU R57, [R1+0xe7c] ;  /* 0x000e7c0001397983 */ /* 0x010f280000300800 */
[----:B------:R-:W4:Y:S04]  /*33710*/  LDL.LU R55, [R1+0xe78] ;  /* 0x000e780001377983 */ /* 0x000f280000300800 */
        /* <DEDUP_REMOVED lines=13> */
[----:B------:R-:W-:Y:S04]  /*337f0*/  STS.U16 [R51+UR76+0x22080], R131 ;  /* 0x0220808333007988 */ /* 0x000fe8000800044c */
[----:B------:R-:W-:Y:S04]  /*33800*/  STS.U16 [R51+UR76+0x2a080], R19 ;  /* 0x02a0801333007988 */ /* 0x000fe8000800044c */
[----:B------:R0:W-:Y:S04]  /*33810*/  STS.U16 [R51+UR76+0x32080], R94 ;  /* 0x0320805e33007988 */ /* 0x0001e8000800044c */
[----:B------:R1:W-:Y:S04]  /*33820*/  STS.U16 [R51+UR76+0x3a080], R53 ;  /* 0x03a0803533007988 */ /* 0x0003e8000800044c */
[----:B------:R0:W-:Y:S04]  /*33830*/  STS.U16 [R51+UR76+0x22480], R93 ;  /* 0x0224805d33007988 */ /* 0x0001e8000800044c */
[----:B------:R0:W-:Y:S04]  /*33840*/  STS.U16 [R51+UR76+0x2a480], R92 ;  /* 0x02a4805c33007988 */ /* 0x0001e8000800044c */
[----:B------:R0:W-:Y:S04]  /*33850*/  STS.U16 [R51+UR76+0x32480], R52 ;  /* 0x0324803433007988 */ /* 0x0001e8000800044c */
[----:B------:R-:W-:Y:S04]  /*33860*/  STS.U16 [R51+UR76+0x3a480], R39 ;  /* 0x03a4802733007988 */ /* 0x000fe8000800044c */
[----:B0-----:R-:W2:Y:S04]  /*33870*/  LDL.LU R94, [R1+0x13f8] ;  /* 0x0013f800015e7983 */ /* 0x001ea80000300800 */
[----:B------:R-:W-:Y:S04]  /*33880*/  STS.U16 [R51+UR76+0x22880], R38 ;  /* 0x0228802633007988 */ /* 0x000fe8000800044c */
[----:B------:R-:W-:Y:S04]  /*33890*/  STS.U16 [R51+UR76+0x2a880], R41 ;  /* 0x02a8802933007988 */ /* 0x000fe8000800044c */
[----:B-1----:R-:W2:Y:S04]  /*338a0*/  LDL.LU R53, [R1+0x13f4] ;  /* 0x0013f40001357983 */ /* 0x002ea80000300800 */
[----:B------:R-:W2:Y:S04]  /*338b0*/  LDL.LU R93, [R1+0x13f0] ;  /* 0x0013f000015d7983 */ /* 0x000ea80000300800 */
[----:B------:R-:W-:Y:S04]  /*338c0*/  STS.U16 [R51+UR76+0x32880], R40 ;  /* 0x0328802833007988 */ /* 0x000fe8000800044c */
[----:B------:R-:W-:Y:S04]  /*338d0*/  STS.U16 [R51+UR76+0x3a880], R43 ;  /* 0x03a8802b33007988 */ /* 0x000fe8000800044c */
[----:B------:R-:W-:Y:S04]  /*338e0*/  STS.U16 [R51+UR76+0x22c80], R42 ;  /* 0x022c802a33007988 */ /* 0x000fe8000800044c */
[----:B------:R-:W2:Y:S04]  /*338f0*/  LDL.LU R92, [R1+0x13ec] ;  /* 0x0013ec00015c7983 */ /* 0x000ea80000300800 */
[----:B------:R-:W-:Y:S04]  /*33900*/  STS.U16 [R51+UR76+0x2ac80], R45 ;  /* 0x02ac802d33007988 */ /* 0x000fe8000800044c */
[----:B------:R-:W2:Y:S04]  /*33910*/  LDL.LU R52, [R1+0x1388] ;  /* 0x0013880001347983 */ /* 0x000ea80000300800 */
[----:B------:R-:W-:Y:S04]  /*33920*/  STS.U16 [R51+UR76+0x32c80], R47 ;  /* 0x032c802f33007988 */ /* 0x000fe8000800044c */
[----:B------:R-:W-:Y:S04]  /*33930*/  STS.U16 [R51+UR76+0x3ac80], R46 ;  /* 0x03ac802e33007988 */ /* 0x000fe8000800044c */
[----:B------:R-:W-:Y:S04]  /*33940*/  STS.U16 [R51+UR76+0x23080], R49 ;  /* 0x0230803133007988 */ /* 0x000fe8000800044c */
[----:B---3--:R-:W-:Y:S04]  /*33950*/  STS.U16 [R51+UR76+0x2b080], R48 ;  /* 0x02b0803033007988 */ /* 0x008fe8000800044c */
[----:B------:R-:W-:Y:S04]  /*33960*/  STS.U16 [R51+UR76+0x33080], R75 ;  /* 0x0330804b33007988 */ /* 0x000fe8000800044c */
[----:B------:R-:W-:Y:S04]  /*33970*/  STS.U16 [R51+UR76+0x3b080], R74 ;  /* 0x03b0804a33007988 */ /* 0x000fe8000800044c */
[----:B------:R-:W-:Y:S04]  /*33980*/  STS.U16 [R51+UR76+0x23480], R56 ;  /* 0x0234803833007988 */ /* 0x000fe8000800044c */
[----:B------:R-:W-:Y:S04]  /*33990*/  STS.U16 [R51+UR76+0x2b480], R54 ;  /* 0x02b4803633007988 */ /* 0x000fe8000800044c */
[----:B----4-:R-:W-:Y:S04]  /*339a0*/  STS.U16 [R51+UR76+0x33480], R57 ;  /* 0x0334803933007988 */ /* 0x010fe8000800044c */
[----:B------:R-:W-:Y:S04]  /*339b0*/  STS.U16 [R51+UR76+0x3b480], R55 ;  /* 0x03b4803733007988 */ /* 0x000fe8000800044c */
[----:B--2---:R-:W-:Y:S04]  /*339c0*/  STS.U16 [R51+UR76+0x23880], R37 ;  /* 0x0238802533007988 */ /* 0x004fe8000800044c */
[----:B------:R-:W-:Y:S04]  /*339d0*/  STS.U16 [R51+UR76+0x2b880], R36 ;  /* 0x02b8802433007988 */ /* 0x000fe8000800044c */
[----:B------:R0:W-:Y:S04]  /*339e0*/  STS.U16 [R51+UR76+0x33880], R35 ;  /* 0x0338802333007988 */ /* 0x0001e8000800044c */
[----:B0-----:R-:W2:Y:S04]  /*339f0*/  LDL.LU R35, [R1+0x1384] ;  /* 0x0013840001237983 */ /* 0x001ea80000300800 */
[----:B------:R-:W3:Y:S04]  /*33a00*/  LDL.LU R37, [R1+0x1380] ;  /* 0x0013800001257983 */ /* 0x000ee80000300800 */
        /* <DEDUP_REMOVED lines=19> */
[----:B------:R-:W-:Y:S04]  /*33b40*/  STS.U16 [R51+UR76+0x23c80], R97 ;  /* 0x023c806133007988 */ /* 0x000fe8000800044c */
[----:B------:R-:W-:Y:S04]  /*33b50*/  STS.U16 [R51+UR76+0x2bc80], R96 ;  /* 0x02bc806033007988 */ /* 0x000fe8000800044c */
[----:B------:R-:W-:Y:S01]  /*33b60*/  STS.U16 [R51+UR76+0x33c80], R95 ;  /* 0x033c805f33007988 */ /* 0x000fe2000800044c */
[----:B------:R-:W-:-:S03]  /*33b70*/  LOP3.LUT R19, R0, 0x20, RZ, 0x3c, !PT ;  /* 0x0000002000137812 */ /* 0x000fc600078e3cff */
[----:B------:R1:W-:Y:S04]  /*33b80*/  STS.U16 [R51+UR76+0x3bc80], R50 ;  /* 0x03bc803233007988 */ /* 0x0003e8000800044c */
[----:B0-----:R-:W4:Y:S04]  /*33b90*/  LDL.LU R98, [R1+0x1f60] ;  /* 0x001f600001627983 */ /* 0x001f280000300800 */
[----:B------:R0:W-:Y:S04]  /*33ba0*/  STS.U16 [R19+UR76+0x20100], R94 ;  /* 0x0201005e13007988 */ /* 0x0001e8000800044c */
[----:B-1----:R-:W4:Y:S04]  /*33bb0*/  LDL.LU R51, [R1+0x1178] ;  /* 0x0011780001337983 */ /* 0x002f280000300800 */
[----:B------:R-:W4:Y:S04]  /*33bc0*/  LDL.LU R97, [R1+0x1174] ;  /* 0x0011740001617983 */ /* 0x000f280000300800 */
[----:B------:R-:W4:Y:S04]  /*33bd0*/  LDL.LU R96, [R1+0x1170] ;  /* 0x0011700001607983 */ /* 0x000f280000300800 */
[----:B------:R-:W4:Y:S04]  /*33be0*/  LDL.LU R50, [R1+0x111c] ;  /* 0x00111c0001327983 */ /* 0x000f280000300800 */
[----:B------:R-:W4:Y:S04]  /*33bf0*/  LDL.LU R95, [R1+0x1118] ;  /* 0x00111800015f7983 */ /* 0x000f280000300800 */
[----:B------:R1:W-:Y:S04]  /*33c00*/  STS.U16 [R19+UR76+0x28100], R53 ;  /* 0x0281003513007988 */ /* 0x0003e8000800044c */
[----:B0-----:R-:W4:Y:S04]  /*33c10*/  LDL.LU R94, [R1+0x1114] ;  /* 0x00111400015e7983 */ /* 0x001f280000300800 */
[----:B------:R0:W-:Y:S04]  /*33c20*/  STS.U16 [R19+UR76+0x30100], R93 ;  /* 0x0301005d13007988 */ /* 0x0001e8000800044c */
[----:B------:R0:W-:Y:S04]  /*33c30*/  STS.U16 [R19+UR76+0x38100], R92 ;  /* 0x0381005c13007988 */ /* 0x0001e8000800044c */
[----:B------:R0:W-:Y:S04]  /*33c40*/  STS.U16 [R19+UR76+0x20500], R52 ;  /* 0x0205003413007988 */ /* 0x0001e8000800044c */
[----:B-1----:R-:W4:Y:S04]  /*33c50*/  LDL.LU R53, [R1+0x1110] ;  /* 0x0011100001357983 */ /* 0x002f280000300800 */
[----:B0-----:R-:W4:Y:S04]  /*33c60*/  LDL.LU R93, [R1+0x10bc] ;  /* 0x0010bc00015d7983 */ /* 0x001f280000300800 */
[----:B------:R-:W4:Y:S04]  /*33c70*/  LDL.LU R131, [R1+0x10b8] ;  /* 0x0010b80001837983 */ /* 0x000f280000300800 */
[----:B------:R-:W4:Y:S04]  /*33c80*/  LDL.LU R92, [R1+0x10b4] ;  /* 0x0010b400015c7983 */ /* 0x000f280000300800 */
[----:B------:R-:W4:Y:S04]  /*33c90*/  LDL.LU R52, [R1+0x10b0] ;  /* 0x0010b00001347983 */ /* 0x000f280000300800 */
[----:B--2---:R0:W-:Y:S04]  /*33ca0*/  STS.U16 [R19+UR76+0x28500], R35 ;  /* 0x0285002313007988 */ /* 0x0041e8000800044c */
[----:B---3--:R1:W-:Y:S04]  /*33cb0*/  STS.U16 [R19+UR76+0x30500], R37 ;  /* 0x0305002513007988 */ /* 0x0083e8000800044c */
[----:B----4-:R2:W-:Y:S04]  /*33cc0*/  STS.U16 [R19+UR76+0x38500], R36 ;  /* 0x0385002413007988 */ /* 0x0105e8000800044c */
[----:B------:R3:W-:Y:S04]  /*33cd0*/  STS.U16 [R19+UR76+0x20900], R39 ;  /* 0x0209002713007988 */ /* 0x0007e8000800044c */
[----:B------:R4:W-:Y:S04]  /*33ce0*/  STS.U16 [R19+UR76+0x28900], R38 ;  /* 0x0289002613007988 */ /* 0x0009e8000800044c */
[----:B------:R2:W-:Y:S04]  /*33cf0*/  STS.U16 [R19+UR76+0x30900], R41 ;  /* 0x0309002913007988 */ /* 0x0005e8000800044c */
[----:B0-----:R-:W4:Y:S04]  /*33d00*/  LDL.LU R35, [R1+0x105c] ;  /* 0x00105c0001237983 */ /* 0x001f280000300800 */
[----:B-1----:R-:W4:Y:S04]  /*33d10*/  LDL.LU R37, [R1+0x1058] ;  /* 0x0010580001257983 */ /* 0x002f280000300800 */
[----:B--2---:R-:W2:Y:S04]  /*33d20*/  LDL.LU R36, [R1+0x1054] ;  /* 0x0010540001247983 */ /* 0x004ea80000300800 */
[----:B---3--:R-:W3:Y:S04]  /*33d30*/  LDL.LU R39, [R1+0x1050] ;  /* 0x0010500001277983 */ /* 0x008ee80000300800 */
[----:B----4-:R-:W4:Y:S04]  /*33d40*/  LDL.LU R38, [R1+0xffc] ;  /* 0x000ffc0001267983 */ /* 0x010f280000300800 */
        /* <DEDUP_REMOVED lines=27> */
[----:B0-----:R-:W4:Y:S04]  /*33f00*/  LDL.LU R57, [R1+0xe6c] ;  /* 0x000e6c0001397983 */ /* 0x001f280000300800 */
[----:B-1----:R-:W4:Y:S04]  /*33f10*/  LDL.LU R55, [R1+0xe68] ;  /* 0x000e680001377983 */ /* 0x002f280000300800 */
[----:B------:R0:W-:Y:S04]  /*33f20*/  STS.U16 [R19+UR76+0x29900], R51 ;  /* 0x0299003313007988 */ /* 0x0001e8000800044c */
        /* <DEDUP_REMOVED lines=11> */
[----:B------:R-:W4:Y:S04]  /*33fe0*/  LDL.LU R94, [R1+0x1f48] ;  /* 0x001f4800015e7983 */ /* 0x000f280000300800 */
[----:B------:R0:W-:Y:S04]  /*33ff0*/  STS.U16 [R19+UR76+0x22100], R93 ;  /* 0x0221005d13007988 */ /* 0x0001e8000800044c */
[----:B------:R-:W4:Y:S04]  /*34000*/  LDL.LU R53, [R1+0x1f44] ;  /* 0x001f440001357983 */ /* 0x000f280000300800 */
[----:B------:R-:W-:Y:S04]  /*34010*/  STS.U16 [R19+UR76+0x2a100], R131 ;  /* 0x02a1008313007988 */ /* 0x000fe8000800044c */
[----:B------:R1:W-:Y:S04]  /*34020*/  STS.U16 [R19+UR76+0x32100], R92 ;  /* 0x0321005c13007988 */ /* 0x0003e8000800044c */
[----:B------:R1:W-:Y:S04]  /*34030*/  STS.U16 [R19+UR76+0x3a100], R52 ;  /* 0x03a1003413007988 */ /* 0x0003e8000800044c */
[----:B0-----:R-:W4:Y:S04]  /*34040*/  LDL.LU R93, [R1+0x1f40] ;  /* 0x001f4000015d7983 */ /* 0x001f280000300800 */
[----:B-1----:R-:W4:Y:S04]  /*34050*/  LDL.LU R92, [R1+0x13e8] ;  /* 0x0013e800015c7983 */ /* 0x002f280000300800 */
[----:B------:R-:W4:Y:S04]  /*34060*/  LDL.LU R52, [R1+0x13e4] ;  /* 0x0013e40001347983 */ /* 0x000f280000300800 */
[----:B------:R0:W-:Y:S04]  /*34070*/  STS.U16 [R19+UR76+0x22500], R35 ;  /* 0x0225002313007988 */ /* 0x0001e8000800044c */
[----:B------:R1:W-:Y:S04]  /*34080*/  STS.U16 [R19+UR76+0x2a500], R37 ;  /* 0x02a5002513007988 */ /* 0x0003e8000800044c */
[----:B--2---:R2:W-:Y:S04]  /*34090*/  STS.U16 [R19+UR76+0x32500], R36 ;  /* 0x0325002413007988 */ /* 0x0045e8000800044c */
[----:B---3--:R3:W-:Y:S04]  /*340a0*/  STS.U16 [R19+UR76+0x3a500], R39 ;  /* 0x03a5002713007988 */ /* 0x0087e8000800044c */
[----:B----4-:R4:W-:Y:S04]  /*340b0*/  STS.U16 [R19+UR76+0x22900], R38 ;  /* 0x0229002613007988 */ /* 0x0109e8000800044c */
        /* <DEDUP_REMOVED lines=36> */
[----:B------:R-:W-:Y:S04]  /*34300*/  STS.U16 [R19+UR76+0x2b900], R99 ;  /* 0x02b9006313007988 */ /* 0x000fe8000800044c */
[----:B------:R-:W-:Y:S04]  /*34310*/  STS.U16 [R19+UR76+0x33900], R29 ;  /* 0x0339001d13007988 */ /* 0x000fe8000800044c */
[----:B------:R-:W-:Y:S04]  /*34320*/  STS.U16 [R19+UR76+0x3b900], R27 ;  /* 0x03b9001b13007988 */ /* 0x000fe8000800044c */
[----:B------:R-:W-:Y:S04]  /*34330*/  STS.U16 [R19+UR76+0x23d00], R24 ;  /* 0x023d001813007988 */ /* 0x000fe8000800044c */
[----:B------:R-:W-:Y:S04]  /*34340*/  STS.U16 [R19+UR76+0x2bd00], R23 ;  /* 0x02bd001713007988 */ /* 0x000fe8000800044c */
[----:B------:R-:W-:Y:S01]  /*34350*/  STS.U16 [R19+UR76+0x33d00], R20 ;  /* 0x033d001413007988 */ /* 0x000fe2000800044c */
[----:B0-----:R-:W-:-:S03]  /*34360*/  LOP3.LUT R124, R0, 0x30, RZ, 0x3c, !PT ;  /* 0x00000030007c7812 */ /* 0x001fc600078e3cff */
[----:B------:R-:W-:Y:S04]  /*34370*/  STS.U16 [R19+UR76+0x3bd00], R18 ;  /* 0x03bd001213007988 */ /* 0x000fe8000800044c */
[----:B------:R0:W-:Y:S04]  /*34380*/  STS.U16 [R124+UR76+0x20180], R92 ;  /* 0x0201805c7c007988 */ /* 0x0001e8000800044c */
[----:B------:R1:W-:Y:S04]  /*34390*/  STS.U16 [R124+UR76+0x28180], R52 ;  /* 0x028180347c007988 */ /* 0x0003e8000800044c */
[----:B0-----:R-:W4:Y:S04]  /*343a0*/  LDL.LU R92, [R1+0x11c4] ;  /* 0x0011c400015c7983 */ /* 0x001f280000300800 */
[----:B-1----:R-:W4:Y:S04]  /*343b0*/  LDL.LU R52, [R1+0x11c0] ;  /* 0x0011c00001347983 */ /* 0x002f280000300800 */
        /* <DEDUP_REMOVED lines=12> */
[----:B------:R1:W-:Y:S04]  /*34480*/  STS.U16 [R124+UR76+0x28980], R43 ;  /* 0x0289802b7c007988 */ /* 0x0003e8000800044c */
[----:B------:R0:W-:Y:S04]  /*34490*/  STS.U16 [R124+UR76+0x30980], R42 ;  /* 0x0309802a7c007988 */ /* 0x0001e8000800044c */
[----:B------:R-:W4:Y:S04]  /*344a0*/  LDL.LU R41, [R1+0x1108] ;  /* 0x0011080001297983 */ /* 0x000f280000300800 */
[----:B------:R0:W-:Y:S04]  /*344b0*/  STS.U16 [R124+UR76+0x38980], R45 ;  /* 0x0389802d7c007988 */ /* 0x0001e8000800044c */
[----:B------:R-:W-:Y:S04]  /*344c0*/  STS.U16 [R124+UR76+0x20d80], R47 ;  /* 0x020d802f7c007988 */ /* 0x000fe8000800044c */
[----:B------:R-:W-:Y:S04]  /*344d0*/  STS.U16 [R124+UR76+0x28d80], R46 ;  /* 0x028d802e7c007988 */ /* 0x000fe8000800044c */
[----:B0-----:R-:W4:Y:S04]  /*344e0*/  LDL.LU R40, [R1+0x1104] ;  /* 0x0011040001287983 */ /* 0x001f280000300800 */
[----:B-1----:R-:W4:Y:S04]  /*344f0*/  LDL.LU R43, [R1+0x1100] ;  /* 0x00110000012b7983 */ /* 0x002f280000300800 */
[----:B------:R-:W4:Y:S04]  /*34500*/  LDL.LU R42, [R1+0x10ac] ;  /* 0x0010ac00012a7983 */ /* 0x000f280000300800 */
[----:B------:R-:W4:Y:S04]  /*34510*/  LDL.LU R45, [R1+0x10a8] ;  /* 0x0010a800012d7983 */ /* 0x000f280000300800 */
[----:B------:R-:W-:Y:S04]  /*34520*/  STS.U16 [R124+UR76+0x30d80], R49 ;  /* 0x030d80317c007988 */ /* 0x000fe8000800044c */
[----:B------:R-:W-:Y:S04]  /*34530*/  STS.U16 [R124+UR76+0x38d80], R48 ;  /* 0x038d80307c007988 */ /* 0x000fe8000800044c */
[----:B------:R-:W-:Y:S04]  /*34540*/  STS.U16 [R124+UR76+0x21180], R75 ;  /* 0x0211804b7c007988 */ /* 0x000fe8000800044c */
[----:B------:R-:W-:Y:S04]  /*34550*/  STS.U16 [R124+UR76+0x29180], R74 ;  /* 0x0291804a7c007988 */ /* 0x000fe8000800044c */
[----:B------:R-:W-:Y:S04]  /*34560*/  STS.U16 [R124+UR76+0x31180], R56 ;  /* 0x031180387c007988 */ /* 0x000fe8000800044c */
[----:B------:R0:W-:Y:S04]  /*34570*/  STS.U16 [R124+UR76+0x39180], R54 ;  /* 0x039180367c007988 */ /* 0x0001e8000800044c */
[----:B------:R1:W-:Y:S04]  /*34580*/  STS.U16 [R124+UR76+0x21580], R57 ;  /* 0x021580397c007988 */ /* 0x0003e8000800044c */
[----:B0-----:R-:W4:Y:S04]  /*34590*/  LDL.LU R54, [R1+0x10a4] ;  /* 0x0010a40001367983 */ /* 0x001f280000300800 */
[----:B------:R0:W-:Y:S04]  /*345a0*/  STS.U16 [R124+UR76+0x29580], R55 ;  /* 0x029580377c007988 */ /* 0x0001e8000800044c */
[----:B-1----:R-:W4:Y:S04]  /*345b0*/  LDL.LU R57, [R1+0x10a0] ;  /* 0x0010a00001397983 */ /* 0x002f280000300800 */
[----:B0-----:R-:W4:Y:S04]  /*345c0*/  LDL.LU R55, [R1+0x104c] ;  /* 0x00104c0001377983 */ /* 0x001f280000300800 */
        /* <DEDUP_REMOVED lines=41> */
[----:B------:R1:W-:Y:S04]  /*34860*/  STS.U16 [R124+UR76+0x3a180], R57 ;  /* 0x03a180397c007988 */ /* 0x0003e8000800044c */
[----:B0-----:R-:W2:Y:S04]  /*34870*/  LDL.LU R54, [R1+0x1f0c] ;  /* 0x001f0c0001367983 */ /* 0x001ea80000300800 */
[----:B------:R0:W-:Y:S04]  /*34880*/  STS.U16 [R124+UR76+0x22580], R55 ;  /* 0x022580377c007988 */ /* 0x0001e8000800044c */
[----:B-1----:R-:W2:Y:S04]  /*34890*/  LDL.LU R57, [R1+0x1f08] ;  /* 0x001f080001397983 */ /* 0x002ea80000300800 */
[----:B0-----:R-:W2:Y:S04]  /*348a0*/  LDL.LU R55, [R1+0x1f04] ;  /* 0x001f040001377983 */ /* 0x001ea80000300800 */
[----:B------:R-:W-:Y:S04]  /*348b0*/  STS.U16 [R124+UR76+0x2a580], R131 ;  /* 0x02a580837c007988 */ /* 0x000fe8000800044c */
        /* <DEDUP_REMOVED lines=17> */
[----:B------:R0:W-:Y:S04]  /*349d0*/  STS.U16 [R124+UR76+0x3b180], R74 ;  /* 0x03b1804a7c007988 */ /* 0x0001e8000800044c */
[----:B------:R-:W3:Y:S04]  /*349e0*/  LDL.LU R24, [R1+0x1368] ;  /* 0x0013680001187983 */ /* 0x000ee80000300800 */
[----:B------:R-:W-:Y:S04]  /*349f0*/  STS.U16 [R124+UR76+0x23580], R56 ;  /* 0x023580387c007988 */ /* 0x000fe8000800044c */
[----:B------:R-:W3:Y:S04]  /*34a00*/  LDL.LU R27, [R1+0x1364] ;  /* 0x00136400011b7983 */ /* 0x000ee80000300800 */
[----:B------:R-:W3:Y:S04]  /*34a10*/  LDL.LU R29, [R1+0x1360] ;  /* 0x00136000011d7983 */ /* 0x000ee80000300800 */
[----:B0-----:R-:W4:Y:S04]  /*34a20*/  LDL.LU R74, [R1+0x135c] ;  /* 0x00135c00014a7983 */ /* 0x001f280000300800 */
[----:B--2---:R0:W-:Y:S04]  /*34a30*/  STS.U16 [R124+UR76+0x2b580], R55 ;  /* 0x02b580377c007988 */ /* 0x0041e8000800044c */
[----:B------:R-:W-:Y:S04]  /*34a40*/  STS.U16 [R124+UR76+0x33580], R57 ;  /* 0x033580397c007988 */ /* 0x000fe8000800044c */
[----:B------:R1:W-:Y:S04]  /*34a50*/  STS.U16 [R124+UR76+0x3b580], R54 ;  /* 0x03b580367c007988 */ /* 0x0003e8000800044c */
[----:B------:R-:W-:Y:S04]  /*34a60*/  STS.U16 [R124+UR76+0x23980], R44 ;  /* 0x0239802c7c007988 */ /* 0x000fe8000800044c */
[----:B------:R2:W-:Y:S04]  /*34a70*/  STS.U16 [R124+UR76+0x2b980], R28 ;  /* 0x02b9801c7c007988 */ /* 0x0005e8000800044c */
[----:B0-----:R-:W4:Y:S04]  /*34a80*/  LDL.LU R55, [R1+0x12f8] ;  /* 0x0012f80001377983 */ /* 0x001f280000300800 */
[----:B-1----:R-:W4:Y:S04]  /*34a90*/  LDL.LU R54, [R1+0x12f4] ;  /* 0x0012f40001367983 */ /* 0x002f280000300800 */
[----:B------:R-:W4:Y:S04]  /*34aa0*/  LDL.LU R57, [R1+0x12f0] ;  /* 0x0012f00001397983 */ /* 0x000f280000300800 */
[----:B--2---:R-:W2:Y:S04]  /*34ab0*/  LDL.LU R28, [R1+0x12ec] ;  /* 0x0012ec00011c7983 */ /* 0x004ea80000300800 */
        /* <DEDUP_REMOVED lines=8> */
[----:B------:R-:W-:Y:S04]  /*34b40*/  STS.U16 [R124+UR76+0x33980], R129 ;  /* 0x033980817c007988 */ /* 0x000fe8000800044c */
[----:B------:R-:W-:Y:S04]  /*34b50*/  STS.U16 [R124+UR76+0x3b980], R128 ;  /* 0x03b980807c007988 */ /* 0x000fe8000800044c */
[----:B------:R0:W-:Y:S04]  /*34b60*/  STS.U16 [R124+UR76+0x23d80], R32 ;  /* 0x023d80207c007988 */ /* 0x0001e8000800044c */
[----:B------:R-:W-:Y:S04]  /*34b70*/  STS.U16 [R124+UR76+0x2bd80], R127 ;  /* 0x02bd807f7c007988 */ /* 0x000fe8000800044c */
[----:B------:R-:W-:Y:S04]  /*34b80*/  STS.U16 [R124+UR76+0x33d80], R126 ;  /* 0x033d807e7c007988 */ /* 0x000fe8000800044c */
[----:B------:R-:W-:Y:S01]  /*34b90*/  STS.U16 [R124+UR76+0x3bd80], R30 ;  /* 0x03bd801e7c007988 */ /* 0x000fe2000800044c */
[----:B0-----:R-:W-:-:S05]  /*34ba0*/  LOP3.LUT R32, R0, 0x40, RZ, 0x3c, !PT ;  /* 0x0000004000207812 */ /* 0x001fca00078e3cff */
[----:B---3--:R-:W-:Y:S04]  /*34bb0*/  STS.U16 [R32+UR76+0x20200], R19 ;  /* 0x0202001320007988 */ /* 0x008fe8000800044c */
[----:B------:R-:W-:Y:S04]  /*34bc0*/  STS.U16 [R32+UR76+0x28200], R18 ;  /* 0x0282001220007988 */ /* 0x000fe8000800044c */
[----:B------:R-:W-:Y:S04]  /*34bd0*/  STS.U16 [R32+UR76+0x30200], R20 ;  /* 0x0302001420007988 */ /* 0x000fe8000800044c */
[----:B------:R-:W-:Y:S04]  /*34be0*/  STS.U16 [R32+UR76+0x38200], R23 ;  /* 0x0382001720007988 */ /* 0x000fe8000800044c */
[----:B------:R-:W-:Y:S04]  /*34bf0*/  STS.U16 [R32+UR76+0x20600], R24 ;  /* 0x0206001820007988 */ /* 0x000fe8000800044c */
[----:B------:R-:W-:Y:S04]  /*34c00*/  STS.U16 [R32+UR76+0x28600], R27 ;  /* 0x0286001b20007988 */ /* 0x000fe8000800044c */
[----:B------:R-:W-:Y:S04]  /*34c10*/  STS.U16 [R32+UR76+0x30600], R29 ;  /* 0x0306001d20007988 */ /* 0x000fe8000800044c */
[----:B----4-:R0:W-:Y:S04]  /*34c20*/  STS.U16 [R32+UR76+0x38600], R74 ;  /* 0x0386004a20007988 */ /* 0x0101e8000800044c */
[----:B0-----:R-:W3:Y:S04]  /*34c30*/  LDL.LU R74, [R1+0x11bc] ;  /* 0x0011bc00014a7983 */ /* 0x001ee80000300800 */
[----:B------:R0:W-:Y:S04]  /*34c40*/  STS.U16 [R32+UR76+0x20a00], R55 ;  /* 0x020a003720007988 */ /* 0x0001e8000800044c */
[----:B------:R1:W-:Y:S04]  /*34c50*/  STS.U16 [R32+UR76+0x28a00], R54 ;  /* 0x028a003620007988 */ /* 0x0003e8000800044c */
[----:B------:R4:W-:Y:S04]  /*34c60*/  STS.U16 [R32+UR76+0x30a00], R57 ;  /* 0x030a003920007988 */ /* 0x0009e8000800044c */
[----:B--2---:R-:W-:Y:S04]  /*34c70*/  STS.U16 [R32+UR76+0x38a00], R28 ;  /* 0x038a001c20007988 */ /* 0x004fe8000800044c */
[----:B------:R-:W-:Y:S04]  /*34c80*/  STS.U16 [R32+UR76+0x20e00], R99 ;  /* 0x020e006320007988 */ /* 0x000fe8000800044c */
[----:B------:R2:W-:Y:S04]  /*34c90*/  STS.U16 [R32+UR76+0x28e00], R44 ;  /* 0x028e002c20007988 */ /* 0x0005e8000800044c */
[----:B------:R2:W-:Y:S04]  /*34ca0*/  STS.U16 [R32+UR76+0x30e00], R47 ;  /* 0x030e002f20007988 */ /* 0x0005e8000800044c */
[----:B0-----:R-:W3:Y:S04]  /*34cb0*/  LDL.LU R55, [R1+0x11b8] ;  /* 0x0011b80001377983 */ /* 0x001ee80000300800 */
[----:B-1----:R-:W3:Y:S04]  /*34cc0*/  LDL.LU R54, [R1+0x11b4] ;  /* 0x0011b40001367983 */ /* 0x002ee80000300800 */
[----:B----4-:R-:W4:Y:S04]  /*34cd0*/  LDL.LU R57, [R1+0x11b0] ;  /* 0x0011b00001397983 */ /* 0x010f280000300800 */
[----:B------:R0:W-:Y:S04]  /*34ce0*/  STS.U16 [R32+UR76+0x38e00], R46 ;  /* 0x038e002e20007988 */ /* 0x0001e8000800044c */
[----:B--2---:R-:W2:Y:S04]  /*34cf0*/  LDL.LU R44, [R1+0x115c] ;  /* 0x00115c00012c7983 */ /* 0x004ea80000300800 */
[----:B------:R1:W-:Y:S04]  /*34d00*/  STS.U16 [R32+UR76+0x21200], R49 ;  /* 0x0212003120007988 */ /* 0x0003e8000800044c */
[----:B------:R-:W2:Y:S04]  /*34d10*/  LDL.LU R47, [R1+0x1158] ;  /* 0x00115800012f7983 */ /* 0x000ea80000300800 */
[----:B------:R0:W-:Y:S04]  /*34d20*/  STS.U16 [R32+UR76+0x29200], R48 ;  /* 0x0292003020007988 */ /* 0x0001e8000800044c */
[----:B------:R-:W-:Y:S04]  /*34d30*/  STS.U16 [R32+UR76+0x31200], R75 ;  /* 0x0312004b20007988 */ /* 0x000fe8000800044c */
[----:B------:R1:W-:Y:S04]  /*34d40*/  STS.U16 [R32+UR76+0x39200], R56 ;  /* 0x0392003820007988 */ /* 0x0003e8000800044c */
[----:B0-----:R-:W2:Y:S04]  /*34d50*/  LDL.LU R46, [R1+0x1154] ;  /* 0x00115400012e7983 */ /* 0x001ea80000300800 */
[----:B-1----:R-:W2:Y:S04]  /*34d60*/  LDL.LU R49, [R1+0x1150] ;  /* 0x0011500001317983 */ /* 0x002ea80000300800 */
        /* <DEDUP_REMOVED lines=19> */
[----:B---3--:R0:W-:Y:S04]  /*34ea0*/  STS.U16 [R32+UR76+0x21600], R74 ;  /* 0x0216004a20007988 */ /* 0x0081e8000800044c */
[----:B0-----:R-:W3:Y:S04]  /*34eb0*/  LDL.LU R74, [R1+0xf70] ;  /* 0x000f7000014a7983 */ /* 0x001ee80000300800 */
[----:B------:R0:W-:Y:S04]  /*34ec0*/  STS.U16 [R32+UR76+0x29600], R55 ;  /* 0x0296003720007988 */ /* 0x0001e8000800044c */
[----:B------:R1:W-:Y:S04]  /*34ed0*/  STS.U16 [R32+UR76+0x31600], R54 ;  /* 0x0316003620007988 */ /* 0x0003e8000800044c */
[----:B----4-:R4:W-:Y:S04]  /*34ee0*/  STS.U16 [R32+UR76+0x39600], R57 ;  /* 0x0396003920007988 */ /* 0x0109e8000800044c */
[----:B--2---:R2:W-:Y:S04]  /*34ef0*/  STS.U16 [R32+UR76+0x21a00], R44 ;  /* 0x021a002c20007988 */ /* 0x0045e8000800044c */
[----:B------:R2:W-:Y:S04]  /*34f00*/  STS.U16 [R32+UR76+0x29a00], R47 ;  /* 0x029a002f20007988 */ /* 0x0005e8000800044c */
[----:B0-----:R-:W3:Y:S04]  /*34f10*/  LDL.LU R55, [R1+0xf1c] ;  /* 0x000f1c0001377983 */ /* 0x001ee80000300800 */
[----:B-1----:R-:W3:Y:S04]  /*34f20*/  LDL.LU R54, [R1+0xf18] ;  /* 0x000f180001367983 */ /* 0x002ee80000300800 */
[----:B----4-:R-:W4:Y:S04]  /*34f30*/  LDL.LU R57, [R1+0xf14] ;  /* 0x000f140001397983 */ /* 0x010f280000300800 */
[----:B------:R0:W-:Y:S04]  /*34f40*/  STS.U16 [R32+UR76+0x31a00], R46 ;  /* 0x031a002e20007988 */ /* 0x0001e8000800044c */
[----:B--2---:R-:W2:Y:S04]  /*34f50*/  LDL.LU R44, [R1+0x1f00] ;  /* 0x001f0000012c7983 */ /* 0x004ea80000300800 */
[----:B------:R-:W2:Y:S04]  /*34f60*/  LDL.LU R47, [R1+0x1efc] ;  /* 0x001efc00012f7983 */ /* 0x000ea80000300800 */
[----:B------:R1:W-:Y:S04]  /*34f70*/  STS.U16 [R32+UR76+0x39a00], R49 ;  /* 0x039a003120007988 */ /* 0x0003e8000800044c */
[----:B------:R0:W-:Y:S04]  /*34f80*/  STS.U16 [R32+UR76+0x21e00], R48 ;  /* 0x021e003020007988 */ /* 0x0001e8000800044c */
[----:B------:R0:W-:Y:S04]  /*34f90*/  STS.U16 [R32+UR76+0x29e00], R56 ;  /* 0x029e003820007988 */ /* 0x0001e8000800044c */
[----:B------:R-:W-:Y:S04]  /*34fa0*/  STS.U16 [R32+UR76+0x31e00], R131 ;  /* 0x031e008320007988 */ /* 0x000fe8000800044c */
[----:B------:R1:W-:Y:S04]  /*34fb0*/  STS.U16 [R32+UR76+0x39e00], R129 ;  /* 0x039e008120007988 */ /* 0x0003e8000800044c */
[----:B0-----:R-:W2:Y:S04]  /*34fc0*/  LDL.LU R46, [R1+0x1ef8] ;  /* 0x001ef800012e7983 */ /* 0x001ea80000300800 */
[----:B-1----:R-:W2:Y:S04]  /*34fd0*/  LDL.LU R49, [R1+0x1ef4] ;  /* 0x001ef40001317983 */ /* 0x002ea80000300800 */
[----:B------:R0:W-:Y:S04]  /*34fe0*/  STS.U16 [R32+UR76+0x22200], R128 ;  /* 0x0222008020007988 */ /* 0x0001e8000800044c */
[----:B------:R-:W2:Y:S04]  /*34ff0*/  LDL.LU R48, [R1+0x1ef0] ;  /* 0x001ef00001307983 */ /* 0x000ea80000300800 */
[----:B------:R-:W2:Y:S04]  /*35000*/  LDL.LU R56, [R1+0x1eec] ;  /* 0x001eec0001387983 */ /* 0x000ea80000300800 */
[----:B------:R-:W2:Y:S04]  /*35010*/  LDL.LU R129, [R1+0xf10] ;  /* 0x000f100001817983 */ /* 0x000ea80000300800 */
[----:B0-----:R-:W2:Y:S04]  /*35020*/  LDL.LU R128, [R1+0xe54] ;  /* 0x000e540001807983 */ /* 0x001ea80000300800 */
[----:B------:R0:W-:Y:S04]  /*35030*/  STS.U16 [R32+UR76+0x2a200], R127 ;  /* 0x02a2007f20007988 */ /* 0x0001e8000800044c */
[----:B------:R1:W-:Y:S04]  /*35040*/  STS.U16 [R32+UR76+0x32200], R126 ;  /* 0x0322007e20007988 */ /* 0x0003e8000800044c */
[----:B0-----:R-:W2:Y:S04]  /*35050*/  LDL.LU R127, [R1+0xe4c] ;  /* 0x000e4c00017f7983 */ /* 0x001ea80000300800 */
[----:B-1----:R-:W2:Y:S04]  /*35060*/  LDL.LU R126, [R1+0xe48] ;  /* 0x000e4800017e7983 */ /* 0x002ea80000300800 */
[----:B------:R0:W-:Y:S04]  /*35070*/  STS.U16 [R32+UR76+0x3a200], R124 ;  /* 0x03a2007c20007988 */ /* 0x0001e8000800044c */
        /* <DEDUP_REMOVED lines=14> */
[----:B------:R-:W2:Y:S04]  /*35160*/  LDL.LU R24, [R1+0x1350] ;  /* 0x0013500001187983 */ /* 0x000ea80000300800 */
[----:B------:R0:W-:Y:S04]  /*35170*/  STS.U16 [R32+UR76+0x22e00], R28 ;  /* 0x022e001c20007988 */ /* 0x0001e8000800044c */
[----:B------:R0:W-:Y:S04]  /*35180*/  STS.U16 [R32+UR76+0x2ae00], R99 ;  /* 0x02ae006320007988 */ /* 0x0001e8000800044c */
[----:B------:R1:W-:Y:S04]  /*35190*/  STS.U16 [R32+UR76+0x32e00], R75 ;  /* 0x032e004b20007988 */ /* 0x0003e8000800044c */
[----:B---3--:R3:W-:Y:S04]  /*351a0*/  STS.U16 [R32+UR76+0x3ae00], R74 ;  /* 0x03ae004a20007988 */ /* 0x0087e8000800044c */
[----:B0-----:R-:W2:Y:S04]  /*351b0*/  LDL.LU R27, [R1+0x134c] ;  /* 0x00134c00011b7983 */ /* 0x001ea80000300800 */
[----:B-1----:R-:W2:Y:S04]  /*351c0*/  LDL.LU R29, [R1+0x12e8] ;  /* 0x0012e800011d7983 */ /* 0x002ea80000300800 */
[----:B------:R-:W2:Y:S04]  /*351d0*/  LDL.LU R28, [R1+0x12e4] ;  /* 0x0012e400011c7983 */ /* 0x000ea80000300800 */
[----:B------:R-:W2:Y:S04]  /*351e0*/  LDL.LU R99, [R1+0x12e0] ;  /* 0x0012e00001637983 */ /* 0x000ea80000300800 */
[----:B------:R-:W2:Y:S04]  /*351f0*/  LDL.LU R75, [R1+0x12dc] ;  /* 0x0012dc00014b7983 */ /* 0x000ea80000300800 */
[----:B---3--:R-:W3:Y:S04]  /*35200*/  LDL.LU R74, [R1+0x1278] ;  /* 0x00127800014a7983 */ /* 0x008ee80000300800 */
[----:B------:R0:W-:Y:S04]  /*35210*/  STS.U16 [R32+UR76+0x23200], R55 ;  /* 0x0232003720007988 */ /* 0x0001e8000800044c */
[----:B------:R1:W-:Y:S04]  /*35220*/  STS.U16 [R32+UR76+0x2b200], R54 ;  /* 0x02b2003620007988 */ /* 0x0003e8000800044c */
[----:B----4-:R4:W-:Y:S04]  /*35230*/  STS.U16 [R32+UR76+0x33200], R57 ;  /* 0x0332003920007988 */ /* 0x0109e8000800044c */
[----:B0-----:R-:W3:Y:S04]  /*35240*/  LDL.LU R55, [R1+0x1274] ;  /* 0x0012740001377983 */ /* 0x001ee80000300800 */
[----:B-1----:R-:W3:Y:S04]  /*35250*/  LDL.LU R54, [R1+0x1270] ;  /* 0x0012700001367983 */ /* 0x002ee80000300800 */
[----:B----4-:R-:W4:Y:S04]  /*35260*/  LDL.LU R57, [R1+0x126c] ;  /* 0x00126c0001397983 */ /* 0x010f280000300800 */
[----:B--2---:R-:W-:Y:S04]  /*35270*/  STS.U16 [R32+UR76+0x3b200], R129 ;  /* 0x03b2008120007988 */ /* 0x004fe8000800044c */
[----:B------:R-:W-:Y:S04]  /*35280*/  STS.U16 [R32+UR76+0x23600], R128 ;  /* 0x0236008020007988 */ /* 0x000fe8000800044c */
[----:B------:R0:W-:Y:S04]  /*35290*/  STS.U16 [R32+UR76+0x2b600], R56 ;  /* 0x02b6003820007988 */ /* 0x0001e8000800044c */
[----:B0-----:R-:W2:Y:S04]  /*352a0*/  LDL.LU R56, [R1+0x120c] ;  /* 0x00120c0001387983 */ /* 0x001ea80000300800 */
        /* <DEDUP_REMOVED lines=9> */
[----:B------:R-:W-:Y:S01]  /*35340*/  STS.U16 [R32+UR76+0x3be00], R31 ;  /* 0x03be001f20007988 */ /* 0x000fe2000800044c */
[----:B0-----:R-:W-:-:S05]  /*35350*/  LOP3.LUT R8, R0, 0x50, RZ, 0x3c, !PT ;  /* 0x0000005000087812 */ /* 0x001fca00078e3cff */
        /* <DEDUP_REMOVED lines=12> */
[----:B---3--:R1:W-:Y:S04]  /*35420*/  STS.U16 [R8+UR76+0x20e80], R74 ;  /* 0x020e804a08007988 */ /* 0x0083e8000800044c */
[----:B0-----:R-:W3:Y:S04]  /*35430*/  LDL.LU R75, [R1+0x1208] ;  /* 0x00120800014b7983 */ /* 0x001ee80000300800 */
[----:B-1----:R-:W3:Y:S04]  /*35440*/  LDL.LU R74, [R1+0x1204] ;  /* 0x00120400014a7983 */ /* 0x002ee80000300800 */
[----:B------:R-:W3:Y:S04]  /*35450*/  LDL.LU R99, [R1+0x1200] ;  /* 0x0012000001637983 */ /* 0x000ee80000300800 */
[----:B------:R0:W-:Y:S04]  /*35460*/  STS.U16 [R8+UR76+0x28e80], R55 ;  /* 0x028e803708007988 */ /* 0x0001e8000800044c */
[----:B------:R1:W-:Y:S04]  /*35470*/  STS.U16 [R8+UR76+0x30e80], R54 ;  /* 0x030e803608007988 */ /* 0x0003e8000800044c */
[----:B----4-:R4:W-:Y:S04]  /*35480*/  STS.U16 [R8+UR76+0x38e80], R57 ;  /* 0x038e803908007988 */ /* 0x0109e8000800044c */
[----:B0-----:R-:W3:Y:S04]  /*35490*/  LDL.LU R55, [R1+0x11ac] ;  /* 0x0011ac0001377983 */ /* 0x001ee80000300800 */
[----:B-1----:R-:W3:Y:S04]  /*354a0*/  LDL.LU R54, [R1+0x11a8] ;  /* 0x0011a80001367983 */ /* 0x002ee80000300800 */
[----:B----4-:R-:W4:Y:S04]  /*354b0*/  LDL.LU R57, [R1+0x11a4] ;  /* 0x0011a40001397983 */ /* 0x010f280000300800 */
[----:B--2---:R0:W-:Y:S04]  /*354c0*/  STS.U16 [R8+UR76+0x21280], R56 ;  /* 0x0212803808007988 */ /* 0x0041e8000800044c */
[----:B0-----:R-:W2:Y:S04]  /*354d0*/  LDL.LU R56, [R1+0x11a0] ;  /* 0x0011a00001387983 */ /* 0x001ea80000300800 */
        /* <DEDUP_REMOVED lines=24> */
[----:B------:R1:W-:Y:S04]  /*35660*/  STS.U16 [R8+UR76+0x31280], R74 ;  /* 0x0312804a08007988 */ /* 0x0003e8000800044c */
[----:B------:R3:W-:Y:S04]  /*35670*/  STS.U16 [R8+UR76+0x39280], R99 ;  /* 0x0392806308007988 */ /* 0x0007e8000800044c */
[----:B0-----:R-:W2:Y:S04]  /*35680*/  LDL.LU R75, [R1+0x1ee8] ;  /* 0x001ee800014b7983 */ /* 0x001ea80000300800 */
[----:B-1----:R-:W2:Y:S04]  /*35690*/  LDL.LU R74, [R1+0x1ee4] ;  /* 0x001ee400014a7983 */ /* 0x002ea80000300800 */
[----:B---3--:R-:W3:Y:S04]  /*356a0*/  LDL.LU R99, [R1+0xf60] ;  /* 0x000f600001637983 */ /* 0x008ee80000300800 */
        /* <DEDUP_REMOVED lines=33> */
[----:B---3--:R-:W-:Y:S04]  /*358c0*/  STS.U16 [R8+UR76+0x3ae80], R99 ;  /* 0x03ae806308007988 */ /* 0x008fe8000800044c */
[----:B0-----:R-:W3:Y:S04]  /*358d0*/  LDL.LU R20, [R1+0x13b0] ;  /* 0x0013b00001147983 */ /* 0x001ee80000300800 */
[----:B--2---:R0:W-:Y:S04]  /*358e0*/  STS.U16 [R8+UR76+0x23280], R56 ;  /* 0x0232803808007988 */ /* 0x0041e8000800044c */
[----:B----4-:R1:W-:Y:S04]  /*358f0*/  STS.U16 [R8+UR76+0x2b280], R57 ;  /* 0x02b2803908007988 */ /* 0x0103e8000800044c */
[----:B------:R2:W-:Y:S04]  /*35900*/  STS.U16 [R8+UR76+0x33280], R54 ;  /* 0x0332803608007988 */ /* 0x0005e8000800044c */
[----:B0-----:R-:W4:Y:S04]  /*35910*/  LDL.LU R56, [R1+0x1ed0] ;  /* 0x001ed00001387983 */ /* 0x001f280000300800 */
[----:B------:R-:W4:Y:S04]  /*35920*/  LDL.LU R23, [R1+0x13ac] ;  /* 0x0013ac0001177983 */ /* 0x000f280000300800 */
[----:B------:R-:W4:Y:S04]  /*35930*/  LDL.LU R24, [R1+0x1348] ;  /* 0x0013480001187983 */ /* 0x000f280000300800 */
[----:B------:R-:W4:Y:S04]  /*35940*/  LDL.LU R27, [R1+0x1344] ;  /* 0x00134400011b7983 */ /* 0x000f280000300800 */
[----:B-1----:R-:W4:Y:S04]  /*35950*/  LDL.LU R57, [R1+0x1ecc] ;  /* 0x001ecc0001397983 */ /* 0x002f280000300800 */
[----:B--2---:R-:W2:Y:S04]  /*35960*/  LDL.LU R54, [R1+0x1ec8] ;  /* 0x001ec80001367983 */ /* 0x004ea80000300800 */
[----:B------:R-:W2:Y:S04]  /*35970*/  LDL.LU R29, [R1+0x1340] ;  /* 0x00134000011d7983 */ /* 0x000ea80000300800 */
[----:B------:R-:W2:Y:S04]  /*35980*/  LDL.LU R28, [R1+0x133c] ;  /* 0x00133c00011c7983 */ /* 0x000ea80000300800 */
        /* <DEDUP_REMOVED lines=12> */
[----:B------:R-:W-:Y:S04]  /*35a50*/  STS.U16 [R8+UR76+0x2ba80], R25 ;  /* 0x02ba801908007988 */ /* 0x000fe8000800044c */
[----:B------:R1:W-:Y:S04]  /*35a60*/  STS.U16 [R8+UR76+0x33a80], R22 ;  /* 0x033a801608007988 */ /* 0x0003e8000800044c */
[----:B------:R1:W-:Y:S04]  /*35a70*/  STS.U16 [R8+UR76+0x3ba80], R21 ;  /* 0x03ba801508007988 */ /* 0x0003e8000800044c */
[----:B------:R3:W-:Y:S04]  /*35a80*/  STS.U16 [R8+UR76+0x23e80], R11 ;  /* 0x023e800b08007988 */ /* 0x0007e8000800044c */
[----:B0-----:R-:W2:Y:S04]  /*35a90*/  LDL R26, [R1+0x1430] ;  /* 0x00143000011a7983 */ /* 0x001ea80000100800 */
[----:B-1----:R-:W2:Y:S04]  /*35aa0*/  LDL R22, [R1+0x1434] ;  /* 0x0014340001167983 */ /* 0x002ea80000100800 */
[----:B------:R-:W2:Y:S04]  /*35ab0*/  LDL R25, [R1+0x1470] ;  /* 0x0014700001197983 */ /* 0x000ea80000100800 */
[----:B------:R-:W2:Y:S01]  /*35ac0*/  LDL R21, [R1+0x1474] ;  /* 0x0014740001157983 */ /* 0x000ea20000100800 */
[----:B---3--:R-:W-:-:S03]  /*35ad0*/  LOP3.LUT R11, R0, 0x60, RZ, 0x3c, !PT ;  /* 0x00000060000b7812 */ /* 0x008fc600078e3cff */
[----:B------:R0:W-:Y:S04]  /*35ae0*/  STS.U16 [R8+UR76+0x2be80], R9 ;  /* 0x02be800908007988 */ /* 0x0001e8000800044c */
[----:B------:R-:W-:Y:S04]  /*35af0*/  STS.U16 [R8+UR76+0x33e80], R165 ;  /* 0x033e80a508007988 */ /* 0x000fe8000800044c */
[----:B------:R-:W-:Y:S04]  /*35b00*/  STS.U16 [R8+UR76+0x3be80], R164 ;  /* 0x03be80a408007988 */ /* 0x000fe8000800044c */
[----:B------:R1:W-:Y:S04]  /*35b10*/  STS.U16 [R11+UR76+0x20300], R19 ;  /* 0x020300130b007988 */ /* 0x0003e8000800044c */
[----:B------:R3:W-:Y:S04]  /*35b20*/  STS.U16 [R11+UR76+0x28300], R18 ;  /* 0x028300120b007988 */ /* 0x0007e8000800044c */
[----:B0-----:R-:W2:Y:S04]  /*35b30*/  LDL R9, [R1+0x14e8] ;  /* 0x0014e80001097983 */ /* 0x001ea80000100800 */
[----:B-1----:R-:W2:Y:S04]  /*35b40*/  LDL R19, [R1+0x14ac] ;  /* 0x0014ac0001137983 */ /* 0x002ea80000100800 */
[----:B---3--:R-:W3:Y:S04]  /*35b50*/  LDL R18, [R1+0x14b0] ;  /* 0x0014b00001127983 */ /* 0x008ee80000100800 */
[----:B------:R-:W3:Y:S04]  /*35b60*/  LDL R8, [R1+0x14ec] ;  /* 0x0014ec0001087983 */ /* 0x000ee80000100800 */
[----:B------:R-:W-:Y:S01]  /*35b70*/  STS.U16 [R11+UR76+0x30300], R20 ;  /* 0x030300140b007988 */ /* 0x000fe2000800044c */
[----:B------:R-:W-:-:S02]  /*35b80*/  PRMT R98, RZ, 0x7610, R98 ;  /* 0x00007610ff627816 */ /* 0x000fc40000000062 */
[----:B------:R-:W-:Y:S02]  /*35b90*/  PRMT R96, RZ, 0x7610, R96 ;  /* 0x00007610ff607816 */ /* 0x000fe40000000060 */
[----:B------:R-:W-:Y:S01]  /*35ba0*/  PRMT R97, RZ, 0x7610, R97 ;  /* 0x00007610ff617816 */ /* 0x000fe20000000061 */
[----:B----4-:R0:W-:Y:S04]  /*35bb0*/  STS.U16 [R11+UR76+0x38300], R23 ;  /* 0x038300170b007988 */ /* 0x0101e8000800044c */
[----:B------:R1:W-:Y:S04]  /*35bc0*/  STS.U16 [R11+UR76+0x20700], R24 ;  /* 0x020700180b007988 */ /* 0x0003e8000800044c */
[----:B------:R-:W-:Y:S04]  /*35bd0*/  STS.U16 [R11+UR76+0x28700], R27 ;  /* 0x0287001b0b007988 */ /* 0x000fe8000800044c */
[----:B--2---:R-:W-:Y:S04]  /*35be0*/  STS.U16 [R11+UR76+0x30700], R29 ;  /* 0x0307001d0b007988 */ /* 0x004fe8000800044c */
[----:B------:R-:W-:Y:S04]  /*35bf0*/  STS.U16 [R11+UR76+0x38700], R28 ;  /* 0x0387001c0b007988 */ /* 0x000fe8000800044c */
[----:B------:R-:W-:Y:S04]  /*35c00*/  STS.U16 [R11+UR76+0x20b00], R99 ;  /* 0x020b00630b007988 */ /* 0x000fe8000800044c */
[----:B0-----:R-:W2:Y:S04]  /*35c10*/  LDL R23, [R1+0x143c] ;  /* 0x00143c0001177983 */ /* 0x001ea80000100800 */
[----:B-1----:R-:W4:Y:S04]  /*35c20*/  LDL R24, [R1+0x1438] ;  /* 0x0014380001187983 */ /* 0x002f280000100800 */
        /* <DEDUP_REMOVED lines=10> */
[----:B------:R-:W4:Y:S04]  /*35cd0*/  LDL R20, [R1+0x147c] ;  /* 0x00147c0001147983 */ /* 0x000f280000100800 */
[----:B------:R-:W4:Y:S04]  /*35ce0*/  LDL.LU R55, [R1+0x1ea0] ;  /* 0x001ea00001377983 */ /* 0x000f280000300800 */
[----:B------:R-:W4:Y:S04]  /*35cf0*/  LDL.LU R54, [R1+0x1e9c] ;  /* 0x001e9c0001367983 */ /* 0x000f280000300800 */
[----:B------:R0:W-:Y:S04]  /*35d00*/  STS.U16 [R11+UR76+0x38f00], R57 ;  /* 0x038f00390b007988 */ /* 0x0001e8000800044c */
[----:B------:R1:W-:Y:S01]  /*35d10*/  STS.U16 [R11+UR76+0x21300], R56 ;  /* 0x021300380b007988 */ /* 0x0003e2000800044c */
[----:B------:R-:W-:-:S02]  /*35d20*/  @!P5 IMAD.MOV.U32 R164, RZ, RZ, R22 ;  /* 0x000000ffffa4d224 */ /* 0x000fc400078e0016 */
[----:B------:R-:W-:-:S05]  /*35d30*/  @!P5 IMAD.MOV.U32 R165, RZ, RZ, R26 ;  /* 0x000000ffffa5d224 */ /* 0x000fca00078e001a */
[----:B------:R3:W4:Y:S04]  /*35d40*/  @!P5 LDG.E.U16 R98, desc[UR6][R164.64] ;  /* 0x00000006a462d981 */ /* 0x000728000c1e1500 */
[----:B0-----:R-:W4:Y:S04]  /*35d50*/  LDL.LU R57, [R1+0x1e98] ;  /* 0x001e980001397983 */ /* 0x001f280000300800 */
[----:B-1----:R-:W4:Y:S04]  /*35d60*/  LDL.LU R56, [R1+0x1e94] ;  /* 0x001e940001387983 */ /* 0x002f280000300800 */
[----:B------:R-:W4:Y:S01]  /*35d70*/  LDL R22, [R1+0x1478] ;  /* 0x0014780001167983 */ /* 0x000f220000100800 */
[----:B------:R-:W-:-:S03]  /*35d80*/  PRMT R94, RZ, 0x7610, R94 ;  /* 0x00007610ff5e7816 */ /* 0x000fc6000000005e */
[----:B------:R-:W4:Y:S01]  /*35d90*/  LDL R27, [R1+0x1480] ;  /* 0x00148000011b7983 */ /* 0x000f220000100800 */
[----:B------:R-:W-:-:S03]  /*35da0*/  PRMT R95, RZ, 0x7610, R95 ;  /* 0x00007610ff5f7816 */ /* 0x000fc6000000005f */
[----:B------:R-:W4:Y:S01]  /*35db0*/  LDL R26, [R1+0x14bc] ;  /* 0x0014bc00011a7983 */ /* 0x000f220000100800 */
[----:B------:R-:W-:Y:S02]  /*35dc0*/  PRMT R92, RZ, 0x7610, R92 ;  /* 0x00007610ff5c7816 */ /* 0x000fe4000000005c */
[----:B------:R-:W-:Y:S01]  /*35dd0*/  PRMT R93, RZ, 0x7610, R93 ;  /* 0x00007610ff5d7816 */ /* 0x000fe2000000005d */
[----:B---3--:R-:W-:Y:S02]  /*35de0*/  @!P5 IMAD.MOV.U32 R164, RZ, RZ, R21 ;  /* 0x000000ffffa4d224 */ /* 0x008fe400078e0015 */
[----:B------:R-:W-:Y:S01]  /*35df0*/  @!P5 IMAD.MOV.U32 R165, RZ, RZ, R25 ;  /* 0x000000ffffa5d224 */ /* 0x000fe200078e0019 */
[----:B------:R-:W3:Y:S04]  /*35e00*/  LDL R21, [R1+0x14b8] ;  /* 0x0014b80001157983 */ /* 0x000ee80000100800 */
[----:B------:R-:W3:Y:S04]  /*35e10*/  LDL R25, [R1+0x14b4] ;  /* 0x0014b40001197983 */ /* 0x000ee80000100800 */
[----:B------:R0:W3:Y:S01]  /*35e20*/  @!P5 LDG.E.U16 R96, desc[UR6][R164.64] ;  /* 0x00000006a460d981 */ /* 0x0000e2000c1e1500 */
[----:B------:R-:W-:-:S02]  /*35e30*/  PRMT R42, RZ, 0x7610, R42 ;  /* 0x00007610ff2a7816 */ /* 0x000fc4000000002a */
[----:B------:R-:W-:Y:S02]  /*35e40*/  PRMT R35, RZ, 0x7610, R35 ;  /* 0x00007610ff237816 */ /* 0x000fe40000000023 */
[----:B------:R-:W-:Y:S02]  /*35e50*/  PRMT R36, RZ, 0x7610, R36 ;  /* 0x00007610ff247816 */ /* 0x000fe40000000024 */
[----:B------:R-:W-:Y:S02]  /*35e60*/  PRMT R37, RZ, 0x7610, R37 ;  /* 0x00007610ff257816 */ /* 0x000fe40000000025 */
[----:B------:R-:W-:Y:S02]  /*35e70*/  PRMT R38, RZ, 0x7610, R38 ;  /* 0x00007610ff267816 */ /* 0x000fe40000000026 */
[----:B------:R-:W-:Y:S01]  /*35e80*/  PRMT R39, RZ, 0x7610, R39 ;  /* 0x00007610ff277816 */ /* 0x000fe20000000027 */
[----:B------:R-:W3:Y:S01]  /*35e90*/  LDL R28, [R1+0x1490] ;  /* 0x00149000011c7983 */ /* 0x000ee20000100800 */
[----:B------:R-:W-:-:S02]  /*35ea0*/  PRMT R40, RZ, 0x7610, R40 ;  /* 0x00007610ff287816 */ /* 0x000fc40000000028 */
[----:B------:R-:W-:Y:S01]  /*35eb0*/  PRMT R41, RZ, 0x7610, R41 ;  /* 0x00007610ff297816 */ /* 0x000fe20000000029 */
[----:B0-----:R-:W-:Y:S02]  /*35ec0*/  @!P5 IMAD.MOV.U32 R164, RZ, RZ, R18 ;  /* 0x000000ffffa4d224 */ /* 0x001fe400078e0012 */
        /* <DEDUP_REMOVED lines=10> */
[----:B------:R-:W3:Y:S04]  /*35f70*/  LDL R58, [R1+0x14e0] ;  /* 0x0014e000013a7983 */ /* 0x000ee80000100800 */
[----:B------:R-:W3:Y:S01]  /*35f80*/  LDL R59, [R1+0x14dc] ;  /* 0x0014dc00013b7983 */ /* 0x000ee20000100800 */
[----:B------:R-:W-:Y:S01]  /*35f90*/  PRMT R48, RZ, 0x7610, R48 ;  /* 0x00007610ff307816 */ /* 0x000fe20000000030 */
[----:B0-----:R-:W-:-:S02]  /*35fa0*/  @!P5 IMAD.MOV.U32 R164, RZ, RZ, R8 ;  /* 0x000000ffffa4d224 */ /* 0x001fc400078e0008 */
[----:B------:R-:W3:Y:S04]  /*35fb0*/  LDL R32, [R1+0x1518] ;  /* 0x0015180001207983 */ /* 0x000ee80000100800 */
[----:B------:R-:W3:Y:S01]  /*35fc0*/  LDL R8, [R1+0x1444] ;  /* 0x0014440001087983 */ /* 0x000ee20000100800 */
[----:B------:R-:W-:-:S03]  /*35fd0*/  @!P5 IMAD.MOV.U32 R165, RZ, RZ, R9 ;  /* 0x000000ffffa5d224 */ /* 0x000fc600078e0009 */
[----:B------:R-:W3:Y:S04]  /*35fe0*/  LDL R9, [R1+0x1440] ;  /* 0x0014400001097983 */ /* 0x000ee80000100800 */
[----:B------:R-:W3:Y:S04]  /*35ff0*/  LDL R31, [R1+0x151c] ;  /* 0x00151c00011f7983 */ /* 0x000ee80000100800 */
[----:B------:R2:W3:Y:S01]  /*36000*/  @!P5 LDG.E.U16 R94, desc[UR6][R164.64] ;  /* 0x00000006a45ed981 */ /* 0x0004e2000c1e1500 */
[----:B------:R-:W-:-:S03]  /*36010*/  PRMT R49, RZ, 0x7610, R49 ;  /* 0x00007610ff317816 */ /* 0x000fc60000000031 */
[----:B------:R-:W3:Y:S01]  /*36020*/  LDL R30, [R1+0x1468] ;  /* 0x00146800011e7983 */ /* 0x000ee20000100800 */
[----:B--2---:R-:W-:-:S03]  /*36030*/  @!P5 IMAD.MOV.U32 R164, RZ, RZ, R23 ;  /* 0x000000ffffa4d224 */ /* 0x004fc600078e0017 */
[----:B------:R-:W2:Y:S01]  /*36040*/  LDL R23, [R1+0x1484] ;  /* 0x0014840001177983 */ /* 0x000ea20000100800 */
[----:B----4-:R-:W-:-:S03]  /*36050*/  @!P5 IMAD.MOV.U32 R165, RZ, RZ, R24 ;  /* 0x000000ffffa5d224 */ /* 0x010fc600078e0018 */
[----:B------:R-:W4:Y:S04]  /*36060*/  LDL R24, [R1+0x14c0] ;  /* 0x0014c00001187983 */ /* 0x000f280000100800 */
[----:B------:R0:W4:Y:S02]  /*36070*/  @!P5 LDG.E.U16 R95, desc[UR6][R164.64] ;  /* 0x00000006a45fd981 */ /* 0x000124000c1e1500 */
[----:B0-----:R-:W-:Y:S02]  /*36080*/  @!P5 IMAD.MOV.U32 R164, RZ, RZ, R20 ;  /* 0x000000ffffa4d224 */ /* 0x001fe400078e0014 */
[----:B------:R-:W4:Y:S01]  /*36090*/  LDL R20, [R1+0x14fc] ;  /* 0x0014fc0001147983 */ /* 0x000f220000100800 */
[----:B------:R-:W-:-:S03]  /*360a0*/  @!P5 IMAD.MOV.U32 R165, RZ, RZ, R22 ;  /* 0x000000ffffa5d224 */ /* 0x000fc600078e0016 */
[----:B------:R-:W4:Y:S04]  /*360b0*/  LDL R22, [R1+0x14f8] ;  /* 0x0014f80001167983 */ /* 0x000f280000100800 */
[----:B------:R3:W4:Y:S02]  /*360c0*/  @!P5 LDG.E.U16 R92, desc[UR6][R164.64] ;  /* 0x00000006a45cd981 */ /* 0x000724000c1e1500 */
[----:B---3--:R-:W-:Y:S02]  /*360d0*/  @!P5 IMAD.MOV.U32 R164, RZ, RZ, R21 ;  /* 0x000000ffffa4d224 */ /* 0x008fe400078e0015 */
[----:B------:R-:W-:Y:S01]  /*360e0*/  @!P5 IMAD.MOV.U32 R165, RZ, RZ, R25 ;  /* 0x000000ffffa5d224 */ /* 0x000fe200078e0019 */
[----:B------:R-:W3:Y:S04]  /*360f0*/  LDL R21, [R1+0x144c] ;  /* 0x00144c0001157983 */ /* 0x000ee80000100800 */
[----:B------:R-:W3:Y:S04]  /*36100*/  LDL R25, [R1+0x1448] ;  /* 0x0014480001197983 */ /* 0x000ee80000100800 */
[----:B------:R0:W3:Y:S02]  /*36110*/  @!P5 LDG.E.U16 R93, desc[UR6][R164.64] ;  /* 0x00000006a45dd981 */ /* 0x0000e4000c1e1500 */
[----:B0-----:R-:W-:-:S02]  /*36120*/  @!P5 IMAD.MOV.U32 R164, RZ, RZ, R18 ;  /* 0x000000ffffa4d224 */ /* 0x001fc400078e0012 */
[----:B------:R-:W-:Y:S01]  /*36130*/  @!P5 IMAD.MOV.U32 R165, RZ, RZ, R19 ;  /* 0x000000ffffa5d224 */ /* 0x000fe200078e0013 */
[----:B------:R-:W3:Y:S04]  /*36140*/  LDL R18, [R1+0x148c] ;  /* 0x00148c0001127983 */ /* 0x000ee80000100800 */
[----:B------:R-:W3:Y:S04]  /*36150*/  LDL R19, [R1+0x1488] ;  /* 0x0014880001137983 */ /* 0x000ee80000100800 */
[----:B------:R0:W3:Y:S02]  /*36160*/  @!P5 LDG.E.U16 R42, desc[UR6][R164.64] ;  /* 0x00000006a42ad981 */ /* 0x0000e4000c1e1500 */
[----:B0-----:R-:W-:-:S02]  /*36170*/  @!P5 IMAD.MOV.U32 R164, RZ, RZ, R8 ;  /* 0x000000ffffa4d224 */ /* 0x001fc400078e0008 */
[----:B------:R-:W3:Y:S01]  /*36180*/  LDL R8, [R1+0x14c8] ;  /* 0x0014c80001087983 */ /* 0x000ee20000100800 */
[----:B------:R-:W-:-:S03]  /*36190*/  @!P5 IMAD.MOV.U32 R165, RZ, RZ, R9 ;  /* 0x000000ffffa5d224 */ /* 0x000fc600078e0009 */
[----:B------:R-:W3:Y:S04]  /*361a0*/  LDL R9, [R1+0x14c4] ;  /* 0x0014c40001097983 */ /* 0x000ee80000100800 */
[----:B------:R0:W3:Y:S02]  /*361b0*/  @!P5 LDG.E.U16 R35, desc[UR6][R164.64] ;  /* 0x00000006a423d981 */ /* 0x0000e4000c1e1500 */
[----:B0-----:R-:W-:Y:S02]  /*361c0*/  @!P5 IMAD.MOV.U32 R165, RZ, RZ, R27 ;  /* 0x000000ffffa5d224 */ /* 0x001fe400078e001b */
[----:B------:R-:W3:Y:S01]  /*361d0*/  LDL R27, [R1+0x1508] ;  /* 0x00150800011b7983 */ /* 0x000ee20000100800 */
[----:B--2---:R-:W-:-:S03]  /*361e0*/  @!P5 IMAD.MOV.U32 R164, RZ, RZ, R23 ;  /* 0x000000ffffa4d224 */ /* 0x004fc600078e0017 */
[----:B------:R-:W2:Y:S04]  /*361f0*/  LDL R23, [R1+0x1504] ;  /* 0x0015040001177983 */ /* 0x000ea80000100800 */
[----:B------:R4:W2:Y:S02]  /*36200*/  @!P5 LDG.E.U16 R36, desc[UR6][R164.64] ;  /* 0x00000006a424d981 */ /* 0x0008a4000c1e1500 */
[----:B----4-:R-:W-:Y:S02]  /*36210*/  @!P5 IMAD.MOV.U32 R164, RZ, RZ, R24 ;  /* 0x000000ffffa4d224 */ /* 0x010fe400078e0018 */
[----:B------:R-:W-:Y:S01]  /*36220*/  @!P5 IMAD.MOV.U32 R165, RZ, RZ, R26 ;  /* 0x000000ffffa5d224 */ /* 0x000fe200078e001a */
[----:B------:R-:W4:Y:S04]  /*36230*/  LDL R24, [R1+0x1500] ;  /* 0x0015000001187983 */ /* 0x000f280000100800 */
[----:B------:R-:W4:Y:S04]  /*36240*/  LDL R26, [R1+0x1458] ;  /* 0x00145800011a7983 */ /* 0x000f280000100800 */
[----:B------:R0:W4:Y:S02]  /*36250*/  @!P5 LDG.E.U16 R37, desc[UR6][R164.64] ;  /* 0x00000006a425d981 */ /* 0x000124000c1e1500 */
[----:B0-----:R-:W-:-:S02]  /*36260*/  @!P5 IMAD.MOV.U32 R164, RZ, RZ, R20 ;  /* 0x000000ffffa4d224 */ /* 0x001fc400078e0014 */
        /* <DEDUP_REMOVED lines=19> */
[----:B--2---:R-:W-:Y:S02]  /*363a0*/  @!P5 IMAD.MOV.U32 R164, RZ, RZ, R23 ;  /* 0x000000ffffa4d224 */ /* 0x004fe400078e0017 */
[----:B------:R-:W2:Y:S01]  /*363b0*/  LDL R23, [R1+0x14d4] ;  /* 0x0014d40001177983 */ /* 0x000ea20000100800 */
[----:B----4-:R-:W-:-:S03]  /*363c0*/  @!P5 IMAD.MOV.U32 R165, RZ, RZ, R24 ;  /* 0x000000ffffa5d224 */ /* 0x010fc600078e0018 */
[----:B------:R-:W4:Y:S04]  /*363d0*/  LDL R24, [R1+0x149c] ;  /* 0x00149c0001187983 */ /* 0x000f280000100800 */
[----:B------:R0:W2:Y:S02]  /*363e0*/  @!P5 LDG.E.U16 R74, desc[UR6][R164.64] ;  /* 0x00000006a44ad981 */ /* 0x0000a4000c1e1500 */
[----:B0-----:R-:W-:Y:S02]  /*363f0*/  @!P5 IMAD.MOV.U32 R164, RZ, RZ, R20 ;  /* 0x000000ffffa4d224 */ /* 0x001fe400078e0014 */
[----:B------:R-:W2:Y:S01]  /*36400*/  LDL R20, [R1+0x1514] ;  /* 0x0015140001147983 */ /* 0x000ea20000100800 */
[----:B------:R-:W-:-:S03]  /*36410*/  @!P5 IMAD.MOV.U32 R165, RZ, RZ, R22 ;  /* 0x000000ffffa5d224 */ /* 0x000fc600078e0016 */
[----:B------:R-:W2:Y:S04]  /*36420*/  LDL R22, [R1+0x14d8] ;  /* 0x0014d80001167983 */ /* 0x000ea80000100800 */
[----:B------:R3:W2:Y:S02]  /*36430*/  @!P5 LDG.E.U16 R43, desc[UR6][R164.64] ;  /* 0x00000006a42bd981 */ /* 0x0006a4000c1e1500 */
        /* <DEDUP_REMOVED lines=11> */
[----:B------:R-:W-:Y:S01]  /*364f0*/  @!P5 IMAD.MOV.U32 R165, RZ, RZ, R27 ;  /* 0x000000ffffa5d224 */ /* 0x000fe200078e001b */
[----:B------:R-:W3:Y:S04]  /*36500*/  LDL R8, [R1+0x14a4] ;  /* 0x0014a40001087983 */ /* 0x000ee80000100800 */
[----:B------:R0:W3:Y:S02]  /*36510*/  @!P5 LDG.E.U16 R46, desc[UR6][R164.64] ;  /* 0x00000006a42ed981 */ /* 0x0000e4000c1e1500 */
[----:B0-----:R-:W-:Y:S02]  /*36520*/  @!P5 IMAD.MOV.U32 R164, RZ, RZ, R9 ;  /* 0x000000ffffa4d224 */ /* 0x001fe400078e0009 */
[----:B------:R-:W3:Y:S01]  /*36530*/  LDL R9, [R1+0x14a0] ;  /* 0x0014a00001097983 */ /* 0x000ee20000100800 */
[----:B------:R-:W-:-:S05]  /*36540*/  @!P5 IMAD.MOV.U32 R165, RZ, RZ, R26 ;  /* 0x000000ffffa5d224 */ /* 0x000fca00078e001a */
[----:B------:R0:W3:Y:S02]  /*36550*/  @!P5 LDG.E.U16 R47, desc[UR6][R164.64] ;  /* 0x00000006a42fd981 */ /* 0x0000e4000c1e1500 */
[----:B0-----:R-:W-:Y:S01]  /*36560*/  @!P5 IMAD.MOV.U32 R165, RZ, RZ, R25 ;  /* 0x000000ffffa5d224 */ /* 0x001fe200078e0019 */
[----:B------:R-:W-:Y:S02]  /*36570*/  PRMT R75, RZ, 0x7610, R75 ;  /* 0x00007610ff4b7816 */ /* 0x000fe4000000004b */
[----:B------:R-:W-:Y:S01]  /*36580*/  PRMT R50, RZ, 0x7610, R50 ;  /* 0x00007610ff327816 */ /* 0x000fe20000000032 */
[----:B----4-:R-:W-:-:S05]  /*36590*/  @!P5 IMAD.MOV.U32 R164, RZ, RZ, R24 ;  /* 0x000000ffffa4d224 */ /* 0x010fca00078e0018 */
[----:B------:R2:W4:Y:S02]  /*365a0*/  @!P5 LDG.E.U16 R48, desc[UR6][R164.64] ;  /* 0x00000006a430d981 */ /* 0x000524000c1e1500 */
[----:B--2---:R-:W-:Y:S02]  /*365b0*/  @!P5 IMAD.MOV.U32 R165, RZ, RZ, R23 ;  /* 0x000000ffffa5d224 */ /* 0x004fe400078e0017 */
[----:B------:R-:W-:-:S05]  /*365c0*/  @!P5 IMAD.MOV.U32 R164, RZ, RZ, R22 ;  /* 0x000000ffffa4d224 */ /* 0x000fca00078e0016 */
[----:B------:R0:W2:Y:S02]  /*365d0*/  @!P5 LDG.E.U16 R49, desc[UR6][R164.64] ;  /* 0x00000006a431d981 */ /* 0x0000a4000c1e1500 */
[----:B0-----:R-:W-:Y:S02]  /*365e0*/  @!P5 IMAD.MOV.U32 R164, RZ, RZ, R20 ;  /* 0x000000ffffa4d224 */ /* 0x001fe400078e0014 */
[----:B---3--:R-:W-:Y:S01]  /*365f0*/  @!P5 IMAD.MOV.U32 R165, RZ, RZ, R21 ;  /* 0x000000ffffa5d224 */ /* 0x008fe200078e0015 */
[----:B------:R-:W3:Y:S04]  /*36600*/  LDL R20, [R1+0x14a8] ;  /* 0x0014a80001147983 */ /* 0x000ee80000100800 */
[----:B------:R-:W2:Y:S04]  /*36610*/  LDL R21, [R1+0x1424] ;  /* 0x0014240001157983 */ /* 0x000ea80000100800 */
[----:B------:R0:W4:Y:S02]  /*36620*/  @!P5 LDG.E.U16 R75, desc[UR6][R164.64] ;  /* 0x00000006a44bd981 */ /* 0x000124000c1e1500 */
[----:B0-----:R-:W-:-:S02]  /*36630*/  @!P5 IMAD.MOV.U32 R164, RZ, RZ, R18 ;  /* 0x000000ffffa4d224 */ /* 0x001fc400078e0012 */
[----:B------:R-:W-:Y:S01]  /*36640*/  @!P5 IMAD.MOV.U32 R165, RZ, RZ, R19 ;  /* 0x000000ffffa5d224 */ /* 0x000fe200078e0013 */
[----:B------:R-:W4:Y:S04]  /*36650*/  LDL R18, [R1+0x14e4] ;  /* 0x0014e40001127983 */ /* 0x000f280000100800 */
[----:B------:R-:W4:Y:S04]  /*36660*/  LDL R19, [R1+0x1428] ;  /* 0x0014280001137983 */ /* 0x000f280000100800 */
[----:B------:R0:W4:Y:S02]  /*36670*/  @!P5 LDG.E.U16 R50, desc[UR6][R164.64] ;  /* 0x00000006a432d981 */ /* 0x000124000c1e1500 */
[----:B0-----:R-:W-:-:S02]  /*36680*/  @!P5 IMAD.MOV.U32 R164, RZ, RZ, R8 ;  /* 0x000000ffffa4d224 */ /* 0x001fc400078e0008 */
[----:B------:R-:W4:Y:S01]  /*36690*/  LDL R8, [R1+0x142c] ;  /* 0x00142c0001087983 */ /* 0x000f220000100800 */
[----:B------:R-:W-:-:S03]  /*366a0*/  @!P5 IMAD.MOV.U32 R165, RZ, RZ, R9 ;  /* 0x000000ffffa5d224 */ /* 0x000fc600078e0009 */
[----:B------:R-:W4:Y:S01]  /*366b0*/  LDL R9, [R1+0x1420] ;  /* 0x0014200001097983 */ /* 0x000f220000100800 */
[----:B------:R-:W-:Y:S02]  /*366c0*/  PRMT R51, RZ, 0x7610, R51 ;  /* 0x00007610ff337816 */ /* 0x000fe40000000033 */
[----:B------:R-:W-:Y:S01]  /*366d0*/  PRMT R52, RZ, 0x7610, R52 ;  /* 0x00007610ff347816 */ /* 0x000fe20000000034 */
[----:B------:R-:W0:Y:S01]  /*366e0*/  S2R R99, SR_TID.X ;  /* 0x0000000000637919 */ /* 0x000e220000002100 */
[----:B------:R-:W-:Y:S02]  /*366f0*/  PRMT R53, RZ, 0x7610, R53 ;  /* 0x00007610ff357816 */ /* 0x000fe40000000035 */
[----:B------:R-:W-:Y:S02]  /*36700*/  PRMT R54, RZ, 0x7610, R54 ;  /* 0x00007610ff367816 */ /* 0x000fe40000000036 */
[----:B------:R-:W-:Y:S01]  /*36710*/  PRMT R55, RZ, 0x7610, R55 ;  /* 0x00007610ff377816 */ /* 0x000fe20000000037 */
[----:B------:R1:W4:Y:S01]  /*36720*/  @!P5 LDG.E.U16 R51, desc[UR6][R164.64] ;  /* 0x00000006a433d981 */ /* 0x000322000c1e1500 */
[----:B------:R-:W-:-:S02]  /*36730*/  PRMT R56, RZ, 0x7610, R56 ;  /* 0x00007610ff387816 */ /* 0x000fc40000000038 */
[----:B------:R-:W-:Y:S01]  /*36740*/  PRMT R57, RZ, 0x7610, R57 ;  /* 0x00007610ff397816 */ /* 0x000fe20000000039 */
[----:B------:R-:W4:Y:S04]  /*36750*/  LDL.LU R23, [R1+0x1644] ;  /* 0x0016440001177983 */ /* 0x000f280000300800 */
[----:B------:R-:W4:Y:S04]  /*36760*/  LDL.LU R22, [R1+0x1640] ;  /* 0x0016400001167983 */ /* 0x000f280000300800 */
[----:B------:R-:W4:Y:S04]  /*36770*/  LDL.LU R25, [R1+0x163c] ;  /* 0x00163c0001197983 */ /* 0x000f280000300800 */
[----:B------:R-:W4:Y:S04]  /*36780*/  LDL.LU R24, [R1+0x1628] ;  /* 0x0016280001187983 */ /* 0x000f280000300800 */
[----:B------:R-:W4:Y:S04]  /*36790*/  LDL.LU R27, [R1+0x1624] ;  /* 0x00162400011b7983 */ /* 0x000f280000300800 */
[----:B------:R-:W4:Y:S01]  /*367a0*/  LDL.LU R26, [R1+0x1620] ;  /* 0x00162000011a7983 */ /* 0x000f220000300800 */
[----:B-1----:R-:W-:-:S02]  /*367b0*/  @!P5 IMAD.MOV.U32 R164, RZ, RZ, R58 ;  /* 0x000000ffffa4d224 */ /* 0x002fc400078e003a */
[----:B------:R-:W-:Y:S01]  /*367c0*/  @!P5 IMAD.MOV.U32 R165, RZ, RZ, R59 ;  /* 0x000000ffffa5d224 */ /* 0x000fe200078e003b */
[----:B------:R-:W4:Y:S04]  /*367d0*/  LDL.LU R29, [R1+0x161c] ;  /* 0x00161c00011d7983 */ /* 0x000f280000300800 */
[----:B------:R1:W4:Y:S02]  /*367e0*/  @!P5 LDG.E.U16 R52, desc[UR6][R164.64] ;  /* 0x00000006a434d981 */ /* 0x000324000c1e1500 */
[----:B-1----:R-:W-:Y:S02]  /*367f0*/  @!P5 IMAD.MOV.U32 R164, RZ, RZ, R31 ;  /* 0x000000ffffa4d224 */ /* 0x002fe400078e001f */
[----:B------:R-:W-:-:S05]  /*36800*/  @!P5 IMAD.MOV.U32 R165, RZ, RZ, R32 ;  /* 0x000000ffffa5d224 */ /* 0x000fca00078e0020 */
[----:B------:R1:W4:Y:S02]  /*36810*/  @!P5 LDG.E.U16 R53, desc[UR6][R164.64] ;  /* 0x00000006a435d981 */ /* 0x000324000c1e1500 */
[----:B-1----:R-:W-:Y:S02]  /*36820*/  @!P5 IMAD.MOV.U32 R164, RZ, RZ, R28 ;  /* 0x000000ffffa4d224 */ /* 0x002fe400078e001c */
[----:B------:R-:W-:Y:S01]  /*36830*/  @!P5 IMAD.MOV.U32 R165, RZ, RZ, R30 ;  /* 0x000000ffffa5d224 */ /* 0x000fe200078e001e */
[----:B------:R-:W4:Y:S04]  /*36840*/  LDL.LU R28, [R1+0x1608] ;  /* 0x00160800011c7983 */ /* 0x000f280000300800 */
[----:B------:R-:W4:Y:S04]  /*36850*/  LDL.LU R65, [R1+0x1604] ;  /* 0x0016040001417983 */ /* 0x000f280000300800 */
[----:B------:R-:W4:Y:S04]  /*36860*/  LDL.LU R62, [R1+0x1600] ;  /* 0x00160000013e7983 */ /* 0x000f280000300800 */
[----:B------:R-:W4:Y:S04]  /*36870*/  LDL.LU R63, [R1+0x15fc] ;  /* 0x0015fc00013f7983 */ /* 0x000f280000300800 */
[----:B------:R3:W4:Y:S04]  /*36880*/  @!P5 LDG.E.U16 R54, desc[UR6][R164.64] ;  /* 0x00000006a436d981 */ /* 0x000728000c1e1500 */
[----:B------:R-:W4:Y:S04]  /*36890*/  LDL.LU R58, [R1+0x15e8] ;  /* 0x0015e800013a7983 */ /* 0x000f280000300800 */
[----:B------:R-:W4:Y:S01]  /*368a0*/  LDL.LU R59, [R1+0x15e4] ;  /* 0x0015e400013b7983 */ /* 0x000f220000300800 */
[----:B---3--:R-:W-:-:S02]  /*368b0*/  @!P5 IMAD.MOV.U32 R164, RZ, RZ, R20 ;  /* 0x000000ffffa4d224 */ /* 0x008fc400078e0014 */
[----:B--2---:R-:W-:-:S05]  /*368c0*/  @!P5 IMAD.MOV.U32 R165, RZ, RZ, R21 ;  /* 0x000000ffffa5d224 */ /* 0x004fca00078e0015 */
[----:B------:R4:W2:Y:S02]  /*368d0*/  @!P5 LDG.E.U16 R55, desc[UR6][R164.64] ;  /* 0x00000006a437d981 */ /* 0x0008a4000c1e1500 */
[----:B----4-:R-:W-:Y:S02]  /*368e0*/  @!P5 IMAD.MOV.U32 R164, RZ, RZ, R18 ;  /* 0x000000ffffa4d224 */ /* 0x010fe400078e0012 */
[----:B------:R-:W-:-:S05]  /*368f0*/  @!P5 IMAD.MOV.U32 R165, RZ, RZ, R19 ;  /* 0x000000ffffa5d224 */ /* 0x000fca00078e0013 */
[----:B------:R1:W3:Y:S02]  /*36900*/  @!P5 LDG.E.U16 R56, desc[UR6][R164.64] ;  /* 0x00000006a438d981 */ /* 0x0002e4000c1e1500 */
[----:B-1----:R-:W-:Y:S02]  /*36910*/  @!P5 IMAD.MOV.U32 R164, RZ, RZ, R8 ;  /* 0x000000ffffa4d224 */ /* 0x002fe400078e0008 */
[----:B------:R-:W4:Y:S01]  /*36920*/  LDL.LU R8, [R1+0x15e0] ;  /* 0x0015e00001087983 */ /* 0x000f220000300800 */
[----:B------:R-:W-:-:S03]  /*36930*/  @!P5 IMAD.MOV.U32 R165, RZ, RZ, R9 ;  /* 0x000000ffffa5d224 */ /* 0x000fc600078e0009 */
[----:B------:R-:W2:Y:S04]  /*36940*/  LDL.LU R9, [R1+0x15dc] ;  /* 0x0015dc0001097983 */ /* 0x000ea80000300800 */
[----:B------:R0:W3:Y:S02]  /*36950*/  @!P5 LDG.E.U16 R57, desc[UR6][R164.64] ;  /* 0x00000006a439d981 */ /* 0x0000e4000c1e1500 */
[C---:B0-----:R-:W-:Y:S01]  /*36960*/  IMAD.SHL.U32 R164, R99.reuse, 0x2, RZ ;  /* 0x0000000263a47824 */ /* 0x041fe200078e00ff */
[----:B------:R-:W-:-:S04]  /*36970*/  LOP3.LUT R165, R99, 0x40, RZ, 0xc0, !PT ;  /* 0x0000004063a57812 */ /* 0x000fc800078ec0ff */
[----:B------:R-:W-:-:S05]  /*36980*/  LOP3.LUT R164, R164, 0x7e, RZ, 0xc0, !PT ;  /* 0x0000007ea4a47812 */ /* 0x000fca00078ec0ff */
[----:B------:R-:W-:Y:S02]  /*36990*/  IMAD R164, R165, 0x40, R164 ;  /* 0x00000040a5a47824 */ /* 0x000fe400078e02a4 */
        /* <DEDUP_REMOVED lines=14> */
[----:B------:R-:W3:Y:S04]  /*36a80*/  LDL.LU R21, [R1+0x1564] ;  /* 0x0015640001157983 */ /* 0x000ee80000300800 */
[----:B------:R1:W-:Y:S04]  /*36a90*/  STS.U16 [R11+UR76+0x31300], R22 ;  /* 0x031300160b007988 */ /* 0x0003e8000800044c */
[----:B------:R-:W3:Y:S04]  /*36aa0*/  LDL.LU R20, [R1+0x1560] ;  /* 0x0015600001147983 */ /* 0x000ee80000300800 */
[----:B------:R0:W-:Y:S04]  /*36ab0*/  STS.U16 [R11+UR76+0x39300], R25 ;  /* 0x039300190b007988 */ /* 0x0001e8000800044c */
[----:B------:R0:W-:Y:S04]  /*36ac0*/  STS.U16 [R11+UR76+0x21700], R24 ;  /* 0x021700180b007988 */ /* 0x0001e8000800044c */
[----:B------:R1:W-:Y:S04]  /*36ad0*/  STS.U16 [R11+UR76+0x29700], R27 ;  /* 0x0297001b0b007988 */ /* 0x0003e8000800044c */
[----:B------:R1:W-:Y:S04]  /*36ae0*/  STS.U16 [R11+UR76+0x31700], R26 ;  /* 0x0317001a0b007988 */ /* 0x0003e8000800044c */
[----:B0-----:R-:W3:Y:S04]  /*36af0*/  LDL.LU R23, [R1+0x155c] ;  /* 0x00155c0001177983 */ /* 0x001ee80000300800 */
[----:B-1----:R-:W3:Y:S04]  /*36b00*/  LDL.LU R22, [R1+0x1548] ;  /* 0x0015480001167983 */ /* 0x002ee80000300800 */
[----:B------:R0:W-:Y:S04]  /*36b10*/  STS.U16 [R11+UR76+0x39700], R29 ;  /* 0x0397001d0b007988 */ /* 0x0001e8000800044c */
[----:B------:R-:W3:Y:S04]  /*36b20*/  LDL.LU R25, [R1+0x1544] ;  /* 0x0015440001197983 */ /* 0x000ee80000300800 */
[----:B------:R-:W3:Y:S04]  /*36b30*/  LDL.LU R24, [R1+0x1540] ;  /* 0x0015400001187983 */ /* 0x000ee80000300800 */
[----:B------:R-:W3:Y:S04]  /*36b40*/  LDL.LU R27, [R1+0x153c] ;  /* 0x00153c00011b7983 */ /* 0x000ee80000300800 */
[----:B------:R1:W-:Y:S04]  /*36b50*/  STS.U16 [R11+UR76+0x21b00], R28 ;  /* 0x021b001c0b007988 */ /* 0x0003e8000800044c */
[----:B------:R-:W3:Y:S04]  /*36b60*/  LDL.LU R26, [R1+0xefc] ;  /* 0x000efc00011a7983 */ /* 0x000ee80000300800 */
[----:B------:R0:W-:Y:S04]  /*36b70*/  STS.U16 [R11+UR76+0x29b00], R65 ;  /* 0x029b00410b007988 */ /* 0x0001e8000800044c */
[----:B------:R1:W-:Y:S04]  /*36b80*/  STS.U16 [R11+UR76+0x31b00], R62 ;  /* 0x031b003e0b007988 */ /* 0x0003e8000800044c */
[----:B------:R1:W-:Y:S04]  /*36b90*/  STS.U16 [R11+UR76+0x39b00], R63 ;  /* 0x039b003f0b007988 */ /* 0x0003e8000800044c */
[----:B0-----:R-:W3:Y:S04]  /*36ba0*/  LDL.LU R29, [R1+0xef8] ;  /* 0x000ef800011d7983 */ /* 0x001ee80000300800 */
[----:B------:R0:W-:Y:S04]  /*36bb0*/  STS.U16 [R11+UR76+0x21f00], R58 ;  /* 0x021f003a0b007988 */ /* 0x0001e8000800044c */
[----:B-1----:R-:W3:Y:S04]  /*36bc0*/  LDL.LU R28, [R1+0xef4] ;  /* 0x000ef400011c7983 */ /* 0x002ee80000300800 */
[----:B------:R1:W5:Y:S04]  /*36bd0*/  LDL.LU R65, [R1+0x1e90] ;  /* 0x001e900001417983 */ /* 0x0003680000300800 */
[----:B------:R1:W5:Y:S04]  /*36be0*/  LDL.LU R62, [R1+0x1e8c] ;  /* 0x001e8c00013e7983 */ /* 0x0003680000300800 */
[----:B------:R1:W-:Y:S04]  /*36bf0*/  STS.U16 [R11+UR76+0x29f00], R59 ;  /* 0x029f003b0b007988 */ /* 0x0003e8000800044c */
[----:B------:R1:W5:Y:S04]  /*36c00*/  LDL.LU R63, [R1+0x1e88] ;  /* 0x001e8800013f7983 */ /* 0x0003680000300800 */
[----:B0-----:R0:W5:Y:S04]  /*36c10*/  LDL.LU R58, [R1+0x1e84] ;  /* 0x001e8400013a7983 */ /* 0x0011680000300800 */
[----:B-1----:R0:W5:Y:S04]  /*36c20*/  LDL.LU R59, [R1+0x1e80] ;  /* 0x001e8000013b7983 */ /* 0x0021680000300800 */
[----:B----4-:R1:W-:Y:S04]  /*36c30*/  STS.U16 [R11+UR76+0x31f00], R8 ;  /* 0x031f00080b007988 */ /* 0x0103e8000800044c */
[----:B--2---:R2:W-:Y:S04]  /*36c40*/  STS.U16 [R11+UR76+0x39f00], R9 ;  /* 0x039f00090b007988 */ /* 0x0045e8000800044c */
[----:B-1----:R0:W5:Y:S04]  /*36c50*/  LDL.LU R8, [R1+0x1e7c] ;  /* 0x001e7c0001087983 */ /* 0x0021680000300800 */
[----:B--2---:R0:W5:Y:S04]  /*36c60*/  LDL.LU R9, [R1+0x1e78] ;  /* 0x001e780001097983 */ /* 0x0041680000300800 */
[----:B---3--:R-:W-:Y:S04]  /*36c70*/  STS.U16 [R11+UR76+0x22300], R165 ;  /* 0x022300a50b007988 */ /* 0x008fe8000800044c */
[----:B------:R1:W-:Y:S04]  /*36c80*/  STS.U16 [R11+UR76+0x2a300], R131 ;  /* 0x02a300830b007988 */ /* 0x0003e8000800044c */
[----:B-1----:R-:W2:Y:S04]  /*36c90*/  LDL.LU R131, [R1+0xef0] ;  /* 0x000ef00001837983 */ /* 0x002ea80000300800 */
[----:B------:R1:W-:Y:S04]  /*36ca0*/  STS.U16 [R11+UR76+0x32300], R129 ;  /* 0x032300810b007988 */ /* 0x0003e8000800044c */
[----:B------:R3:W-:Y:S04]  /*36cb0*/  STS.U16 [R11+UR76+0x3a300], R128 ;  /* 0x03a300800b007988 */ /* 0x0007e8000800044c */
[----:B------:R4:W-:Y:S04]  /*36cc0*/  STS.U16 [R11+UR76+0x22700], R32 ;  /* 0x022700200b007988 */ /* 0x0009e8000800044c */
[----:B------:R0:W-:Y:S04]  /*36cd0*/  STS.U16 [R11+UR76+0x2a700], R127 ;  /* 0x02a7007f0b007988 */ /* 0x0001e8000800044c */
[----:B------:R0:W-:Y:S04]  /*36ce0*/  STS.U16 [R11+UR76+0x32700], R126 ;  /* 0x0327007e0b007988 */ /* 0x0001e8000800044c */
[----:B------:R0:W-:Y:S04]  /*36cf0*/  STS.U16 [R11+UR76+0x3a700], R31 ;  /* 0x03a7001f0b007988 */ /* 0x0001e8000800044c */
[----:B-1----:R-:W2:Y:S04]  /*36d00*/  LDL.LU R129, [R1+0x1684] ;  /* 0x0016840001817983 */ /* 0x002ea80000300800 */
[----:B---3--:R-:W3:Y:S04]  /*36d10*/  LDL.LU R128, [R1+0x1680] ;  /* 0x0016800001807983 */ /* 0x008ee80000300800 */
[----:B----4-:R-:W4:Y:S04]  /*36d20*/  LDL.LU R32, [R1+0x167c] ;  /* 0x00167c0001207983 */ /* 0x010f280000300800 */
[----:B0-----:R-:W3:Y:S04]  /*36d30*/  LDL.LU R127, [R1+0x1678] ;  /* 0x00167800017f7983 */ /* 0x001ee80000300800 */
[----:B------:R-:W3:Y:S04]  /*36d40*/  LDL.LU R126, [R1+0x1674] ;  /* 0x00167400017e7983 */ /* 0x000ee80000300800 */
[----:B------:R0:W-:Y:S04]  /*36d50*/  STS.U16 [R11+UR76+0x22b00], R125 ;  /* 0x022b007d0b007988 */ /* 0x0001e8000800044c */
[----:B------:R-:W3:Y:S04]  /*36d60*/  LDL.LU R31, [R1+0x1670] ;  /* 0x00167000011f7983 */ /* 0x000ee80000300800 */
[----:B------:R1:W-:Y:S04]  /*36d70*/  STS.U16 [R11+UR76+0x2ab00], R124 ;  /* 0x02ab007c0b007988 */ /* 0x0003e8000800044c */
[----:B------:R1:W-:Y:S04]  /*36d80*/  STS.U16 [R11+UR76+0x32b00], R30 ;  /* 0x032b001e0b007988 */ /* 0x0003e8000800044c */
[----:B0-----:R-:W3:Y:S04]  /*36d90*/  LDL.LU R125, [R1+0x166c] ;  /* 0x00166c00017d7983 */ /* 0x001ee80000300800 */
[----:B-1----:R-:W3:Y:S04]  /*36da0*/  LDL.LU R124, [R1+0x1668] ;  /* 0x00166800017c7983 */ /* 0x002ee80000300800 */
[----:B------:R-:W3:Y:S04]  /*36db0*/  LDL.LU R30, [R1+0x1664] ;  /* 0x00166400011e7983 */ /* 0x000ee80000300800 */
        /* <DEDUP_REMOVED lines=14> */
[----:B------:R-:W4:Y:S04]  /*36ea0*/  LDL.LU R20, [R1+0x1654] ;  /* 0x0016540001147983 */ /* 0x000f280000300800 */
[----:B------:R0:W-:Y:S04]  /*36eb0*/  STS.U16 [R11+UR76+0x33700], R28 ;  /* 0x0337001c0b007988 */ /* 0x0001e8000800044c */
[----:B------:R-:W4:Y:S04]  /*36ec0*/  LDL.LU R23, [R1+0x1650] ;  /* 0x0016500001177983 */ /* 0x000f280000300800 */
[----:B------:R-:W4:Y:S04]  /*36ed0*/  LDL.LU R22, [R1+0x164c] ;  /* 0x00164c0001167983 */ /* 0x000f280000300800 */
[----:B------:R-:W4:Y:S04]  /*36ee0*/  LDL.LU R25, [R1+0x1648] ;  /* 0x0016480001197983 */ /* 0x000f280000300800 */
[----:B------:R-:W4:Y:S04]  /*36ef0*/  LDL.LU R24, [R1+0x1638] ;  /* 0x0016380001187983 */ /* 0x000f280000300800 */
[----:B------:R-:W4:Y:S04]  /*36f00*/  LDL.LU R27, [R1+0x1634] ;  /* 0x00163400011b7983 */ /* 0x000f280000300800 */
[----:B0-----:R-:W4:Y:S04]  /*36f10*/  LDL.LU R26, [R1+0x1630] ;  /* 0x00163000011a7983 */ /* 0x001f280000300800 */
[----:B-1----:R-:W4:Y:S04]  /*36f20*/  LDL.LU R29, [R1+0x162c] ;  /* 0x00162c00011d7983 */ /* 0x002f280000300800 */
[----:B------:R-:W4:Y:S04]  /*36f30*/  LDL.LU R28, [R1+0x1618] ;  /* 0x00161800011c7983 */ /* 0x000f280000300800 */
[----:B--2---:R-:W-:Y:S04]  /*36f40*/  STS.U16 [R11+UR76+0x3b700], R131 ;  /* 0x03b700830b007988 */ /* 0x004fe8000800044c */
[----:B------:R-:W-:Y:S04]  /*36f50*/  STS.U16 [R11+UR76+0x23b00], R130 ;  /* 0x023b00820b007988 */ /* 0x000fe8000800044c */
[----:B------:R0:W-:Y:S04]  /*36f60*/  STS.U16 [R11+UR76+0x2bb00], R116 ;  /* 0x02bb00740b007988 */ /* 0x0001e8000800044c */
[----:B------:R-:W-:Y:S04]  /*36f70*/  STS.U16 [R11+UR76+0x33b00], R33 ;  /* 0x033b00210b007988 */ /* 0x000fe8000800044c */
[----:B------:R-:W-:Y:S04]  /*36f80*/  STS.U16 [R11+UR76+0x3bb00], R17 ;  /* 0x03bb00110b007988 */ /* 0x000fe8000800044c */
[----:B------:R-:W-:Y:S04]  /*36f90*/  STS.U16 [R11+UR76+0x23f00], R16 ;  /* 0x023f00100b007988 */ /* 0x000fe8000800044c */
[----:B------:R-:W-:Y:S04]  /*36fa0*/  STS.U16 [R11+UR76+0x2bf00], R13 ;  /* 0x02bf000d0b007988 */ /* 0x000fe8000800044c */
[----:B------:R-:W-:Y:S04]  /*36fb0*/  STS.U16 [R11+UR76+0x33f00], R12 ;  /* 0x033f000c0b007988 */ /* 0x000fe8000800044c */
[----:B------:R1:W-:Y:S01]  /*36fc0*/  STS.U16 [R11+UR76+0x3bf00], R10 ;  /* 0x03bf000a0b007988 */ /* 0x0003e2000800044c */
[----:B0-----:R-:W-:-:S03]  /*36fd0*/  LOP3.LUT R116, R0, 0x70, RZ, 0x3c, !PT ;  /* 0x0000007000747812 */ /* 0x001fc600078e3cff */
[----:B-1----:R-:W2:Y:S04]  /*36fe0*/  LDL.LU R10, [R1+0x1614] ;  /* 0x00161400010a7983 */ /* 0x002ea80000300800 */
[----:B------:R-:W2:Y:S04]  /*36ff0*/  LDL.LU R11, [R1+0x1610] ;  /* 0x00161000010b7983 */ /* 0x000ea80000300800 */
[----:B------:R-:W2:Y:S04]  /*37000*/  LDL.LU R12, [R1+0x160c] ;  /* 0x00160c00010c7983 */ /* 0x000ea80000300800 */
[----:B------:R-:W2:Y:S04]  /*37010*/  LDL.LU R13, [R1+0x15f8] ;  /* 0x0015f800010d7983 */ /* 0x000ea80000300800 */
[----:B------:R-:W2:Y:S04]  /*37020*/  LDL.LU R16, [R1+0x15f4] ;  /* 0x0015f40001107983 */ /* 0x000ea80000300800 */
[----:B------:R-:W2:Y:S04]  /*37030*/  LDL.LU R17, [R1+0x15f0] ;  /* 0x0015f00001117983 */ /* 0x000ea80000300800 */
[----:B------:R-:W-:Y:S04]  /*37040*/  STS.U16 [R116+UR76+0x20380], R129 ;  /* 0x0203808174007988 */ /* 0x000fe8000800044c */
[----:B------:R-:W2:Y:S04]  /*37050*/  LDL.LU R33, [R1+0x15ec] ;  /* 0x0015ec0001217983 */ /* 0x000ea80000300800 */
[----:B---3--:R-:W-:Y:S04]  /*37060*/  STS.U16 [R116+UR76+0x28380], R128 ;  /* 0x0283808074007988 */ /* 0x008fe8000800044c */
[----:B------:R-:W3:Y:S04]  /*37070*/  LDL.LU R130, [R1+0x15d8] ;  /* 0x0015d80001827983 */ /* 0x000ee80000300800 */
[----:B----4-:R0:W-:Y:S04]  /*37080*/  STS.U16 [R116+UR76+0x30380], R32 ;  /* 0x0303802074007988 */ /* 0x0101e8000800044c */
[----:B------:R-:W4:Y:S04]  /*37090*/  LDL.LU R131, [R1+0x15d4] ;  /* 0x0015d40001837983 */ /* 0x000f280000300800 */
[----:B------:R-:W-:Y:S04]  /*370a0*/  STS.U16 [R116+UR76+0x38380], R127 ;  /* 0x0383807f74007988 */ /* 0x000fe8000800044c */
[----:B------:R-:W-:Y:S04]  /*370b0*/  STS.U16 [R116+UR76+0x20780], R126 ;  /* 0x0207807e74007988 */ /* 0x000fe8000800044c */
[----:B------:R1:W-:Y:S04]  /*370c0*/  STS.U16 [R116+UR76+0x28780], R31 ;  /* 0x0287801f74007988 */ /* 0x0003e8000800044c */
[----:B------:R-:W-:Y:S04]  /*370d0*/  STS.U16 [R116+UR76+0x30780], R125 ;  /* 0x0307807d74007988 */ /* 0x000fe8000800044c */
[----:B------:R-:W-:Y:S04]  /*370e0*/  STS.U16 [R116+UR76+0x38780], R124 ;  /* 0x0387807c74007988 */ /* 0x000fe8000800044c */
[----:B0-----:R-:W4:Y:S04]  /*370f0*/  LDL.LU R32, [R1+0x15d0] ;  /* 0x0015d00001207983 */ /* 0x001f280000300800 */
[----:B------:R-:W4:Y:S04]  /*37100*/  LDL.LU R128, [R1+0x15cc] ;  /* 0x0015cc0001807983 */ /* 0x000f280000300800 */
[----:B------:R-:W4:Y:S04]  /*37110*/  LDL.LU R129, [R1+0x15b8] ;  /* 0x0015b80001817983 */ /* 0x000f280000300800 */
[----:B-1----:R-:W4:Y:S04]  /*37120*/  LDL.LU R31, [R1+0x15b4] ;  /* 0x0015b400011f7983 */ /* 0x002f280000300800 */
[----:B------:R-:W4:Y:S04]  /*37130*/  LDL.LU R126, [R1+0x15b0] ;  /* 0x0015b000017e7983 */ /* 0x000f280000300800 */
[----:B------:R0:W-:Y:S04]  /*37140*/  STS.U16 [R116+UR76+0x20b80], R30 ;  /* 0x020b801e74007988 */ /* 0x0001e8000800044c */
[----:B------:R-:W4:Y:S04]  /*37150*/  LDL.LU R127, [R1+0x15ac] ;  /* 0x0015ac00017f7983 */ /* 0x000f280000300800 */
[----:B0-----:R-:W4:Y:S04]  /*37160*/  LDL.LU R30, [R1+0x1598] ;  /* 0x00159800011e7983 */ /* 0x001f280000300800 */
[----:B------:R-:W-:Y:S04]  /*37170*/  STS.U16 [R116+UR76+0x28b80], R19 ;  /* 0x028b801374007988 */ /* 0x000fe8000800044c */
[----:B------:R-:W4:Y:S04]  /*37180*/  LDL.LU R124, [R1+0x1594] ;  /* 0x00159400017c7983 */ /* 0x000f280000300800 */
[----:B------:R0:W-:Y:S04]  /*37190*/  STS.U16 [R116+UR76+0x30b80], R18 ;  /* 0x030b801274007988 */ /* 0x0001e8000800044c */
[----:B------:R-:W4:Y:S04]  /*371a0*/  LDL.LU R125, [R1+0x1590] ;  /* 0x00159000017d7983 */ /* 0x000f280000300800 */
[----:B------:R-:W-:Y:S04]  /*371b0*/  STS.U16 [R116+UR76+0x38b80], R21 ;  /* 0x038b801574007988 */ /* 0x000fe8000800044c */
[----:B------:R1:W-:Y:S04]  /*371c0*/  STS.U16 [R116+UR76+0x20f80], R20 ;  /* 0x020f801474007988 */ /* 0x0003e8000800044c */
[----:B------:R-:W-:Y:S04]  /*371d0*/  STS.U16 [R116+UR76+0x28f80], R23 ;  /* 0x028f801774007988 */ /* 0x000fe8000800044c */
[----:B------:R1:W-:Y:S04]  /*371e0*/  STS.U16 [R116+UR76+0x30f80], R22 ;  /* 0x030f801674007988 */ /* 0x0003e8000800044c */
[----:B------:R-:W-:Y:S04]  /*371f0*/  STS.U16 [R116+UR76+0x38f80], R25 ;  /* 0x038f801974007988 */ /* 0x000fe8000800044c */
[----:B0-----:R-:W4:Y:S04]  /*37200*/  LDL.LU R18, [R1+0x158c] ;  /* 0x00158c0001127983 */ /* 0x001f280000300800 */
[----:B------:R-:W4:Y:S04]  /*37210*/  LDL.LU R19, [R1+0x1578] ;  /* 0x0015780001137983 */ /* 0x000f280000300800 */
[----:B-1----:R-:W4:Y:S04]  /*37220*/  LDL.LU R20, [R1+0x1574] ;  /* 0x0015740001147983 */ /* 0x002f280000300800 */
[----:B------:R-:W4:Y:S04]  /*37230*/  LDL.LU R21, [R1+0x1570] ;  /* 0x0015700001157983 */ /* 0x000f280000300800 */
[----:B------:R0:W-:Y:S04]  /*37240*/  STS.U16 [R116+UR76+0x21380], R24 ;  /* 0x0213801874007988 */ /* 0x0001e8000800044c */
[----:B------:R-:W4:Y:S04]  /*37250*/  LDL.LU R22, [R1+0x156c] ;  /* 0x00156c0001167983 */ /* 0x000f280000300800 */
[----:B------:R-:W4:Y:S04]  /*37260*/  LDL.LU R23, [R1+0x1558] ;  /* 0x0015580001177983 */ /* 0x000f280000300800 */
[----:B------:R-:W-:Y:S04]  /*37270*/  STS.U16 [R116+UR76+0x29380], R27 ;  /* 0x0293801b74007988 */ /* 0x000fe8000800044c */
[----:B------:R1:W-:Y:S04]  /*37280*/  STS.U16 [R116+UR76+0x31380], R26 ;  /* 0x0313801a74007988 */ /* 0x0003e8000800044c */
[----:B------:R-:W-:Y:S04]  /*37290*/  STS.U16 [R116+UR76+0x39380], R29 ;  /* 0x0393801d74007988 */ /* 0x000fe8000800044c */
[----:B------:R1:W-:Y:S04]  /*372a0*/  STS.U16 [R116+UR76+0x21780], R28 ;  /* 0x0217801c74007988 */ /* 0x0003e8000800044c */
[----:B0-----:R-:W4:Y:S04]  /*372b0*/  LDL.LU R24, [R1+0x1554] ;  /* 0x0015540001187983 */ /* 0x001f280000300800 */
[----:B------:R-:W4:Y:S04]  /*372c0*/  LDL.LU R25, [R1+0x1550] ;  /* 0x0015500001197983 */ /* 0x000f280000300800 */
[----:B-1----:R-:W4:Y:S04]  /*372d0*/  LDL.LU R26, [R1+0x154c] ;  /* 0x00154c00011a7983 */ /* 0x002f280000300800 */
[----:B------:R-:W4:Y:S04]  /*372e0*/  LDL.LU R27, [R1+0x1538] ;  /* 0x00153800011b7983 */ /* 0x000f280000300800 */
[----:B------:R-:W4:Y:S04]  /*372f0*/  LDL.LU R28, [R1+0x1534] ;  /* 0x00153400011c7983 */ /* 0x000f280000300800 */
[----:B------:R-:W4:Y:S04]  /*37300*/  LDL.LU R29, [R1+0x1530] ;  /* 0x00153000011d7983 */ /* 0x000f280000300800 */
[----:B------:R-:W4:Y:S04]  /*37310*/  LDL.LU R165, [R1+0x152c] ;  /* 0x00152c0001a57983 */ /* 0x000f280000300800 */
[----:B--2---:R0:W-:Y:S04]  /*37320*/  STS.U16 [R116+UR76+0x29780], R10 ;  /* 0x0297800a74007988 */ /* 0x0041e8000800044c */
[----:B------:R1:W-:Y:S04]  /*37330*/  STS.U16 [R116+UR76+0x31780], R11 ;  /* 0x0317800b74007988 */ /* 0x0003e8000800044c */
[----:B------:R2:W-:Y:S04]  /*37340*/  STS.U16 [R116+UR76+0x39780], R12 ;  /* 0x0397800c74007988 */ /* 0x0005e8000800044c */
[----:B------:R0:W-:Y:S04]  /*37350*/  STS.U16 [R116+UR76+0x21b80], R13 ;  /* 0x021b800d74007988 */ /* 0x0001e8000800044c */
[----:B------:R1:W-:Y:S04]  /*37360*/  STS.U16 [R116+UR76+0x29b80], R16 ;  /* 0x029b801074007988 */ /* 0x0003e8000800044c */
[----:B------:R2:W-:Y:S04]  /*37370*/  STS.U16 [R116+UR76+0x31b80], R17 ;  /* 0x031b801174007988 */ /* 0x0005e8000800044c */
[----:B0-----:R0:W5:Y:S04]  /*37380*/  LDL.LU R10, [R1+0x1e74] ;  /* 0x001e7400010a7983 */ /* 0x0011680000300800 */
[----:B-1----:R0:W5:Y:S04]  /*37390*/  LDL.LU R11, [R1+0x1e70] ;  /* 0x001e7000010b7983 */ /* 0x0021680000300800 */
[----:B--2---:R0:W5:Y:S04]  /*373a0*/  LDL.LU R12, [R1+0x1e6c] ;  /* 0x001e6c00010c7983 */ /* 0x0041680000300800 */
[----:B------:R0:W5:Y:S04]  /*373b0*/  LDL.LU R13, [R1+0x1e68] ;  /* 0x001e6800010d7983 */ /* 0x0001680000300800 */
[----:B------:R0:W5:Y:S04]  /*373c0*/  LDL.LU R16, [R1+0x1e64] ;  /* 0x001e640001107983 */ /* 0x0001680000300800 */
[----:B------:R0:W5:Y:S04]  /*373d0*/  LDL.LU R17, [R1+0x1e60] ;  /* 0x001e600001117983 */ /* 0x0001680000300800 */
[----:B------:R1:W-:Y:S04]  /*373e0*/  STS.U16 [R116+UR76+0x39b80], R33 ;  /* 0x039b802174007988 */ /* 0x0003e8000800044c */
[----:B---3--:R2:W-:Y:S04]  /*373f0*/  STS.U16 [R116+UR76+0x21f80], R130 ;  /* 0x021f808274007988 */ /* 0x0085e8000800044c */
[----:B----4-:R3:W-:Y:S04]  /*37400*/  STS.U16 [R116+UR76+0x29f80], R131 ;  /* 0x029f808374007988 */ /* 0x0107e8000800044c */
[----:B------:R4:W-:Y:S04]  /*37410*/  STS.U16 [R116+UR76+0x31f80], R32 ;  /* 0x031f802074007988 */ /* 0x0009e8000800044c */
[----:B------:R0:W-:Y:S04]  /*37420*/  STS.U16 [R116+UR76+0x39f80], R128 ;  /* 0x039f808074007988 */ /* 0x0001e8000800044c */
[----:B------:R0:W-:Y:S04]  /*37430*/  STS.U16 [R116+UR76+0x22380], R129 ;  /* 0x0223808174007988 */ /* 0x0001e8000800044c */
[----:B-1----:R-:W4:Y:S04]  /*37440*/  LDL.LU R33, [R1+0x1e5c] ;  /* 0x001e5c0001217983 */ /* 0x002f280000300800 */
[----:B--2---:R1:W5:Y:S04]  /*37450*/  LDL.LU R130, [R1+0x1e58] ;  /* 0x001e580001827983 */ /* 0x0043680000300800 */
[----:B---3--:R1:W5:Y:S04]  /*37460*/  LDL.LU R131, [R1+0x1e54] ;  /* 0x001e540001837983 */ /* 0x0083680000300800 */
[----:B----4-:R-:W2:Y:S04]  /*37470*/  LDL.LU R32, [R1+0x1e50] ;  /* 0x001e500001207983 */ /* 0x010ea80000300800 */
[----:B0-----:R1:W5:Y:S04]  /*37480*/  LDL.LU R128, [R1+0x1e4c] ;  /* 0x001e4c0001807983 */ /* 0x0013680000300800 */
[----:B------:R1:W5:Y:S04]  /*37490*/  LDL.LU R129, [R1+0x1e48] ;  /* 0x001e480001817983 */ /* 0x0003680000300800 */
[----:B------:R0:W-:Y:S04]  /*374a0*/  STS.U16 [R116+UR76+0x2a380], R31 ;  /* 0x02a3801f74007988 */ /* 0x0001e8000800044c */
[----:B------:R3:W-:Y:S04]  /*374b0*/  STS.U16 [R116+UR76+0x32380], R126 ;  /* 0x0323807e74007988 */ /* 0x0007e8000800044c */
[----:B------:R4:W-:Y:S04]  /*374c0*/  STS.U16 [R116+UR76+0x3a380], R127 ;  /* 0x03a3807f74007988 */ /* 0x0009e8000800044c */
[----:B------:R1:W-:Y:S04]  /*374d0*/  STS.U16 [R116+UR76+0x22780], R30 ;  /* 0x0227801e74007988 */ /* 0x0003e8000800044c */
[----:B0-----:R-:W2:Y:S04]  /*374e0*/  LDL.LU R31, [R1+0x1e44] ;  /* 0x001e4400011f7983 */ /* 0x001ea80000300800 */
[----:B---3--:R0:W5:Y:S04]  /*374f0*/  LDL.LU R126, [R1+0x1e40] ;  /* 0x001e4000017e7983 */ /* 0x0081680000300800 */
[----:B----4-:R0:W5:Y:S04]  /*37500*/  LDL.LU R127, [R1+0x1e3c] ;  /* 0x001e3c00017f7983 */ /* 0x0101680000300800 */
[----:B-1----:R-:W3:Y:S04]  /*37510*/  LDL.LU R30, [R1+0x1e38] ;  /* 0x001e3800011e7983 */ /* 0x002ee80000300800 */
        /* <DEDUP_REMOVED lines=8> */
[----:B-1----:R1:W5:Y:S04]  /*375a0*/  LDL.LU R124, [R1+0x1e34] ;  /* 0x001e3400017c7983 */ /* 0x0023680000300800 */
[----:B----4-:R1:W5:Y:S04]  /*375b0*/  LDL.LU R125, [R1+0x1e30] ;  /* 0x001e3000017d7983 */ /* 0x0103680000300800 */
[----:B0-----:R1:W5:Y:S04]  /*375c0*/  LDL.LU R18, [R1+0x1e2c] ;  /* 0x001e2c0001127983 */ /* 0x0013680000300800 */
[----:B------:R1:W5:Y:S04]  /*375d0*/  LDL.LU R19, [R1+0x1e28] ;  /* 0x001e280001137983 */ /* 0x0003680000300800 */
[----:B------:R0:W-:Y:S04]  /*375e0*/  STS.U16 [R116+UR76+0x2af80], R24 ;  /* 0x02af801874007988 */ /* 0x0001e8000800044c */
[----:B------:R4:W-:Y:S04]  /*375f0*/  STS.U16 [R116+UR76+0x32f80], R25 ;  /* 0x032f801974007988 */ /* 0x0009e8000800044c */
[----:B------:R1:W5:Y:S04]  /*37600*/  LDL.LU R20, [R1+0x1e24] ;  /* 0x001e240001147983 */ /* 0x0003680000300800 */
[----:B------:R1:W5:Y:S04]  /*37610*/  LDL.LU R21, [R1+0x1e20] ;  /* 0x001e200001157983 */ /* 0x0003680000300800 */
[----:B------:R1:W5:Y:S04]  /*37620*/  LDL.LU R22, [R1+0x1e1c] ;  /* 0x001e1c0001167983 */ /* 0x0003680000300800 */
[----:B------:R0:W-:Y:S04]  /*37630*/  STS.U16 [R116+UR76+0x3af80], R26 ;  /* 0x03af801a74007988 */ /* 0x0001e8000800044c */
[----:B------:R0:W-:Y:S04]  /*37640*/  STS.U16 [R116+UR76+0x23380], R27 ;  /* 0x0233801b74007988 */ /* 0x0001e8000800044c */
[----:B------:R0:W-:Y:S04]  /*37650*/  STS.U16 [R116+UR76+0x2b380], R28 ;  /* 0x02b3801c74007988 */ /* 0x0001e8000800044c */
[----:B------:R1:W5:Y:S04]  /*37660*/  LDL.LU R23, [R1+0x1e18] ;  /* 0x001e180001177983 */ /* 0x0003680000300800 */
[----:B------:R1:W-:Y:S04]  /*37670*/  STS.U16 [R116+UR76+0x33380], R29 ;  /* 0x0333801d74007988 */ /* 0x0003e8000800044c */
[----:B------:R-:W-:Y:S04]  /*37680*/  STS.U16 [R116+UR76+0x3b380], R165 ;  /* 0x03b380a574007988 */ /* 0x000fe8000800044c */
[----:B0-----:R0:W5:Y:S04]  /*37690*/  LDL.LU R24, [R1+0x1e14] ;  /* 0x001e140001187983 */ /* 0x0011680000300800 */
[----:B----4-:R0:W5:Y:S04]  /*376a0*/  LDL.LU R25, [R1+0x1e10] ;  /* 0x001e100001197983 */ /* 0x0101680000300800 */
[----:B------:R0:W5:Y:S04]  /*376b0*/  LDL.LU R26, [R1+0x1e0c] ;  /* 0x001e0c00011a7983 */ /* 0x0001680000300800 */
[----:B------:R0:W5:Y:S04]  /*376c0*/  LDL.LU R27, [R1+0x1e08] ;  /* 0x001e0800011b7983 */ /* 0x0001680000300800 */
[----:B------:R0:W5:Y:S04]  /*376d0*/  LDL.LU R28, [R1+0x1e04] ;  /* 0x001e0400011c7983 */ /* 0x0001680000300800 */
[----:B-1----:R0:W5:Y:S04]  /*376e0*/  LDL.LU R29, [R1+0x1e00] ;  /* 0x001e0000011d7983 */ /* 0x0021680000300800 */
[----:B---3--:R1:W-:Y:S04]  /*376f0*/  STS.U16 [R116+UR76+0x23780], R30 ;  /* 0x0237801e74007988 */ /* 0x0083e8000800044c */
[----:B--2---:R2:W-:Y:S04]  /*37700*/  STS.U16 [R116+UR76+0x2b780], R31 ;  /* 0x02b7801f74007988 */ /* 0x0045e8000800044c */
[----:B------:R3:W-:Y:S04]  /*37710*/  STS.U16 [R116+UR76+0x33780], R32 ;  /* 0x0337802074007988 */ /* 0x0007e8000800044c */
[----:B------:R4:W-:Y:S04]  /*37720*/  STS.U16 [R116+UR76+0x3b780], R33 ;  /* 0x03b7802174007988 */ /* 0x0009e8000800044c */
[----:B------:R0:W-:Y:S04]  /*37730*/  STS.U16 [R116+UR76+0x23b80], R122 ;  /* 0x023b807a74007988 */ /* 0x0001e8000800044c */
[----:B------:R0:W-:Y:S04]  /*37740*/  STS.U16 [R116+UR76+0x2bb80], R34 ;  /* 0x02bb802274007988 */ /* 0x0001e8000800044c */
[----:B-1----:R1:W5:Y:S04]  /*37750*/  LDL.LU R30, [R1+0x1dfc] ;  /* 0x001dfc00011e7983 */ /* 0x0023680000300800 */
[----:B--2---:R1:W5:Y:S04]  /*37760*/  LDL.LU R31, [R1+0x1df8] ;  /* 0x001df800011f7983 */ /* 0x0043680000300800 */
[----:B---3--:R1:W5:Y:S04]  /*37770*/  LDL.LU R32, [R1+0x1df4] ;  /* 0x001df40001207983 */ /* 0x0083680000300800 */
[----:B----4-:R1:W5:Y:S04]  /*37780*/  LDL.LU R33, [R1+0x1df0] ;  /* 0x001df00001217983 */ /* 0x0103680000300800 */
[----:B0-----:R1:W5:Y:S01]  /*37790*/  LDL.LU R122, [R1+0x1dec] ;  /* 0x001dec00017a7983 */ /* 0x0013620000300800 */
[C---:B------:R-:W-:Y:S01]  /*377a0*/  LOP3.LUT R34, R99.reuse, 0x40, RZ, 0xc0, !PT ;  /* 0x0000004063227812 */ /* 0x040fe200078ec0ff */
[----:B------:R-:W-:-:S05]  /*377b0*/  IMAD.SHL.U32 R99, R99, 0x2, RZ ;  /* 0x0000000263637824 */ /* 0x000fca00078e00ff */
[----:B------:R-:W-:Y:S01]  /*377c0*/  LOP3.LUT R99, R99, 0x7e, RZ, 0xc0, !PT ;  /* 0x0000007e63637812 */ /* 0x000fe200078ec0ff */
[----:B------:R0:W-:Y:S04]  /*377d0*/  STS.U16 [R116+UR76+0x33b80], R123 ;  /* 0x033b807b74007988 */ /* 0x0001e8000800044c */
[----:B------:R2:W-:Y:S01]  /*377e0*/  STS.U16 [R116+UR76+0x3bb80], R120 ;  /* 0x03bb807874007988 */ /* 0x0005e2000800044c */
[C-C-:B------:R-:W-:Y:S02]  /*377f0*/  IMAD R165, R34.reuse, 0x40, R99.reuse ;  /* 0x0000004022a57824 */ /* 0x140fe400078e0263 */
[----:B------:R-:W-:Y:S01]  /*37800*/  IMAD R34, R34, 0x40, R99 ;  /* 0x0000004022227824 */ /* 0x000fe200078e0263 */
[----:B------:R3:W-:Y:S04]  /*37810*/  STS.U16 [R116+UR76+0x23f80], R121 ;  /* 0x023f807974007988 */ /* 0x0007e8000800044c */
[----:B------:R4:W-:Y:S04]  /*37820*/  STS.U16 [R116+UR76+0x2bf80], R118 ;  /* 0x02bf807674007988 */ /* 0x0009e8000800044c */
[----:B------:R1:W-:Y:S04]  /*37830*/  STS.U16 [R116+UR76+0x33f80], R119 ;  /* 0x033f807774007988 */ /* 0x0003e8000800044c */
[----:B0-----:R0:W5:Y:S04]  /*37840*/  LDL.LU R123, [R1+0x1de8] ;  /* 0x001de800017b7983 */ /* 0x0011680000300800 */
[----:B--2---:R0:W5:Y:S04]  /*37850*/  LDL.LU R120, [R1+0x1de4] ;  /* 0x001de40001787983 */ /* 0x0041680000300800 */
[----:B------:R2:W-:Y:S01]  /*37860*/  STS.U16 [R116+UR76+0x3bf80], R117 ;  /* 0x03bf807574007988 */ /* 0x0005e2000800044c */
[----:B------:R-:W-:-:S03]  /*37870*/  LOP3.LUT R34, R34, 0x10, RZ, 0x3c, !PT ;  /* 0x0000001022227812 */ /* 0x000fc600078e3cff */
[----:B---3--:R0:W5:Y:S04]  /*37880*/  LDL.LU R121, [R1+0x1de0] ;  /* 0x001de00001797983 */ /* 0x0081680000300800 */
[----:B----4-:R0:W5:Y:S04]  /*37890*/  LDL.LU R118, [R1+0x1ddc] ;  /* 0x001ddc0001767983 */ /* 0x0101680000300800 */
[----:B-1----:R0:W5:Y:S04]  /*378a0*/  LDL.LU R119, [R1+0x1dd8] ;  /* 0x001dd80001777983 */ /* 0x0021680000300800 */
[----:B------:R1:W-:Y:S04]  /*378b0*/  STS.U16 [R165+UR76+0x42000], R98 ;  /* 0x04200062a5007988 */ /* 0x0003e8000800044c */
[----:B------:R3:W-:Y:S04]  /*378c0*/  STS.U16 [R165+UR76+0x42400], R96 ;  /* 0x04240060a5007988 */ /* 0x0007e8000800044c */
[----:B------:R4:W-:Y:S04]  /*378d0*/  STS.U16 [R165+UR76+0x42800], R97 ;  /* 0x04280061a5007988 */ /* 0x0009e8000800044c */
[----:B--2---:R0:W5:Y:S04]  /*378e0*/  LDL.LU R116, [R1+0x1dd4] ;  /* 0x001dd40001747983 */ /* 0x0041680000300800 */
[----:B------:R0:W5:Y:S04]  /*378f0*/  LDL.LU R117, [R1+0x1dd0] ;  /* 0x001dd00001757983 */ /* 0x0001680000300800 */
[----:B------:R2:W-:Y:S04]  /*37900*/  STS.U16 [R165+UR76+0x42c00], R94 ;  /* 0x042c005ea5007988 */ /* 0x0005e8000800044c */
[----:B------:R0:W-:Y:S04]  /*37910*/  STS.U16 [R34+UR76+0x42080], R95 ;  /* 0x0420805f22007988 */ /* 0x0001e8000800044c */
[----:B-1----:R1:W5:Y:S04]  /*37920*/  LDL.LU R98, [R1+0x1dcc] ;  /* 0x001dcc0001627983 */ /* 0x0023680000300800 */
[----:B------:R1:W5:Y:S04]  /*37930*/  LDL.LU R99, [R1+0x1dc8] ;  /* 0x001dc80001637983 */ /* 0x0003680000300800 */
[----:B---3--:R1:W5:Y:S04]  /*37940*/  LDL.LU R96, [R1+0x1dc4] ;  /* 0x001dc40001607983 */ /* 0x0083680000300800 */
[----:B----4-:R1:W5:Y:S04]  /*37950*/  LDL.LU R97, [R1+0x1dc0] ;  /* 0x001dc00001617983 */ /* 0x0103680000300800 */
[----:B------:R3:W-:Y:S04]  /*37960*/  STS.U16 [R34+UR76+0x42480], R92 ;  /* 0x0424805c22007988 */ /* 0x0007e8000800044c */
[----:B--2---:R1:W5:Y:S01]  /*37970*/  LDL.LU R94, [R1+0x1dbc] ;  /* 0x001dbc00015e7983 */ /* 0x0043620000300800 */
[----:B------:R-:W-:-:S03]  /*37980*/  LOP3.LUT R165, R164, 0x20, RZ, 0x3c, !PT ;  /* 0x00000020a4a57812 */ /* 0x000fc600078e3cff */
[----:B------:R2:W-:Y:S04]  /*37990*/  STS.U16 [R34+UR76+0x42880], R93 ;  /* 0x0428805d22007988 */ /* 0x0005e8000800044c */
[----:B0-----:R1:W5:Y:S04]  /*379a0*/  LDL.LU R95, [R1+0x1db8] ;  /* 0x001db800015f7983 */ /* 0x0013680000300800 */
[----:B------:R0:W-:Y:S04]  /*379b0*/  STS.U16 [R34+UR76+0x42c80], R42 ;  /* 0x042c802a22007988 */ /* 0x0001e8000800044c */
[----:B------:R4:W-:Y:S04]  /*379c0*/  STS.U16 [R165+UR76+0x42100], R35 ;  /* 0x04210023a5007988 */ /* 0x0009e8000800044c */
[----:B------:R1:W-:Y:S04]  /*379d0*/  STS.U16 [R165+UR76+0x42500], R36 ;  /* 0x04250024a5007988 */ /* 0x0003e8000800044c */
[----:B---3--:R3:W5:Y:S04]  /*379e0*/  LDL.LU R92, [R1+0x1db4] ;  /* 0x001db400015c7983 */ /* 0x0087680000300800 */
[----:B--2---:R3:W5:Y:S01]  /*379f0*/  LDL.LU R93, [R1+0x1db0] ;  /* 0x001db000015d7983 */ /* 0x0047620000300800 */
[----:B0-----:R-:W-:-:S03]  /*37a00*/  LOP3.LUT R42, R164, 0x30, RZ, 0x3c, !PT ;  /* 0x00000030a42a7812 */ /* 0x001fc600078e3cff */
[----:B------:R3:W5:Y:S04]  /*37a10*/  LDL.LU R34, [R1+0x1dac] ;  /* 0x001dac0001227983 */ /* 0x0007680000300800 */
[----:B----4-:R3:W5:Y:S04]  /*37a20*/  LDL.LU R35, [R1+0x1da8] ;  /* 0x001da80001237983 */ /* 0x0107680000300800 */
[----:B-1----:R3:W5:Y:S04]  /*37a30*/  LDL.LU R36, [R1+0x1da4] ;  /* 0x001da40001247983 */ /* 0x0027680000300800 */
[----:B------:R0:W-:Y:S04]  /*37a40*/  STS.U16 [R165+UR76+0x42900], R37 ;  /* 0x04290025a5007988 */ /* 0x0001e8000800044c */
[----:B------:R1:W-:Y:S04]  /*37a50*/  STS.U16 [R165+UR76+0x42d00], R38 ;  /* 0x042d0026a5007988 */ /* 0x0003e8000800044c */
[----:B------:R2:W-:Y:S04]  /*37a60*/  STS.U16 [R42+UR76+0x42180], R39 ;  /* 0x042180272a007988 */ /* 0x0005e8000800044c */
[----:B------:R4:W-:Y:S04]  /*37a70*/  STS.U16 [R42+UR76+0x42580], R40 ;  /* 0x042580282a007988 */ /* 0x0009e8000800044c */
[----:B------:R2:W-:Y:S04]  /*37a80*/  STS.U16 [R42+UR76+0x42980], R41 ;  /* 0x042980292a007988 */ /* 0x0005e8000800044c */
[----:B------:R2:W-:Y:S04]  /*37a90*/  STS.U16 [R42+UR76+0x42d80], R74 ;  /* 0x042d804a2a007988 */ /* 0x0005e8000800044c */
[----:B0-----:R3:W5:Y:S01]  /*37aa0*/  LDL.LU R37, [R1+0x1da0] ;  /* 0x001da00001257983 */ /* 0x0017620000300800 */
[----:B-1----:R-:W-:-:S03]  /*37ab0*/  LOP3.LUT R165, R164, 0x40, RZ, 0x3c, !PT ;  /* 0x00000040a4a57812 */ /* 0x002fc600078e3cff */
[----:B------:R3:W5:Y:S04]  /*37ac0*/  LDL.LU R38, [R1+0x1d9c] ;  /* 0x001d9c0001267983 */ /* 0x0007680000300800 */
[----:B--2---:R3:W5:Y:S04]  /*37ad0*/  LDL.LU R39, [R1+0x1d98] ;  /* 0x001d980001277983 */ /* 0x0047680000300800 */
[----:B----4-:R3:W5:Y:S04]  /*37ae0*/  LDL.LU R40, [R1+0x1d94] ;  /* 0x001d940001287983 */ /* 0x0107680000300800 */
[----:B------:R3:W5:Y:S01]  /*37af0*/  LDL.LU R41, [R1+0x1d90] ;  /* 0x001d900001297983 */ /* 0x0007620000300800 */
[----:B------:R-:W-:-:S03]  /*37b00*/  LOP3.LUT R74, R164, 0x50, RZ, 0x3c, !PT ;  /* 0x00000050a44a7812 */ /* 0x000fc600078e3cff */
[----:B------:R3:W5:Y:S04]  /*37b10*/  LDL.LU R42, [R1+0x1d8c] ;  /* 0x001d8c00012a7983 */ /* 0x0007680000300800 */
[----:B------:R0:W-:Y:S04]  /*37b20*/  STS.U16 [R165+UR76+0x42200], R43 ;  /* 0x0422002ba5007988 */ /* 0x0001e8000800044c */
        /* <DEDUP_REMOVED lines=8> */
[----:B----4-:R3:W5:Y:S01]  /*37bb0*/  LDL.LU R46, [R1+0x1d7c] ;  /* 0x001d7c00012e7983 */ /* 0x0107620000300800 */
[----:B------:R-:W-:-:S03]  /*37bc0*/  LOP3.LUT R165, R164, 0x60, RZ, 0x3c, !PT ;  /* 0x00000060a4a57812 */ /* 0x000fc600078e3cff */
[----:B------:R3:W5:Y:S04]  /*37bd0*/  LDL.LU R47, [R1+0x1d78] ;  /* 0x001d7800012f7983 */ /* 0x0007680000300800 */
[----:B------:R3:W5:Y:S04]  /*37be0*/  LDL.LU R48, [R1+0x1d74] ;  /* 0x001d740001307983 */ /* 0x0007680000300800 */
[----:B------:R0:W-:Y:S04]  /*37bf0*/  STS.U16 [R74+UR76+0x42a80], R49 ;  /* 0x042a80314a007988 */ /* 0x0001e8000800044c */
[----:B------:R1:W-:Y:S01]  /*37c00*/  STS.U16 [R74+UR76+0x42e80], R75 ;  /* 0x042e804b4a007988 */ /* 0x0003e2000800044c */
[----:B------:R-:W-:-:S03]  /*37c10*/  LOP3.LUT R164, R164, 0x70, RZ, 0x3c, !PT ;  /* 0x00000070a4a47812 */ /* 0x000fc600078e3cff */
[----:B------:R2:W-:Y:S04]  /*37c20*/  STS.U16 [R165+UR76+0x42300], R50 ;  /* 0x04230032a5007988 */ /* 0x0005e8000800044c */
[----:B------:R4:W-:Y:S04]  /*37c30*/  STS.U16 [R165+UR76+0x42700], R51 ;  /* 0x04270033a5007988 */ /* 0x0009e8000800044c */
[----:B------:R2:W-:Y:S04]  /*37c40*/  STS.U16 [R165+UR76+0x42b00], R52 ;  /* 0x042b0034a5007988 */ /* 0x0005e8000800044c */
[----:B0-----:R3:W5:Y:S04]  /*37c50*/  LDL.LU R49, [R1+0x1d70] ;  /* 0x001d700001317983 */ /* 0x0017680000300800 */
[----:B-1----:R3:W5:Y:S04]  /*37c60*/  LDL.LU R74, [R1+0x1d6c] ;  /* 0x001d6c00014a7983 */ /* 0x0027680000300800 */
[----:B------:R3:W5:Y:S04]  /*37c70*/  LDL.LU R75, [R1+0x1d68] ;  /* 0x001d6800014b7983 */ /* 0x0007680000300800 */
[----:B--2---:R3:W5:Y:S04]  /*37c80*/  LDL.LU R50, [R1+0x1d64] ;  /* 0x001d640001327983 */ /* 0x0047680000300800 */
[----:B----4-:R3:W5:Y:S04]  /*37c90*/  LDL.LU R51, [R1+0x1d60] ;  /* 0x001d600001337983 */ /* 0x0107680000300800 */
[----:B------:R3:W5:Y:S04]  /*37ca0*/  LDL.LU R52, [R1+0x1d5c] ;  /* 0x001d5c0001347983 */ /* 0x0007680000300800 */
[----:B------:R0:W-:Y:S04]  /*37cb0*/  STS.U16 [R165+UR76+0x42f00], R53 ;  /* 0x042f0035a5007988 */ /* 0x0001e8000800044c */
[----:B------:R1:W-:Y:S04]  /*37cc0*/  STS.U16 [R164+UR76+0x42380], R54 ;  /* 0x04238036a4007988 */ /* 0x0003e8000800044c */
[----:B------:R2:W-:Y:S04]  /*37cd0*/  STS.U16 [R164+UR76+0x42780], R55 ;  /* 0x04278037a4007988 */ /* 0x0005e8000800044c */
[----:B------:R4:W-:Y:S04]  /*37ce0*/  STS.U16 [R164+UR76+0x42b80], R56 ;  /* 0x042b8038a4007988 */ /* 0x0009e8000800044c */
[----:B------:R1:W-:Y:S01]  /*37cf0*/  STS.U16 [R164+UR76+0x42f80], R57 ;  /* 0x042f8039a4007988 */ /* 0x0003e2000800044c */
[----:B------:R0:W-:Y:S06]  /*37d00*/  MEMBAR.ALL.CTA ;  /* 0x0000000000007992 */ /* 0x0001ec0000008000 */
[----:B0-----:R-:W0:Y:S04]  /*37d10*/  FENCE.VIEW.ASYNC.S ;  /* 0x00000000000073c6 */ /* 0x001e280000000000 */
[----:B------:R3:W5:Y:S04]  /*37d20*/  LDL.LU R53, [R1+0x1d58] ;  /* 0x001d580001357983 */ /* 0x0007680000300800 */
[----:B-1----:R3:W5:Y:S04]  /*37d30*/  LDL.LU R54, [R1+0x1d54] ;  /* 0x001d540001367983 */ /* 0x0027680000300800 */
[----:B--2---:R3:W5:Y:S04]  /*37d40*/  LDL.LU R55, [R1+0x1d50] ;  /* 0x001d500001377983 */ /* 0x0047680000300800 */
[----:B----4-:R3:W5:Y:S04]  /*37d50*/  LDL.LU R56, [R1+0x1d4c] ;  /* 0x001d4c0001387983 */ /* 0x0107680000300800 */
[----:B------:R3:W5:Y:S04]  /*37d60*/  LDL.LU R57, [R1+0x1d48] ;  /* 0x001d480001397983 */ /* 0x0007680000300800 */
[----:B------:R-:W2:Y:S01]  /*37d70*/  LDL R164, [R1+0x1524] ;  /* 0x0015240001a47983 */ /* 0x000ea20000100800 */
[----:B0-----:R-:W-:Y:S01]  /*37d80*/  BAR.SYNC.DEFER_BLOCKING 0x0 ;  /* 0x0000000000007b1d */ /* 0x001fe20000010000 */
[----:B--2---:R-:W-:-:S05]  /*37d90*/  LEA R164, R164, UR76, 0x3 ;  /* 0x0000004ca4a47c11 */ /* 0x004fca000f8e18ff */
[----:B------:R-:W-:-:S05]  /*37da0*/  VIADD R164, R164, 0x44000 ;  /* 0x00044000a4a47836 */ /* 0x000fca0000000000 */
[----:B------:R-:W-:Y:S01]  /*37db0*/  R2UR UR4, R164 ;  /* 0x00000000a40472ca */ /* 0x000fe200000e0000 */
[----:B---3--:R-:W-:-:S14]  /*37dc0*/  @P0 BRA `(.L_x_9) ;  /* 0x0000000400880947 */ /* 0x008fdc0003800000 */
[----:B------:R-:W2:Y:S01]  /*37dd0*/  LDL R164, [R1+0x1d3c] ;  /* 0x001d3c0001a47983 */ /* 0x000ea20000100800 */
[----:B------:R-:W-:-:S03]  /*37de0*/  ELECT P2, URZ, PT ;  /* 0x0000000000ff782f */ /* 0x000fc60003840000 */
[----:B------:R0:W-:Y:S04]  /*37df0*/  STL [R1+0x1d50], R3 ;  /* 0x001d500301007387 */ /* 0x0001e80000100800 */
[----:B------:R1:W-:Y:S04]  /*37e00*/  STL [R1+0x1d4c], R2 ;  /* 0x001d4c0201007387 */ /* 0x0003e80000100800 */
[----:B------:R3:W-:Y:S02]  /*37e10*/  STL [R1+0x1d48], R0 ;  /* 0x001d480001007387 */ /* 0x0007e40000100800 */
[----:B------:R-:W-:Y:S01]  /*37e20*/  @P2 IMAD.MOV.U32 R165, RZ, RZ, 0x40004040 ;  /* 0x40004040ffa52424 */ /* 0x000fe200078e00ff */
[----:B0-----:R-:W-:-:S02]  /*37e30*/  MOV.SPILL R3, UR72 ;  /* 0x0000004800037c02 */ /* 0x001fc40009000f00 */
[----:B-1----:R-:W-:Y:S02]  /*37e40*/  MOV.SPILL R2, UR7 ;  /* 0x0000000700027c02 */ /* 0x002fe40009000f00 */
[----:B------:R-:W-:Y:S02]  /*37e50*/  @P2 R2UR UR75, R165 ;  /* 0x00000000a54b22ca */ /* 0x000fe400000e0000 */
[----:B---3--:R-:W-:-:S05]  /*37e60*/  MOV.SPILL R0, UR73 ;  /* 0x0000004900007c02 */ /* 0x008fca0009000f00 */
[----:B------:R0:W-:Y:S01]  /*37e70*/  STL [R1+0xd8c], R0 ;  /* 0x000d8c0001007387 */ /* 0x0001e20000100800 */
[----:B------:R-:W-:Y:S01]  /*37e80*/  UMOV UR72, 0x0 ;  /* 0x0000000000487882 */ /* 0x000fe20000000000 */
[----:B------:R-:W-:Y:S01]  /*37e90*/  UMOV UR73, 0x8088490 ;  /* 0x0808849000497882 */ /* 0x000fe20000000000 */
[----:B0-----:R-:W-:Y:S01]  /*37ea0*/  MOV.SPILL R0, UR6 ;  /* 0x0000000600007c02 */ /* 0x001fe20009000f00 */
[----:B------:R-:W-:Y:S02]  /*37eb0*/  UIADD3.64 UR6, UPT, UPT, UR8, 0x100, URZ ;  /* 0x0000010008067897 */ /* 0x000fe4000fffe0ff */
[----:B------:R-:W-:Y:S01]  /*37ec0*/  UIADD3 UR77, UPT, UPT, UR5, 0x20, URZ ;  /* 0x00000020054d7890 */ /* 0x000fe2000fffe0ff */
[----:B--2---:R-:W-:-:S13]  /*37ed0*/  R2UR UR74, R164 ;  /* 0x00000000a44a72ca */ /* 0x004fda00000e0000 */
[----:B------:R-:W-:-:S05]  /*37ee0*/  IMAD.U32 R164, RZ, RZ, UR74 ;  /* 0x0000004affa47e24 */ /* 0x000fca000f8e00ff */
[----:B------:R-:W-:Y:S02]  /*37ef0*/  @P2 R2UR UR74, R164 ;  /* 0x00000000a44a22ca */ /* 0x000fe400000e0000 */
[----:B------:R-:W2:Y:S11]  /*37f00*/  LDL.LU R164, [R1+0xd8c] ;  /* 0x000d8c0001a47983 */ /* 0x000eb60000300800 */
[----:B------:R0:W-:Y:S02]  /*37f10*/  UTCHMMA gdesc[UR74], gdesc[UR12], tmem[UR5], tmem[UR72], idesc[UR73], UPT ;  /* 0x00ff480c4a0075ea */ /* 0x0001e4000b800005 */
[----:B0-----:R-:W-:Y:S01]  /*37f20*/  UIADD3.64 UR72, UPT, UPT, UR8, 0x80, URZ ;  /* 0x0000008008487897 */ /* 0x001fe2000fffe0ff */
[----:B------:R-:W-:Y:S01]  /*37f30*/  UMOV UR74, 0x0 ;  /* 0x00000000004a7882 */ /* 0x000fe20000000000 */
[----:B------:R-:W-:-:S02]  /*37f40*/  UMOV UR75, 0x8088490 ;  /* 0x08088490004b7882 */ /* 0x000fc40000000000 */
[----:B------:R-:W-:Y:S05]  /*37f50*/  UTCHMMA gdesc[UR8], gdesc[UR10], tmem[UR5], tmem[UR74], idesc[UR75], UPT ;  /* 0x00ff4a0a080075ea */ /* 0x000fea000b800005 */
[----:B------:R0:W-:Y:S01]  /*37f60*/  UTCHMMA gdesc[UR72], gdesc[UR14], tmem[UR5], tmem[UR74], idesc[UR75], UPT ;  /* 0x00ff4a0e480075ea */ /* 0x0001e2000b800005 */
[----:B------:R1:W-:Y:S01]  /*37f70*/  UTCHMMA gdesc[UR6], gdesc[UR16], tmem[UR5], tmem[UR74], idesc[UR75], UPT ;  /* 0x00ff4a10060075ea */ /* 0x0003e2000b800005 */
[----:B0-----:R-:W-:Y:S02]  /*37f80*/  UIADD3.64 UR72, UPT, UPT, UR8, 0x180, URZ ;  /* 0x0000018008487897 */ /* 0x001fe4000fffe0ff */
[----:B-1----:R-:W-:-:S07]  /*37f90*/  UIADD3.64 UR6, UPT, UPT, UR8, 0x200, URZ ;  /* 0x0000020008067897 */ /* 0x002fce000fffe0ff */
[----:B------:R0:W-:Y:S02]  /*37fa0*/  UTCHMMA gdesc[UR72], gdesc[UR18], tmem[UR5], tmem[UR74], idesc[UR75], UPT ;  /* 0x00ff4a12480075ea */ /* 0x0001e4000b800005 */
[----:B------:R1:W-:Y:S01]  /*37fb0*/  UTCHMMA gdesc[UR6], gdesc[UR20], tmem[UR5], tmem[UR74], idesc[UR75], UPT ;  /* 0x00ff4a14060075ea */ /* 0x0003e2000b800005 */
[----:B0-----:R-:W-:Y:S02]  /*37fc0*/  UIADD3.64 UR72, UPT, UPT, UR8, 0x280, URZ ;  /* 0x0000028008487897 */ /* 0x001fe4000fffe0ff */
[----:B-1----:R-:W-:-:S07]  /*37fd0*/  UIADD3.64 UR6, UPT, UPT, UR8, 0x300, URZ ;  /* 0x0000030008067897 */ /* 0x002fce000fffe0ff */
[----:B------:R0:W-:Y:S02]  /*37fe0*/  UTCHMMA gdesc[UR72], gdesc[UR22], tmem[UR5], tmem[UR74], idesc[UR75], UPT ;  /* 0x00ff4a16480075ea */ /* 0x0001e4000b800005 */
[----:B------:R1:W-:Y:S01]  /*37ff0*/  UTCHMMA gdesc[UR6], gdesc[UR24], tmem[UR5], tmem[UR74], idesc[UR75], UPT ;  /* 0x00ff4a18060075ea */ /* 0x0003e2000b800005 */
[----:B0-----:R-:W-:Y:S01]  /*38000*/  R2UR.FILL UR72, R3 ;  /* 0x00000000034872ca */ /* 0x001fe200004e0000 */
[----:B-1----:R-:W-:Y:S01]  /*38010*/  UIADD3 UR74, UPT, UPT, UR5, 0x20, URZ ;  /* 0x00000020054a7890 */ /* 0x002fe2000fffe0ff */
[----:B------:R0:W5:Y:S01]  /*38020*/  LDL.LU R3, [R1+0x1d50] ;  /* 0x001d500001037983 */ /* 0x0001620000300800 */
[----:B------:R-:W-:Y:S01]  /*38030*/  UIADD3 UR75, UPT, UPT, UR5, 0x20, URZ ;  /* 0x00000020054b7890 */ /* 0x000fe2000fffe0ff */
[----:B------:R-:W-:Y:S01]  /*38040*/  UMOV UR6, 0x0 ;  /* 0x0000000000067882 */ /* 0x000fe20000000000 */
[----:B------:R-:W-:-:S05]  /*38050*/  UMOV UR7, 0x8088490 ;  /* 0x0808849000077882 */ /* 0x000fca0000000000 */
[----:B------:R1:W-:Y:S02]  /*38060*/  UTCHMMA gdesc[UR26], gdesc[UR12], tmem[UR74], tmem[UR6], idesc[UR7], UPT ;  /* 0x00ff060c1a0075ea */ /* 0x0003e4000b80004a */
[----:B------:R3:W-:Y:S01]  /*38070*/  UTCHMMA gdesc[UR28], gdesc[UR10], tmem[UR75], tmem[UR6], idesc[UR7], UPT ;  /* 0x00ff060a1c0075ea */ /* 0x0007e2000b80004b */
[----:B-1----:R-:W-:Y:S01]  /*38080*/  UMOV UR74, 0x0 ;  /* 0x00000000004a7882 */ /* 0x002fe20000000000 */
[----:B---3--:R-:W-:Y:S02]  /*38090*/  UMOV UR75, 0x8088490 ;  /* 0x08088490004b7882 */ /* 0x008fe40000000000 */
[----:B------:R1:W-:Y:S02]  /*380a0*/  UTCHMMA gdesc[UR30], gdesc[UR14], tmem[UR77], tmem[UR74], idesc[UR75], UPT ;  /* 0x00ff4a0e1e0075ea */ /* 0x0003e4000b80004d */
[----:B-1----:R-:W-:Y:S02]  /*380b0*/  UIADD3 UR74, UPT, UPT, UR5, 0x20, URZ ;  /* 0x00000020054a7890 */ /* 0x002fe4000fffe0ff */
[----:B------:R-:W-:-:S07]  /*380c0*/  UIADD3 UR75, UPT, UPT, UR5, 0x20, URZ ;  /* 0x00000020054b7890 */ /* 0x000fce000fffe0ff */
[----:B------:R-:W-:Y:S02]  /*380d0*/  UTCHMMA gdesc[UR32], gdesc[UR16], tmem[UR74], tmem[UR6], idesc[UR7], UPT ;  /* 0x00ff0610200075ea */ /* 0x000fe4000b80004a */
[----:B------:R-:W-:Y:S01]  /*380e0*/  UTCHMMA gdesc[UR34], gdesc[UR18], tmem[UR75], tmem[UR6], idesc[UR7], UPT ;  /* 0x00ff0612220075ea */ /* 0x000fe2000b80004b */
[----:B------:R1:W-:Y:S01]  /*380f0*/  UTCHMMA gdesc[UR36], gdesc[UR20], tmem[UR74], tmem[UR6], idesc[UR7], UPT ;  /* 0x00ff0614240075ea */ /* 0x0003e2000b80004a */
[----:B------:R3:W-:Y:S01]  /*38100*/  UTCHMMA gdesc[UR38], gdesc[UR22], tmem[UR75], tmem[UR6], idesc[UR7], UPT ;  /* 0x00ff0616260075ea */ /* 0x0007e2000b80004b */
[----:B-1----:R-:W-:Y:S01]  /*38110*/  UMOV UR74, 0x0 ;  /* 0x00000000004a7882 */ /* 0x002fe20000000000 */
[----:B---3--:R-:W-:Y:S02]  /*38120*/  UMOV UR75, 0x8088490 ;  /* 0x08088490004b7882 */ /* 0x008fe40000000000 */
[----:B------:R1:W-:Y:S02]  /*38130*/  UTCHMMA gdesc[UR40], gdesc[UR24], tmem[UR77], tmem[UR74], idesc[UR75], UPT ;  /* 0x00ff4a18280075ea */ /* 0x0003e4000b80004d */
[----:B-1----:R-:W-:-:S02]  /*38140*/  UIADD3 UR74, UPT, UPT, UR5, 0x40, URZ ;  /* 0x00000040054a7890 */ /* 0x002fc4000fffe0ff */
[----:B------:R-:W-:Y:S02]  /*38150*/  UIADD3 UR75, UPT, UPT, UR5, 0x40, URZ ;  /* 0x00000040054b7890 */ /* 0x000fe4000fffe0ff */
[----:B------:R-:W-:-:S05]  /*38160*/  UIADD3 UR77, UPT, UPT, UR5, 0x40, URZ ;  /* 0x00000040054d7890 */ /* 0x000fca000fffe0ff */
        /* <DEDUP_REMOVED lines=11> */
[----:B------:R1:W-:Y:S01]  /*38220*/  UTCHMMA gdesc[UR54], gdesc[UR22], tmem[UR75], tmem[UR6], idesc[UR7], UPT ;  /* 0x00ff0616360075ea */ /* 0x0003e2000b80004b */
[----:B------:R3:W-:Y:S01]  /*38230*/  UTCHMMA gdesc[UR56], gdesc[UR24], tmem[UR74], tmem[UR6], idesc[UR7], UPT ;  /* 0x00ff0618380075ea */ /* 0x0007e2000b80004a */
[----:B-1----:R-:W-:Y:S01]  /*38240*/  UIADD3 UR75, UPT, UPT, UR5, 0x60, URZ ;  /* 0x00000060054b7890 */ /* 0x002fe2000fffe0ff */
[----:B---3--:R-:W-:-:S08]  /*38250*/  UMOV UR74, 0x0 ;  /* 0x00000000004a7882 */ /* 0x008fd00000000000 */
[----:B------:R1:W-:Y:S02]  /*38260*/  UTCHMMA gdesc[UR58], gdesc[UR12], tmem[UR75], tmem[UR6], idesc[UR7], UPT ;  /* 0x00ff060c3a0075ea */ /* 0x0003e4000b80004b */
[----:B-1----:R-:W-:Y:S02]  /*38270*/  UMOV UR75, 0x8088490 ;  /* 0x08088490004b7882 */ /* 0x002fe40000000000 */
        /* <DEDUP_REMOVED lines=10> */
[----:B-1----:R-:W-:Y:S01]  /*38320*/  UIADD3 UR74, UPT, UPT, UR5, 0x60, URZ ;  /* 0x00000060054a7890 */ /* 0x002fe2000fffe0ff */
[----:B--2---:R-:W-:-:S13]  /*38330*/  R2UR.FILL UR73, R164 ;  /* 0x00000000a44972ca */ /* 0x004fda00004e0000 */
[----:B------:R1:W-:Y:S02]  /*38340*/  UTCHMMA gdesc[UR72], gdesc[UR24], tmem[UR74], tmem[UR6], idesc[UR7], UPT ;  /* 0x00ff0618480075ea */ /* 0x0003e4000b80004a */
[----:B-1----:R-:W-:Y:S02]  /*38350*/  R2UR.FILL UR7, R2 ;  /* 0x00000000020772ca */ /* 0x002fe400004e0000 */
[----:B------:R0:W5:Y:S01]  /*38360*/  LDL.LU R2, [R1+0x1d4c] ;  /* 0x001d4c0001027983 */ /* 0x0001620000300800 */
[----:B------:R-:W-:-:S03]  /*38370*/  R2UR.FILL UR6, R0 ;  /* 0x00000000000672ca */ /* 0x000fc600004e0000 */
[----:B------:R0:W5:Y:S01]  /*38380*/  LDL.LU R0, [R1+0x1d48] ;  /* 0x001d480001007983 */ /* 0x0001620000300800 */
[----:B------:R-:W-:Y:S02]  /*38390*/  IMAD.U32 R164, RZ, RZ, UR4 ;  /* 0x00000004ffa47e24 */ /* 0x000fe4000f8e00ff */
[----:B------:R-:W-:-:S05]  /*383a0*/  IMAD.MOV.U32 R165, RZ, RZ, RZ ;  /* 0x000000ffffa57224 */ /* 0x000fca00078e00ff */
[----:B------:R-:W-:-:S04]  /*383b0*/  @P2 MOV R164, R164 ;  /* 0x000000a400a42202 */ /* 0x000fc80000000f00 */
[----:B------:R-:W-:-:S13]  /*383c0*/  @P2 R2UR UR74, R164 ;  /* 0x00000000a44a22ca */ /* 0x000fda00000e0000 */
[----:B------:R0:W-:Y:S01]  /*383d0*/  UTCBAR [UR74], URZ ;  /* 0x000000ff4a0073e9 */ /* 0x0001e200080000ff */
[----:B------:R-:W-:Y:S01]  /*383e0*/  NOP ;  /* 0x0000000000007918 */ /* 0x000fe20000000000 */
.L_x_9:
[----:B------:R-:W1:Y:S01]  /*383f0*/  LDC R164, c[0x0][0x3a0] ;  /* 0x0000e800ffa47b82 */ /* 0x000e620000000800 */
[----:B-----5:R2:W-:Y:S04]  /*38400*/  STL [R1+0x1d4c], R2 ;  /* 0x001d4c0201007387 */ /* 0x0205e80000100800 */
[----:B--2---:R-:W2:Y:S04]  /*38410*/  LDL R2, [R1+0xe9c] ;  /* 0x000e9c0001027983 */ /* 0x004ea80000100800 */
[----:B------:R3:W-:Y:S01]  /*38420*/  STL [R1+0x1d48], R0 ;  /* 0x001d480001007387 */ /* 0x0007e20000100800 */
[----:B-1----:R-:W-:-:S03]  /*38430*/  VIADD R164, R164, 0x7f ;  /* 0x0000007fa4a47836 */ /* 0x002fc60000000000 */
[----:B---3--:R-:W3:Y:S02]  /*38440*/  LDL.LU R0, [R1+0x1528] ;  /* 0x0015280001007983 */ /* 0x008ee40000300800 */
[----:B------:R-:W-:-:S04]  /*38450*/  SHF.R.S32.HI R165, RZ, 0x1f, R164 ;  /* 0x0000001fffa57819 */ /* 0x000fc800000114a4 */
[----:B------:R-:W-:-:S04]  /*38460*/  LEA.HI R164, R165, R164, RZ, 0x7 ;  /* 0x000000a4a5a47211 */ /* 0x000fc800078f38ff */
[----:B------:R-:W-:-:S04]  /*38470*/  SHF.R.S32.HI R164, RZ, 0x7, R164 ;  /* 0x00000007ffa47819 */ /* 0x000fc800000114a4 */
[----:B------:R-:W-:Y:S02]  /*38480*/  VIMNMX R165, PT, PT, R164, 0x1, !PT ;  /* 0x00000001a4a57848 */ /* 0x000fe40007fe0100 */
[----:B------:R-:W4:Y:S03]  /*38490*/  LDL.LU R164, [R1+0x1524] ;  /* 0x0015240001a47983 */ /* 0x000f260000300800 */
[----:B------:R-:W-:-:S05]  /*384a0*/  VIADD R165, R165, 0xffffffff ;  /* 0xffffffffa5a57836 */ /* 0x000fca0000000000 */
[----:B--2---:R-:W-:Y:S02]  /*384b0*/  ISETP.NE.U32.AND P4, PT, R2, R165, PT ;  /* 0x000000a50200720c */ /* 0x004fe40003f85070 */
[----:B------:R1:W5:Y:S04]  /*384c0*/  LDL.LU R2, [R1+0x1d4c] ;  /* 0x001d4c0001027983 */ /* 0x0003680000300800 */
[----:B---3--:R2:W-:Y:S01]  /*384d0*/  STL [R1+0xd88], R0 ;  /* 0x000d880001007387 */ /* 0x0085e20000100800 */
[----:B----4-:R-:W-:-:S05]  /*384e0*/  VIADD R164, R164, 0x1 ;  /* 0x00000001a4a47836 */ /* 0x010fca0000000000 */
[----:B------:R-:W-:-:S04]  /*384f0*/  ISETP.GT.AND P2, PT, R164, 0x1, PT ;  /* 0x00000001a400780c */ /* 0x000fc80003f44270 */
[----:B------:R-:W-:Y:S02]  /*38500*/  SEL R165, RZ, 0x1, !P2 ;  /* 0x00000001ffa57807 */ /* 0x000fe40005000000 */
[----:B------:R-:W-:Y:S02]  /*38510*/  SEL R164, R164, RZ, !P2 ;  /* 0x000000ffa4a47207 */ /* 0x000fe40005000000 */
[----:B------:R-:W-:Y:S02]  /*38520*/  LOP3.LUT R165, R0, R165, RZ, 0x3c, !PT ;  /* 0x000000a500a57212 */ /* 0x000fe400078e3cff */
[----:B--2---:R1:W5:Y:S04]  /*38530*/  LDL.LU R0, [R1+0x1d48] ;  /* 0x001d480001007983 */ /* 0x0043680000300800 */
[----:B------:R1:W-:Y:S04]  /*38540*/  STL [R1+0x1528], R165 ;  /* 0x001528a501007387 */ /* 0x0003e80000100800 */
[----:B------:R1:W-:Y:S01]  /*38550*/  STL [R1+0x1524], R164 ;  /* 0x001524a401007387 */ /* 0x0003e20000100800 */
[----:B------:R-:W-:Y:S05]  /*38560*/  @P4 BRA `(.L_x_10) ;  /* 0xfffffdc400e04947 */ /* 0x000fea000383ffff */
.L_x_7:
[----:B-----5:R-:W2:Y:S02]  /*38570*/  LDC R0, c[0x0][0x3a0] ;  /* 0x0000e800ff007b82 */ /* 0x020ea40000000800 */
[----:B--2---:R-:W-:-:S05]  /*38580*/  VIADD R0, R0, 0x7f ;  /* 0x0000007f00007836 */ /* 0x004fca0000000000 */
[----:B------:R-:W-:-:S13]  /*38590*/  ISETP.GE.AND P0, PT, R0, 0x80, PT ;  /* 0x000000800000780c */ /* 0x000fda0003f06270 */
[----:B------:R-:W-:Y:S05]  /*385a0*/  @!P0 BRA `(.L_x_11) ;  /* 0x0000000000108947 */ /* 0x000fea0003800000 */
[----:B-1----:R-:W2:Y:S02]  /*385b0*/  LDL.LU R164, [R1+0xd88] ;  /* 0x000d880001a47983 */ /* 0x002ea40000300800 */
[----:B--2---:R-:W-:-:S04]  /*385c0*/  IMAD.U32 R0, R164, -0x80000000, RZ ;  /* 0x80000000a4007824 */ /* 0x004fc800078e00ff */
[----:B------:R-:W1:Y:S02]  /*385d0*/  SYNCS.PHASECHK.TRANS64.TRYWAIT P0, [UR4], R0 ;  /* 0x00000000ff0075a7 */ /* 0x000e640008001104 */
[----:B-1----:R-:W-:Y:S05]  /*385e0*/  @!P0 BRA `(.L_x_12) ;  /* 0x0000002800b88947 */ /* 0x002fea0003800000 */
.L_x_11:
[----:B------:R-:W2:Y:S01]  /*385f0*/  LDL.LU R2, [R1+0x1d44] ;  /* 0x001d440001027983 */ /* 0x000ea20000300800 */
[----:B------:R-:W4:Y:S03]  /*38600*/  LDC R0, c[0x0][0x3b8] ;  /* 0x0000ee00ff007b82 */ /* 0x000f260000000800 */
[----:B------:R-:W5:Y:S04]  /*38610*/  LDL.LU R136, [R1+0xe98] ;  /* 0x000e980001887983 */ /* 0x000f680000300800 */
[----:B---3--:R-:W3:Y:S04]  /*38620*/  LDL.LU R135, [R1+0x1960] ;  /* 0x0019600001877983 */ /* 0x008ee80000300800 */
[----:B------:R-:W3:Y:S04]  /*38630*/  LDL.LU R134, [R1+0x1bc4] ;  /* 0x001bc40001867983 */ /* 0x000ee80000300800 */
[----:B------:R-:W3:Y:S04]  /*38640*/  LDL.LU R133, [R1+0x1bc0] ;  /* 0x001bc00001857983 */ /* 0x000ee80000300800 */
[----:B------:R-:W3:Y:S01]  /*38650*/  LDL.LU R132, [R1+0x1d38] ;  /* 0x001d380001847983 */ /* 0x000ee20000300800 */
[----:B------:R-:W-:Y:S06]  /*38660*/  BAR.SYNC.DEFER_BLOCKING 0x0 ;  /* 0x0000000000007b1d */ /* 0x000fec0000010000 */
[----:B------:R-:W0:Y:S02]  /*38670*/  @!P1 SYNCS.CCTL.IV [UR76+0x44000] ;  /* 0x04400000ff0099b1 */ /* 0x000e24000800004c */
[----:B0-----:R-:W-:Y:S06]  /*38680*/  BAR.SYNC.DEFER_BLOCKING 0x0 ;  /* 0x0000000000007b1d */ /* 0x001fec0000010000 */
[----:B------:R-:W0:Y:S01]  /*38690*/  @!P1 SYNCS.CCTL.IV [UR76+0x44008] ;  /* 0x04400800ff0099b1 */ /* 0x000e22000800004c */
[----:B--2---:R-:W-:-:S02]  /*386a0*/  R2UR UR4, R2 ;  /* 0x00000000020472ca */ /* 0x004fc400000e0000 */
[----:B------:R-:W2:Y:S11]  /*386b0*/  LDC.64 R2, c[0x0][0x390] ;  /* 0x0000e400ff027b82 */ /* 0x000eb60000000a00 */
[----:B------:R-:W1:Y:S01]  /*386c0*/  LDTM.x128 R4, tmem[UR4] ;  /* 0x00000004000479ee */ /* 0x000e6200083c0000 */
[----:B------:R-:W-:Y:S01]  /*386d0*/  NOP ;  /* 0x0000000000007918 */ /* 0x000fe20000000000 */
[----:B-1----:R-:W-:-:S02]  /*386e0*/  F2FP.BF16.F32.PACK_AB R24, R56, R24 ;  /* 0x000000183818723e */ /* 0x002fc400000010ff */
[----:B------:R-:W3:Y:S01]  /*386f0*/  LDC R56, c[0x0][0x3b4] ;  /* 0x0000ed00ff387b82 */ /* 0x000ee20000000800 */
[----:B------:R-:W-:Y:S02]  /*38700*/  F2FP.BF16.F32.PACK_AB R55, R55, R23 ;  /* 0x000000173737723e */ /* 0x000fe400000010ff */
[----:B------:R-:W-:-:S05]  /*38710*/  F2FP.BF16.F32.PACK_AB R54, R54, R22 ;  /* 0x000000163636723e */ /* 0x000fca00000010ff */
[----:B------:R-:W1:Y:S01]  /*38720*/  LDC.64 R22, c[0x0][0x398] ;  /* 0x0000e600ff167b82 */ /* 0x000e620000000a00 */
[----:B------:R-:W-:Y:S02]  /*38730*/  F2FP.BF16.F32.PACK_AB R20, R21, R20 ;  /* 0x000000141514723e */ /* 0x000fe400000010ff */
[----:B------:R-:W-:Y:S02]  /*38740*/  F2FP.BF16.F32.PACK_AB R14, R15, R14 ;  /* 0x0000000e0f0e723e */ /* 0x000fe400000010ff */
[----:B------:R-:W-:Y:S01]  /*38750*/  F2FP.BF16.F32.PACK_AB R12, R13, R12 ;  /* 0x0000000c0d0c723e */ /* 0x000fe200000010ff */
[----:B---3--:R-:W-:-:S04]  /*38760*/  IMAD R21, R135, R56, RZ ;  /* 0x0000003887157224 */ /* 0x008fc800078e02ff */
[----:B------:R-:W-:Y:S01]  /*38770*/  IMAD R15, R56, 0x80, R21 ;  /* 0x00000080380f7824 */ /* 0x000fe200078e0215 */
[----:B------:R-:W-:-:S03]  /*38780*/  F2FP.BF16.F32.PACK_AB R30, R62, R30 ;  /* 0x0000001e3e1e723e */ /* 0x000fc600000010ff */
[C---:B------:R-:W-:Y:S01]  /*38790*/  IMAD R13, R56.reuse, 0x80, R15 ;  /* 0x00000080380d7824 */ /* 0x040fe200078e020f */
[----:B------:R-:W-:Y:S02]  /*387a0*/  F2FP.BF16.F32.PACK_AB R62, R7, R6 ;  /* 0x00000006073e723e */ /* 0x000fe400000010ff */
[----:B------:R-:W-:Y:S02]  /*387b0*/  F2FP.BF16.F32.PACK_AB R16, R17, R16 ;  /* 0x000000101110723e */ /* 0x000fe400000010ff */
[----:B--2---:R-:W-:Y:S01]  /*387c0*/  LEA R6, P4, R13, R2, 0x1 ;  /* 0x000000020d067211 */ /* 0x004fe200078808ff */
[----:B------:R-:W-:Y:S01]  /*387d0*/  IMAD R17, R56, 0x80, R13 ;  /* 0x0000008038117824 */ /* 0x000fe200078e020d */
[----:B------:R-:W-:Y:S02]  /*387e0*/  F2FP.BF16.F32.PACK_AB R10, R11, R10 ;  /* 0x0000000a0b0a723e */ /* 0x000fe400000010ff */
[----:B------:R-:W-:Y:S02]  /*387f0*/  F2FP.BF16.F32.PACK_AB R11, R9, R8 ;  /* 0x00000008090b723e */ /* 0x000fe400000010ff */
[----:B------:R-:W-:-:S02]  /*38800*/  LEA R8, P2, R15, R2, 0x1 ;  /* 0x000000020f087211 */ /* 0x000fc400078408ff */
[----:B------:R-:W-:Y:S02]  /*38810*/  LEA.HI.X.SX32 R7, R13, R3, 0x1, P4 ;  /* 0x000000030d077211 */ /* 0x000fe400020f0eff */
[----:B------:R-:W-:Y:S02]  /*38820*/  F2FP.BF16.F32.PACK_AB R18, R19, R18 ;  /* 0x000000121312723e */ /* 0x000fe400000010ff */
[----:B-1----:R-:W-:Y:S02]  /*38830*/  ISETP.GE.AND P4, PT, R135, R22, PT ;  /* 0x000000168700720c */ /* 0x002fe40003f86270 */
[----:B------:R-:W-:Y:S02]  /*38840*/  F2FP.BF16.F32.PACK_AB R19, R5, R4 ;  /* 0x000000040513723e */ /* 0x000fe400000010ff */
[-C--:B------:R-:W-:Y:S02]  /*38850*/  LEA R4, P0, R21, R2.reuse, 0x1 ;  /* 0x0000000215047211 */ /* 0x080fe400078008ff */
[----:B------:R-:W-:-:S02]  /*38860*/  LEA R2, P5, R17, R2, 0x1 ;  /* 0x0000000211027211 */ /* 0x000fc400078a08ff */
[----:B------:R-:W-:Y:S02]  /*38870*/  LEA.HI.X.SX32 R9, R15, R3, 0x1, P2 ;  /* 0x000000030f097211 */ /* 0x000fe400010f0eff */
[CC--:B-----5:R-:W-:Y:S02]  /*38880*/  ISETP.GE.AND P2, PT, R136.reuse, R23.reuse, PT ;  /* 0x000000178800720c */ /* 0x0e0fe40003f46270 */
[C---:B------:R-:W-:Y:S02]  /*38890*/  ISETP.LT.AND P4, PT, R136.reuse, R23, !P4 ;  /* 0x000000178800720c */ /* 0x040fe40006781270 */
[-C--:B------:R-:W-:Y:S01]  /*388a0*/  LEA.HI.X.SX32 R5, R21, R3.reuse, 0x1, P0 ;  /* 0x0000000315057211 */ /* 0x080fe200000f0eff */
[----:B----4-:R-:W-:Y:S01]  /*388b0*/  IMAD R13, R136, R0, RZ ;  /* 0x00000000880d7224 */ /* 0x010fe200078e02ff */
[----:B------:R-:W-:Y:S02]  /*388c0*/  LEA.HI.X.SX32 R3, R17, R3, 0x1, P5 ;  /* 0x0000000311037211 */ /* 0x000fe400028f0eff */
[----:B------:R-:W-:Y:S01]  /*388d0*/  F2FP.BF16.F32.PACK_AB R68, R68, R36 ;  /* 0x000000244444723e */ /* 0x000fe200000010ff */
[----:B------:R-:W-:Y:S01]  /*388e0*/  VIADD R36, R136, 0x1 ;  /* 0x0000000188247836 */ /* 0x000fe20000000000 */
[----:B------:R-:W-:-:S02]  /*388f0*/  ISETP.LT.AND P5, PT, R134, R22, !P2 ;  /* 0x000000168600720c */ /* 0x000fc400057a1270 */
[----:B------:R-:W-:Y:S02]  /*38900*/  ISETP.LT.AND P6, PT, R133, R22, !P2 ;  /* 0x000000168500720c */ /* 0x000fe400057c1270 */
[----:B------:R-:W-:Y:S01]  /*38910*/  F2FP.BF16.F32.PACK_AB R25, R57, R25 ;  /* 0x000000193919723e */ /* 0x000fe200000010ff */
[----:B------:R-:W-:Y:S01]  /*38920*/  IMAD.WIDE R56, R13, 0x2, R4 ;  /* 0x000000020d387825 */ /* 0x000fe200078e0204 */
[----:B------:R-:W-:Y:S02]  /*38930*/  ISETP.GE.AND P0, PT, R36, R23, PT ;  /* 0x000000172400720c */ /* 0x000fe40003f06270 */
[----:B------:R-:W-:Y:S02]  /*38940*/  F2FP.BF16.F32.PACK_AB R102, R39, R102 ;  /* 0x000000662766723e */ /* 0x000fe400000010ff */
[----:B------:R-:W-:Y:S01]  /*38950*/  F2FP.BF16.F32.PACK_AB R70, R70, R38 ;  /* 0x000000264646723e */ /* 0x000fe200000010ff */
[----:B------:R-:W-:Y:S01]  /*38960*/  IMAD.WIDE R38, R13, 0x2, R8 ;  /* 0x000000020d267825 */ /* 0x000fe200078e0208 */
[----:B------:R-:W-:Y:S01]  /*38970*/  F2FP.BF16.F32.PACK_AB R100, R37, R100 ;  /* 0x000000642564723e */ /* 0x000fe200000010ff */
[----:B------:R1:W-:Y:S01]  /*38980*/  @P4 STG.E.U16 desc[UR6][R56.64], R19 ;  /* 0x0000001338004986 */ /* 0x0003e2000c101506 */
[----:B------:R-:W-:Y:S01]  /*38990*/  PRMT R17, R68, 0x7632, R17 ;  /* 0x0000763244117816 */ /* 0x000fe20000000011 */
[----:B------:R-:W-:Y:S01]  /*389a0*/  IMAD.WIDE R36, R13, 0x2, R6 ;  /* 0x000000020d247825 */ /* 0x000fe200078e0206 */
[----:B------:R-:W-:-:S02]  /*389b0*/  ISETP.LT.AND P2, PT, R132, R22, !P2 ;  /* 0x000000168400720c */ /* 0x000fc40005741270 */
[----:B------:R-:W-:Y:S01]  /*389c0*/  ISETP.LT.AND P4, PT, R135, R22, !P0 ;  /* 0x000000168700720c */ /* 0x000fe20004781270 */
[----:B------:R-:W-:Y:S01]  /*389d0*/  @P5 STG.E.U16 desc[UR6][R38.64], R68 ;  /* 0x0000004426005986 */ /* 0x000fe2000c101506 */
[----:B------:R-:W-:Y:S01]  /*389e0*/  F2FP.BF16.F32.PACK_AB R26, R58, R26 ;  /* 0x0000001a3a1a723e */ /* 0x000fe200000010ff */
[----:B------:R-:W-:Y:S01]  /*389f0*/  IMAD.IADD R15, R13, 0x1, R0 ;  /* 0x000000010d0f7824 */ /* 0x000fe200078e0200 */
[-C--:B------:R-:W-:Y:S01]  /*38a00*/  ISETP.LT.AND P5, PT, R134, R22.reuse, !P0 ;  /* 0x000000168600720c */ /* 0x080fe200047a1270 */
[----:B------:R2:W-:Y:S01]  /*38a10*/  @P6 STG.E.U16 desc[UR6][R36.64], R17 ;  /* 0x0000001124006986 */ /* 0x0005e2000c101506 */
[----:B------:R-:W-:Y:S01]  /*38a20*/  VIADD R58, R136, 0x2 ;  /* 0x00000002883a7836 */ /* 0x000fe20000000000 */
[----:B------:R-:W-:Y:S01]  /*38a30*/  ISETP.LT.AND P6, PT, R133, R22, !P0 ;  /* 0x000000168500720c */ /* 0x000fe200047c1270 */
[----:B-1----:R-:W-:Y:S01]  /*38a40*/  IMAD.WIDE R56, R13, 0x2, R2 ;  /* 0x000000020d387825 */ /* 0x002fe200078e0202 */
[----:B------:R-:W-:Y:S02]  /*38a50*/  F2FP.BF16.F32.PACK_AB R29, R61, R29 ;  /* 0x0000001d3d1d723e */ /* 0x000fe400000010ff */
[----:B------:R-:W-:Y:S01]  /*38a60*/  F2FP.BF16.F32.PACK_AB R28, R60, R28 ;  /* 0x0000001c3c1c723e */ /* 0x000fe200000010ff */
[----:B------:R-:W-:Y:S01]  /*38a70*/  IMAD.WIDE R60, R15, 0x2, R4 ;  /* 0x000000020f3c7825 */ /* 0x000fe200078e0204 */
[----:B------:R-:W-:-:S02]  /*38a80*/  ISETP.GE.AND P1, PT, R58, R23, PT ;  /* 0x000000173a00720c */ /* 0x000fc40003f26270 */
[----:B--2---:R-:W-:Y:S01]  /*38a90*/  PRMT R17, R19, 0x7632, R17 ;  /* 0x0000763213117816 */ /* 0x004fe20000000011 */
[----:B------:R-:W-:Y:S01]  /*38aa0*/  @P2 STG.E.U16 desc[UR6][R56.64], R100 ;  /* 0x0000006438002986 */ /* 0x000fe2000c101506 */
[----:B------:R-:W-:Y:S01]  /*38ab0*/  F2FP.BF16.F32.PACK_AB R27, R59, R27 ;  /* 0x0000001b3b1b723e */ /* 0x000fe200000010ff */
[----:B------:R-:W-:Y:S01]  /*38ac0*/  IMAD.WIDE R58, R15, 0x2, R8 ;  /* 0x000000020f3a7825 */ /* 0x000fe200078e0208 */
[----:B------:R-:W-:Y:S01]  /*38ad0*/  PRMT R19, R100, 0x7632, R19 ;  /* 0x0000763264137816 */ /* 0x000fe20000000013 */
[----:B------:R1:W-:Y:S01]  /*38ae0*/  @P4 STG.E.U16 desc[UR6][R60.64], R17 ;  /* 0x000000113c004986 */ /* 0x0003e2000c101506 */
[----:B------:R-:W-:Y:S01]  /*38af0*/  F2FP.BF16.F32.PACK_AB R69, R101, R69 ;  /* 0x000000456545723e */ /* 0x000fe200000010ff */
[----:B------:R-:W-:Y:S01]  /*38b00*/  IMAD.WIDE R36, R15, 0x2, R6 ;  /* 0x000000020f247825 */ /* 0x000fe200078e0206 */
[-C--:B------:R-:W-:Y:S02]  /*38b10*/  ISETP.LT.AND P0, PT, R132, R22.reuse, !P0 ;  /* 0x000000168400720c */ /* 0x080fe40004701270 */
[----:B------:R-:W-:Y:S01]  /*38b20*/  ISETP.LT.AND P4, PT, R135, R22, !P1 ;  /* 0x000000168700720c */ /* 0x000fe20004f81270 */
[----:B------:R2:W-:Y:S01]  /*38b30*/  @P5 STG.E.U16 desc[UR6][R58.64], R19 ;  /* 0x000000133a005986 */ /* 0x0005e2000c101506 */
[----:B------:R-:W-:Y:S01]  /*38b40*/  F2FP.BF16.F32.PACK_AB R32, R64, R32 ;  /* 0x000000204020723e */ /* 0x000fe200000010ff */
[----:B------:R-:W-:Y:S01]  /*38b50*/  IMAD.IADD R13, R15, 0x1, R0 ;  /* 0x000000010f0d7824 */ /* 0x000fe200078e0200 */
[-C--:B------:R-:W-:Y:S01]  /*38b60*/  ISETP.LT.AND P5, PT, R134, R22.reuse, !P1 ;  /* 0x000000168600720c */ /* 0x080fe20004fa1270 */
[----:B------:R3:W-:Y:S01]  /*38b70*/  @P6 STG.E.U16 desc[UR6][R36.64], R69 ;  /* 0x0000004524006986 */ /* 0x0007e2000c101506 */
[----:B------:R-:W-:Y:S01]  /*38b80*/  VIADD R64, R136, 0x3 ;  /* 0x0000000388407836 */ /* 0x000fe20000000000 */
[----:B------:R-:W-:Y:S01]  /*38b90*/  ISETP.LT.AND P6, PT, R133, R22, !P1 ;  /* 0x000000168500720c */ /* 0x000fe20004fc1270 */
[----:B-1----:R-:W-:Y:S01]  /*38ba0*/  IMAD.WIDE R60, R15, 0x2, R2 ;  /* 0x000000020f3c7825 */ /* 0x002fe200078e0202 */
[----:B------:R-:W-:-:S03]  /*38bb0*/  PRMT R17, R69, 0x7632, R17 ;  /* 0x0000763245117816 */ /* 0x000fc60000000011 */
[C---:B------:R-:W-:Y:S01]  /*38bc0*/  IMAD.WIDE R56, R13.reuse, 0x2, R4 ;  /* 0x000000020d387825 */ /* 0x040fe200078e0204 */
[----:B------:R-:W-:Y:S01]  /*38bd0*/  ISETP.GE.AND P2, PT, R64, R23, PT ;  /* 0x000000174000720c */ /* 0x000fe20003f46270 */
[----:B------:R1:W-:Y:S01]  /*38be0*/  @P0 STG.E.U16 desc[UR6][R60.64], R17 ;  /* 0x000000113c000986 */ /* 0x0003e2000c101506 */
[----:B--2---:R-:W-:Y:S01]  /*38bf0*/  PRMT R19, R70, 0x7632, R19 ;  /* 0x0000763246137816 */ /* 0x004fe20000000013 */
[----:B------:R-:W-:Y:S01]  /*38c00*/  IMAD.WIDE R38, R13, 0x2, R8 ;  /* 0x000000020d267825 */ /* 0x000fe200078e0208 */
[-C--:B------:R-:W-:Y:S01]  /*38c10*/  ISETP.LT.AND P1, PT, R132, R22.reuse, !P1 ;  /* 0x000000168400720c */ /* 0x080fe20004f21270 */
[----:B------:R2:W-:Y:S01]  /*38c20*/  @P4 STG.E.U16 desc[UR6][R56.64], R62 ;  /* 0x0000003e38004986 */ /* 0x0005e2000c101506 */
[-C--:B------:R-:W-:Y:S01]  /*38c30*/  ISETP.LT.AND P4, PT, R135, R22.reuse, !P2 ;  /* 0x000000168700720c */ /* 0x080fe20005781270 */
[C---:B---3--:R-:W-:Y:S02]  /*38c40*/  IMAD.WIDE R36, R13.reuse, 0x2, R6 ;  /* 0x000000020d247825 */ /* 0x048fe400078e0206 */
[----:B------:R-:W-:Y:S01]  /*38c50*/  @P5 STG.E.U16 desc[UR6][R38.64], R70 ;  /* 0x0000004626005986 */ /* 0x000fe2000c101506 */
[----:B------:R-:W-:Y:S01]  /*38c60*/  ISETP.LT.AND P5, PT, R134, R22, !P2 ;  /* 0x000000168600720c */ /* 0x000fe200057a1270 */
[----:B------:R-:W-:-:S02]  /*38c70*/  IMAD.IADD R15, R13, 0x1, R0 ;  /* 0x000000010d0f7824 */ /* 0x000fc400078e0200 */
[----:B------:R3:W-:Y:S01]  /*38c80*/  @P6 STG.E.U16 desc[UR6][R36.64], R19 ;  /* 0x0000001324006986 */ /* 0x0007e2000c101506 */
[----:B------:R-:W-:Y:S01]  /*38c90*/  VIADD R64, R136, 0x4 ;  /* 0x0000000488407836 */ /* 0x000fe20000000000 */
[----:B------:R-:W-:Y:S01]  /*38ca0*/  ISETP.LT.AND P6, PT, R133, R22, !P2 ;  /* 0x000000168500720c */ /* 0x000fe200057c1270 */
[----:B------:R-:W-:Y:S01]  /*38cb0*/  IMAD.WIDE R58, R15, 0x2, R4 ;  /* 0x000000020f3a7825 */ /* 0x000fe200078e0204 */
[----:B-1----:R-:W-:-:S03]  /*38cc0*/  PRMT R17, R62, 0x7632, R17 ;  /* 0x000076323e117816 */ /* 0x002fc60000000011 */
[----:B--2---:R-:W-:Y:S01]  /*38cd0*/  IMAD.WIDE R56, R13, 0x2, R2 ;  /* 0x000000020d387825 */ /* 0x004fe200078e0202 */
[----:B------:R-:W-:Y:S02]  /*38ce0*/  ISETP.GE.AND P0, PT, R64, R23, PT ;  /* 0x000000174000720c */ /* 0x000fe40003f06270 */
[----:B------:R-:W-:Y:S01]  /*38cf0*/  F2FP.BF16.F32.PACK_AB R71, R103, R71 ;  /* 0x000000476747723e */ /* 0x000fe200000010ff */
[C---:B------:R-:W-:Y:S01]  /*38d00*/  IMAD.WIDE R60, R15.reuse, 0x2, R8 ;  /* 0x000000020f3c7825 */ /* 0x040fe200078e0208 */
[----:B---3--:R-:W-:Y:S01]  /*38d10*/  PRMT R19, R102, 0x7632, R19 ;  /* 0x0000763266137816 */ /* 0x008fe20000000013 */
[----:B------:R1:W-:Y:S01]  /*38d20*/  @P1 STG.E.U16 desc[UR6][R56.64], R102 ;  /* 0x0000006638001986 */ /* 0x0003e2000c101506 */
[-C--:B------:R-:W-:Y:S01]  /*38d30*/  ISETP.LT.AND P2, PT, R132, R22.reuse, !P2 ;  /* 0x000000168400720c */ /* 0x080fe20005741270 */
[----:B------:R-:W-:Y:S02]  /*38d40*/  IMAD.WIDE R36, R15, 0x2, R6 ;  /* 0x000000020f247825 */ /* 0x000fe400078e0206 */
[----:B------:R-:W-:Y:S01]  /*38d50*/  @P4 STG.E.U16 desc[UR6][R58.64], R17 ;  /* 0x000000113a004986 */ /* 0x000fe2000c101506 */
[----:B------:R-:W-:Y:S01]  /*38d60*/  ISETP.LT.AND P4, PT, R135, R22, !P0 ;  /* 0x000000168700720c */ /* 0x000fe20004781270 */
[----:B------:R-:W-:-:S02]  /*38d70*/  IMAD.IADD R13, R15, 0x1, R0 ;  /* 0x000000010f0d7824 */ /* 0x000fc400078e0200 */
[----:B------:R2:W-:Y:S01]  /*38d80*/  @P5 STG.E.U16 desc[UR6][R60.64], R19 ;  /* 0x000000133c005986 */ /* 0x0005e2000c101506 */
[-C--:B------:R-:W-:Y:S01]  /*38d90*/  ISETP.LT.AND P5, PT, R134, R22.reuse, !P0 ;  /* 0x000000168600720c */ /* 0x080fe200047a1270 */
[----:B------:R-:W-:Y:S02]  /*38da0*/  VIADD R64, R136, 0x5 ;  /* 0x0000000588407836 */ /* 0x000fe40000000000 */
[----:B------:R3:W-:Y:S01]  /*38db0*/  @P6 STG.E.U16 desc[UR6][R36.64], R71 ;  /* 0x0000004724006986 */ /* 0x0007e2000c101506 */
[----:B------:R-:W-:Y:S01]  /*38dc0*/  ISETP.LT.AND P6, PT, R133, R22, !P0 ;  /* 0x000000168500720c */ /* 0x000fe200047c1270 */
[----:B------:R-:W-:Y:S01]  /*38dd0*/  IMAD.WIDE R38, R15, 0x2, R2 ;  /* 0x000000020f267825 */ /* 0x000fe200078e0202 */
[----:B------:R-:W-:-:S03]  /*38de0*/  F2FP.BF16.F32.PACK_AB R40, R72, R40 ;  /* 0x000000284828723e */ /* 0x000fc600000010ff */
[----:B-1----:R-:W-:Y:S01]  /*38df0*/  IMAD.WIDE R56, R13, 0x2, R4 ;  /* 0x000000020d387825 */ /* 0x002fe200078e0204 */
[----:B--2---:R-:W-:Y:S02]  /*38e00*/  PRMT R19, R71, 0x7632, R19 ;  /* 0x0000763247137816 */ /* 0x004fe40000000013 */
[----:B------:R-:W-:Y:S02]  /*38e10*/  ISETP.GE.AND P1, PT, R64, R23, PT ;  /* 0x000000174000720c */ /* 0x000fe40003f26270 */
[----:B------:R-:W-:Y:S01]  /*38e20*/  F2FP.BF16.F32.PACK_AB R31, R63, R31 ;  /* 0x0000001f3f1f723e */ /* 0x000fe200000010ff */
[C---:B------:R-:W-:Y:S01]  /*38e30*/  IMAD.WIDE R62, R13.reuse, 0x2, R8 ;  /* 0x000000020d3e7825 */ /* 0x040fe200078e0208 */
[C---:B------:R-:W-:Y:S01]  /*38e40*/  PRMT R17, R40.reuse, 0x7610, R17 ;  /* 0x0000761028117816 */ /* 0x040fe20000000011 */
[----:B------:R1:W-:Y:S01]  /*38e50*/  @P2 STG.E.U16 desc[UR6][R38.64], R19 ;  /* 0x0000001326002986 */ /* 0x0003e2000c101506 */
[----:B------:R-:W-:Y:S01]  /*38e60*/  PRMT R21, R40, 0x7632, R21 ;  /* 0x0000763228157816 */ /* 0x000fe20000000015 */
[----:B---3--:R-:W-:Y:S01]  /*38e70*/  IMAD.WIDE R36, R13, 0x2, R6 ;  /* 0x000000020d247825 */ /* 0x008fe200078e0206 */
[-C--:B------:R-:W-:Y:S01]  /*38e80*/  ISETP.LT.AND P0, PT, R132, R22.reuse, !P0 ;  /* 0x000000168400720c */ /* 0x080fe20004701270 */
        /* <DEDUP_REMOVED lines=8> */
[----:B-1----:R-:W-:Y:S01]  /*38f10*/  IMAD.WIDE R38, R13, 0x2, R2 ;  /* 0x000000020d267825 */ /* 0x002fe200078e0202 */
[----:B------:R-:W-:Y:S02]  /*38f20*/  F2FP.BF16.F32.PACK_AB R41, R41, R104 ;  /* 0x000000682929723e */ /* 0x000fe400000010ff */
[----:B------:R-:W-:Y:S01]  /*38f30*/  PRMT R13, R11, 0x7632, R13 ;  /* 0x000076320b0d7816 */ /* 0x000fe2000000000d */
[----:B------:R-:W-:Y:S01]  /*38f40*/  IMAD.WIDE R58, R15, 0x2, R4 ;  /* 0x000000020f3a7825 */ /* 0x000fe200078e0204 */
[----:B------:R-:W-:Y:S01]  /*38f50*/  ISETP.GE.AND P2, PT, R64, R23, PT ;  /* 0x000000174000720c */ /* 0x000fe20003f46270 */
[----:B------:R1:W-:Y:S01]  /*38f60*/  @P0 STG.E.U16 desc[UR6][R38.64], R41 ;  /* 0x0000002926000986 */ /* 0x0003e2000c101506 */
[----:B--2---:R-:W-:Y:S01]  /*38f70*/  PRMT R17, R41, 0x7632, R17 ;  /* 0x0000763229117816 */ /* 0x004fe20000000011 */
[----:B------:R-:W-:Y:S01]  /*38f80*/  IMAD.WIDE R60, R15, 0x2, R8 ;  /* 0x000000020f3c7825 */ /* 0x000fe200078e0208 */
[----:B------:R-:W-:Y:S01]  /*38f90*/  F2FP.BF16.F32.PACK_AB R73, R105, R73 ;  /* 0x000000496949723e */ /* 0x000fe200000010ff */
[----:B------:R-:W-:Y:S01]  /*38fa0*/  @P4 STG.E.U16 desc[UR6][R58.64], R13 ;  /* 0x0000000d3a004986 */ /* 0x000fe2000c101506 */
[-C--:B------:R-:W-:Y:S01]  /*38fb0*/  ISETP.LT.AND P1, PT, R132, R22.reuse, !P1 ;  /* 0x000000168400720c */ /* 0x080fe20004f21270 */
[----:B---3--:R-:W-:Y:S01]  /*38fc0*/  IMAD.WIDE R36, R15, 0x2, R6 ;  /* 0x000000020f247825 */ /* 0x008fe200078e0206 */
[-C--:B------:R-:W-:Y:S01]  /*38fd0*/  ISETP.LT.AND P4, PT, R135, R22.reuse, !P2 ;  /* 0x000000168700720c */ /* 0x080fe20005781270 */
[----:B------:R2:W-:Y:S02]  /*38fe0*/  @P5 STG.E.U16 desc[UR6][R60.64], R17 ;  /* 0x000000113c005986 */ /* 0x0005e4000c101506 */
[----:B------:R-:W-:Y:S01]  /*38ff0*/  VIADD R40, R136, 0x7 ;  /* 0x0000000788287836 */ /* 0x000fe20000000000 */
[-C--:B------:R-:W-:Y:S01]  /*39000*/  ISETP.LT.AND P5, PT, R134, R22.reuse, !P2 ;  /* 0x000000168600720c */ /* 0x080fe200057a1270 */
[----:B------:R3:W-:Y:S01]  /*39010*/  @P6 STG.E.U16 desc[UR6][R36.64], R73 ;  /* 0x0000004924006986 */ /* 0x0007e2000c101506 */
[----:B------:R-:W-:Y:S01]  /*39020*/  IMAD.IADD R11, R15, 0x1, R0 ;  /* 0x000000010f0b7824 */ /* 0x000fe200078e0200 */
[----:B------:R-:W-:Y:S01]  /*39030*/  ISETP.LT.AND P6, PT, R133, R22, !P2 ;  /* 0x000000168500720c */ /* 0x000fe200057c1270 */
[----:B-1----:R-:W-:Y:S01]  /*39040*/  IMAD.WIDE R38, R15, 0x2, R2 ;  /* 0x000000020f267825 */ /* 0x002fe200078e0202 */
[----:B------:R-:W-:-:S02]  /*39050*/  ISETP.GE.AND P0, PT, R40, R23, PT ;  /* 0x000000172800720c */ /* 0x000fc40003f06270 */
[----:B------:R-:W-:Y:S01]  /*39060*/  PRMT R19, R73, 0x7632, R19 ;  /* 0x0000763249137816 */ /* 0x000fe20000000013 */
[C---:B------:R-:W-:Y:S01]  /*39070*/  IMAD.WIDE R40, R11.reuse, 0x2, R4 ;  /* 0x000000020b287825 */ /* 0x040fe200078e0204 */
[----:B------:R-:W-:Y:S02]  /*39080*/  F2FP.BF16.F32.PACK_AB R42, R74, R42 ;  /* 0x0000002a4a2a723e */ /* 0x000fe400000010ff */
[-C--:B------:R-:W-:Y:S01]  /*39090*/  ISETP.LT.AND P2, PT, R132, R22.reuse, !P2 ;  /* 0x000000168400720c */ /* 0x080fe20005741270 */
[C---:B------:R-:W-:Y:S01]  /*390a0*/  IMAD.WIDE R56, R11.reuse, 0x2, R8 ;  /* 0x000000020b387825 */ /* 0x040fe200078e0208 */
[C---:B------:R-:W-:Y:S01]  /*390b0*/  PRMT R15, R42.reuse, 0x7610, R15 ;  /* 0x000076102a0f7816 */ /* 0x040fe2000000000f */
[----:B------:R1:W-:Y:S01]  /*390c0*/  @P1 STG.E.U16 desc[UR6][R38.64], R19 ;  /* 0x0000001326001986 */ /* 0x0003e2000c101506 */
[----:B--2---:R-:W-:Y:S01]  /*390d0*/  PRMT R17, R42, 0x7632, R17 ;  /* 0x000076322a117816 */ /* 0x004fe20000000011 */
[----:B---3--:R-:W-:Y:S02]  /*390e0*/  IMAD.WIDE R36, R11, 0x2, R6 ;  /* 0x000000020b247825 */ /* 0x008fe400078e0206 */
[----:B------:R2:W-:Y:S01]  /*390f0*/  @P4 STG.E.U16 desc[UR6][R40.64], R10 ;  /* 0x0000000a28004986 */ /* 0x0005e2000c101506 */
[----:B------:R-:W-:Y:S01]  /*39100*/  ISETP.LT.AND P4, PT, R135, R22, !P0 ;  /* 0x000000168700720c */ /* 0x000fe20004781270 */
[----:B------:R-:W-:-:S02]  /*39110*/  IMAD.IADD R13, R11, 0x1, R0 ;  /* 0x000000010b0d7824 */ /* 0x000fc400078e0200 */
[----:B------:R-:W-:Y:S01]  /*39120*/  @P5 STG.E.U16 desc[UR6][R56.64], R15 ;  /* 0x0000000f38005986 */ /* 0x000fe2000c101506 */
        /* <DEDUP_REMOVED lines=9> */
[----:B------:R-:W-:Y:S01]  /*391c0*/  @P2 STG.E.U16 desc[UR6][R38.64], R43 ;  /* 0x0000002b26002986 */ /* 0x000fe2000c101506 */
[----:B------:R-:W-:Y:S01]  /*391d0*/  F2FP.BF16.F32.PACK_AB R75, R107, R75 ;  /* 0x0000004b6b4b723e */ /* 0x000fe200000010ff */
[----:B--2---:R-:W-:Y:S01]  /*391e0*/  IMAD.WIDE R40, R13, 0x2, R8 ;  /* 0x000000020d287825 */ /* 0x004fe200078e0208 */
[-C--:B------:R-:W-:Y:S01]  /*391f0*/  ISETP.LT.AND P0, PT, R132, R22.reuse, !P0 ;  /* 0x000000168400720c */ /* 0x080fe20004701270 */
[----:B------:R1:W-:Y:S01]  /*39200*/  @P4 STG.E.U16 desc[UR6][R58.64], R11 ;  /* 0x0000000b3a004986 */ /* 0x0003e2000c101506 */
[----:B---3--:R-:W-:Y:S01]  /*39210*/  PRMT R17, R43, 0x7632, R17 ;  /* 0x000076322b117816 */ /* 0x008fe20000000011 */
[----:B------:R-:W-:Y:S01]  /*39220*/  IMAD.WIDE R36, R13, 0x2, R6 ;  /* 0x000000020d247825 */ /* 0x000fe200078e0206 */
[----:B------:R-:W-:-:S03]  /*39230*/  ISETP.LT.AND P4, PT, R135, R22, !P1 ;  /* 0x000000168700720c */ /* 0x000fc60004f81270 */
[----:B------:R-:W-:Y:S01]  /*39240*/  @P5 STG.E.U16 desc[UR6][R40.64], R17 ;  /* 0x0000001128005986 */ /* 0x000fe2000c101506 */
[----:B------:R-:W-:Y:S01]  /*39250*/  IMAD.IADD R15, R13, 0x1, R0 ;  /* 0x000000010d0f7824 */ /* 0x000fe200078e0200 */
[-C--:B------:R-:W-:Y:S01]  /*39260*/  ISETP.LT.AND P5, PT, R134, R22.reuse, !P1 ;  /* 0x000000168600720c */ /* 0x080fe20004fa1270 */
[----:B------:R-:W-:Y:S01]  /*39270*/  VIADD R42, R136, 0x9 ;  /* 0x00000009882a7836 */ /* 0x000fe20000000000 */
[----:B------:R2:W-:Y:S01]  /*39280*/  @P6 STG.E.U16 desc[UR6][R36.64], R75 ;  /* 0x0000004b24006986 */ /* 0x0005e2000c101506 */
[----:B------:R-:W-:Y:S01]  /*39290*/  ISETP.LT.AND P6, PT, R133, R22, !P1 ;  /* 0x000000168500720c */ /* 0x000fe20004fc1270 */
[----:B-1----:R-:W-:Y:S01]  /*392a0*/  IMAD.WIDE R10, R13, 0x2, R2 ;  /* 0x000000020d0a7825 */ /* 0x002fe200078e0202 */
[----:B------:R-:W-:Y:S02]  /*392b0*/  PRMT R13, R75, 0x7632, R13 ;  /* 0x000076324b0d7816 */ /* 0x000fe4000000000d */
[----:B------:R-:W-:Y:S01]  /*392c0*/  F2FP.BF16.F32.PACK_AB R44, R76, R44 ;  /* 0x0000002c4c2c723e */ /* 0x000fe200000010ff */
[C---:B------:R-:W-:Y:S01]  /*392d0*/  IMAD.WIDE R38, R15.reuse, 0x2, R4 ;  /* 0x000000020f267825 */ /* 0x040fe200078e0204 */
[----:B------:R-:W-:Y:S01]  /*392e0*/  ISETP.GE.AND P2, PT, R42, R23, PT ;  /* 0x000000172a00720c */ /* 0x000fe20003f46270 */
[----:B------:R1:W-:Y:S01]  /*392f0*/  @P0 STG.E.U16 desc[UR6][R10.64], R13 ;  /* 0x0000000d0a000986 */ /* 0x0003e2000c101506 */
[----:B------:R-:W-:Y:S01]  /*39300*/  PRMT R19, R44, 0x7632, R19 ;  /* 0x000076322c137816 */ /* 0x000fe20000000013 */
[----:B------:R-:W-:Y:S01]  /*39310*/  IMAD.WIDE R42, R15, 0x2, R8 ;  /* 0x000000020f2a7825 */ /* 0x000fe200078e0208 */
[-C--:B------:R-:W-:Y:S01]  /*39320*/  ISETP.LT.AND P1, PT, R132, R22.reuse, !P1 ;  /* 0x000000168400720c */ /* 0x080fe20004f21270 */
[----:B------:R3:W-:Y:S01]  /*39330*/  @P4 STG.E.U16 desc[UR6][R38.64], R12 ;  /* 0x0000000c26004986 */ /* 0x0007e2000c101506 */
[----:B------:R-:W-:Y:S01]  /*39340*/  ISETP.LT.AND P4, PT, R135, R22, !P2 ;  /* 0x000000168700720c */ /* 0x000fe20005781270 */
[----:B--2---:R-:W-:-:S02]  /*39350*/  IMAD.WIDE R36, R15, 0x2, R6 ;  /* 0x000000020f247825 */ /* 0x004fc400078e0206 */
[----:B------:R-:W-:Y:S01]  /*39360*/  @P5 STG.E.U16 desc[UR6][R42.64], R44 ;  /* 0x0000002c2a005986 */ /* 0x000fe2000c101506 */
[-C--:B------:R-:W-:Y:S01]  /*39370*/  ISETP.LT.AND P5, PT, R134, R22.reuse, !P2 ;  /* 0x000000168600720c */ /* 0x080fe200057a1270 */
[----:B------:R-:W-:Y:S02]  /*39380*/  IMAD.IADD R17, R15, 0x1, R0 ;  /* 0x000000010f117824 */ /* 0x000fe400078e0200 */
[----:B------:R2:W-:Y:S01]  /*39390*/  @P6 STG.E.U16 desc[UR6][R36.64], R19 ;  /* 0x0000001324006986 */ /* 0x0005e2000c101506 */
[----:B------:R-:W-:Y:S01]  /*393a0*/  VIADD R56, R136, 0xa ;  /* 0x0000000a88387836 */ /* 0x000fe20000000000 */
[----:B------:R-:W-:Y:S01]  /*393b0*/  ISETP.LT.AND P6, PT, R133, R22, !P2 ;  /* 0x000000168500720c */ /* 0x000fe200057c1270 */
[----:B-1----:R-:W-:Y:S01]  /*393c0*/  IMAD.WIDE R10, R15, 0x2, R2 ;  /* 0x000000020f0a7825 */ /* 0x002fe200078e0202 */
[----:B------:R-:W-:Y:S02]  /*393d0*/  F2FP.BF16.F32.PACK_AB R45, R45, R108 ;  /* 0x0000006c2d2d723e */ /* 0x000fe400000010ff */
[----:B------:R-:W-:Y:S01]  /*393e0*/  PRMT R21, R12, 0x7632, R21 ;  /* 0x000076320c157816 */ /* 0x000fe20000000015 */
[----:B---3--:R-:W-:Y:S01]  /*393f0*/  IMAD.WIDE R12, R17, 0x2, R4 ;  /* 0x00000002110c7825 */ /* 0x008fe200078e0204 */
[----:B------:R-:W-:Y:S01]  /*39400*/  ISETP.GE.AND P0, PT, R56, R23, PT ;  /* 0x000000173800720c */ /* 0x000fe20003f06270 */
[----:B------:R1:W-:Y:S01]  /*39410*/  @P1 STG.E.U16 desc[UR6][R10.64], R45 ;  /* 0x0000002d0a001986 */ /* 0x0003e2000c101506 */
[----:B------:R-:W-:Y:S01]  /*39420*/  PRMT R41, R45, 0x7632, R41 ;  /* 0x000076322d297816 */ /* 0x000fe20000000029 */
[----:B------:R-:W-:Y:S01]  /*39430*/  IMAD.WIDE R38, R17, 0x2, R6 ;  /* 0x0000000211267825 */ /* 0x000fe200078e0206 */
[----:B------:R-:W-:Y:S01]  /*39440*/  F2FP.BF16.F32.PACK_AB R77, R109, R77 ;  /* 0x0000004d6d4d723e */ /* 0x000fe200000010ff */
[----:B------:R3:W-:Y:S01]  /*39450*/  @P4 STG.E.U16 desc[UR6][R12.64], R21 ;  /* 0x000000150c004986 */ /* 0x0007e2000c101506 */
[-C--:B------:R-:W-:Y:S01]  /*39460*/  ISETP.LT.AND P2, PT, R132, R22.reuse, !P2 ;  /* 0x000000168400720c */ /* 0x080fe20005741270 */
[----:B--2---:R-:W-:Y:S01]  /*39470*/  IMAD.WIDE R36, R17, 0x2, R8 ;  /* 0x0000000211247825 */ /* 0x004fe200078e0208 */
[----:B------:R-:W-:-:S03]  /*39480*/  ISETP.LT.AND P4, PT, R135, R22, !P0 ;  /* 0x000000168700720c */ /* 0x000fc60004781270 */
[----:B------:R-:W-:Y:S01]  /*39490*/  IMAD.IADD R15, R17, 0x1, R0 ;  /* 0x00000001110f7824 */ /* 0x000fe200078e0200 */
[----:B------:R2:W-:Y:S01]  /*394a0*/  @P5 STG.E.U16 desc[UR6][R36.64], R41 ;  /* 0x0000002924005986 */ /* 0x0005e2000c101506 */
[-C--:B------:R-:W-:Y:S01]  /*394b0*/  ISETP.LT.AND P5, PT, R134, R22.reuse, !P0 ;  /* 0x000000168600720c */ /* 0x080fe200047a1270 */
[----:B------:R-:W-:Y:S02]  /*394c0*/  VIADD R40, R136, 0xb ;  /* 0x0000000b88287836 */ /* 0x000fe40000000000 */
[----:B------:R4:W-:Y:S01]  /*394d0*/  @P6 STG.E.U16 desc[UR6][R38.64], R77 ;  /* 0x0000004d26006986 */ /* 0x0009e2000c101506 */
[----:B------:R-:W-:Y:S01]  /*394e0*/  ISETP.LT.AND P6, PT, R133, R22, !P0 ;  /* 0x000000168500720c */ /* 0x000fe200047c1270 */
[----:B-1----:R-:W-:Y:S01]  /*394f0*/  IMAD.WIDE R10, R17, 0x2, R2 ;  /* 0x00000002110a7825 */ /* 0x002fe200078e0202 */
[----:B------:R-:W-:Y:S02]  /*39500*/  PRMT R19, R77, 0x7632, R19 ;  /* 0x000076324d137816 */ /* 0x000fe40000000013 */
[----:B------:R-:W-:Y:S01]  /*39510*/  F2FP.BF16.F32.PACK_AB R46, R78, R46 ;  /* 0x0000002e4e2e723e */ /* 0x000fe200000010ff */
[C---:B---3--:R-:W-:Y:S01]  /*39520*/  IMAD.WIDE R12, R15.reuse, 0x2, R4 ;  /* 0x000000020f0c7825 */ /* 0x048fe200078e0204 */
[----:B------:R-:W-:Y:S01]  /*39530*/  ISETP.GE.AND P1, PT, R40, R23, PT ;  /* 0x000000172800720c */ /* 0x000fe20003f26270 */
[----:B------:R1:W-:Y:S01]  /*39540*/  @P2 STG.E.U16 desc[UR6][R10.64], R19 ;  /* 0x000000130a002986 */ /* 0x0003e2000c101506 */
[----:B------:R-:W-:Y:S01]  /*39550*/  PRMT R21, R46, 0x7632, R21 ;  /* 0x000076322e157816 */ /* 0x000fe20000000015 */
[----:B--2---:R-:W-:Y:S01]  /*39560*/  IMAD.WIDE R36, R15, 0x2, R8 ;  /* 0x000000020f247825 */ /* 0x004fe200078e0208 */
[-C--:B------:R-:W-:Y:S01]  /*39570*/  ISETP.LT.AND P0, PT, R132, R22.reuse, !P0 ;  /* 0x000000168400720c */ /* 0x080fe20004701270 */
[----:B------:R2:W-:Y:S01]  /*39580*/  @P4 STG.E.U16 desc[UR6][R12.64], R14 ;  /* 0x0000000e0c004986 */ /* 0x0005e2000c101506 */
[----:B------:R-:W-:Y:S01]  /*39590*/  ISETP.LT.AND P4, PT, R135, R22, !P1 ;  /* 0x000000168700720c */ /* 0x000fe20004f81270 */
[----:B----4-:R-:W-:-:S02]  /*395a0*/  IMAD.WIDE R38, R15, 0x2, R6 ;  /* 0x000000020f267825 */ /* 0x010fc400078e0206 */
[----:B------:R-:W-:Y:S01]  /*395b0*/  @P5 STG.E.U16 desc[UR6][R36.64], R46 ;  /* 0x0000002e24005986 */ /* 0x000fe2000c101506 */
[-C--:B------:R-:W-:Y:S01]  /*395c0*/  ISETP.LT.AND P5, PT, R134, R22.reuse, !P1 ;  /* 0x000000168600720c */ /* 0x080fe20004fa1270 */
[----:B------:R-:W-:Y:S02]  /*395d0*/  IMAD.IADD R17, R15, 0x1, R0 ;  /* 0x000000010f117824 */ /* 0x000fe400078e0200 */
[----:B------:R3:W-:Y:S01]  /*395e0*/  @P6 STG.E.U16 desc[UR6][R38.64], R21 ;  /* 0x0000001526006986 */ /* 0x0007e2000c101506 */
[----:B------:R-:W-:Y:S01]  /*395f0*/  VIADD R40, R136, 0xc ;  /* 0x0000000c88287836 */ /* 0x000fe20000000000 */
[----:B------:R-:W-:Y:S01]  /*39600*/  ISETP.LT.AND P6, PT, R133, R22, !P1 ;  /* 0x000000168500720c */ /* 0x000fe20004fc1270 */
[----:B-1----:R-:W-:Y:S01]  /*39610*/  IMAD.WIDE R10, R15, 0x2, R2 ;  /* 0x000000020f0a7825 */ /* 0x002fe200078e0202 */
[----:B------:R-:W-:-:S03]  /*39620*/  F2FP.BF16.F32.PACK_AB R47, R47, R110 ;  /* 0x0000006e2f2f723e */ /* 0x000fc600000010ff */
[C---:B--2---:R-:W-:Y:S01]  /*39630*/  IMAD.WIDE R12, R17.reuse, 0x2, R4 ;  /* 0x00000002110c7825 */ /* 0x044fe200078e0204 */
[----:B------:R-:W-:Y:S02]  /*39640*/  ISETP.GE.AND P2, PT, R40, R23, PT ;  /* 0x000000172800720c */ /* 0x000fe40003f46270 */
[----:B---3--:R-:W-:Y:S01]  /*39650*/  PRMT R39, R14, 0x7632, R39 ;  /* 0x000076320e277816 */ /* 0x008fe20000000027 */
[----:B------:R-:W-:Y:S01]  /*39660*/  IMAD.WIDE R14, R17, 0x2, R8 ;  /* 0x00000002110e7825 */ /* 0x000fe200078e0208 */
[----:B------:R-:W-:Y:S01]  /*39670*/  PRMT R41, R47, 0x7632, R41 ;  /* 0x000076322f297816 */ /* 0x000fe20000000029 */
[----:B------:R1:W-:Y:S01]  /*39680*/  @P0 STG.E.U16 desc[UR6][R10.64], R47 ;  /* 0x0000002f0a000986 */ /* 0x0003e2000c101506 */
[----:B------:R-:W-:Y:S01]  /*39690*/  F2FP.BF16.F32.PACK_AB R79, R111, R79 ;  /* 0x0000004f6f4f723e */ /* 0x000fe200000010ff */
[----:B------:R-:W-:Y:S01]  /*396a0*/  IMAD.WIDE R36, R17, 0x2, R6 ;  /* 0x0000000211247825 */ /* 0x000fe200078e0206 */
[-C--:B------:R-:W-:Y:S01]  /*396b0*/  ISETP.LT.AND P1, PT, R132, R22.reuse, !P1 ;  /* 0x000000168400720c */ /* 0x080fe20004f21270 */
[----:B------:R2:W-:Y:S01]  /*396c0*/  @P4 STG.E.U16 desc[UR6][R12.64], R39 ;  /* 0x000000270c004986 */ /* 0x0005e2000c101506 */
        /* <DEDUP_REMOVED lines=10> */
[C---:B--2---:R-:W-:Y:S01]  /*39770*/  IMAD.WIDE R12, R19.reuse, 0x2, R4 ;  /* 0x00000002130c7825 */ /* 0x044fe200078e0204 */
[----:B------:R-:W-:Y:S01]  /*39780*/  ISETP.GE.AND P0, PT, R40, R23, PT ;  /* 0x000000172800720c */ /* 0x000fe20003f06270 */
[----:B------:R1:W-:Y:S01]  /*39790*/  @P1 STG.E.U16 desc[UR6][R10.64], R21 ;  /* 0x000000150a001986 */ /* 0x0003e2000c101506 */
[----:B------:R-:W-:Y:S01]  /*397a0*/  PRMT R17, R48, 0x7632, R17 ;  /* 0x0000763230117816 */ /* 0x000fe20000000011 */
[----:B---3--:R-:W-:Y:S01]  /*397b0*/  IMAD.WIDE R14, R19, 0x2, R8 ;  /* 0x00000002130e7825 */ /* 0x008fe200078e0208 */
[-C--:B------:R-:W-:Y:S01]  /*397c0*/  ISETP.LT.AND P2, PT, R132, R22.reuse, !P2 ;  /* 0x000000168400720c */ /* 0x080fe20005741270 */
[----:B------:R2:W-:Y:S01]  /*397d0*/  @P4 STG.E.U16 desc[UR6][R12.64], R16 ;  /* 0x000000100c004986 */ /* 0x0005e2000c101506 */
[----:B------:R-:W-:Y:S01]  /*397e0*/  ISETP.LT.AND P4, PT, R135, R22, !P0 ;  /* 0x000000168700720c */ /* 0x000fe20004781270 */
[----:B----4-:R-:W-:-:S02]  /*397f0*/  IMAD.WIDE R36, R19, 0x2, R6 ;  /* 0x0000000213247825 */ /* 0x010fc400078e0206 */
[----:B------:R-:W-:Y:S01]  /*39800*/  @P5 STG.E.U16 desc[UR6][R14.64], R48 ;  /* 0x000000300e005986 */ /* 0x000fe2000c101506 */
[-C--:B------:R-:W-:Y:S01]  /*39810*/  ISETP.LT.AND P5, PT, R134, R22.reuse, !P0 ;  /* 0x000000168600720c */ /* 0x080fe200047a1270 */
[----:B------:R-:W-:Y:S02]  /*39820*/  VIADD R38, R136, 0xe ;  /* 0x0000000e88267836 */ /* 0x000fe40000000000 */
[----:B------:R3:W-:Y:S01]  /*39830*/  @P6 STG.E.U16 desc[UR6][R36.64], R17 ;  /* 0x0000001124006986 */ /* 0x0007e2000c101506 */
[----:B-1----:R-:W-:Y:S01]  /*39840*/  IMAD.IADD R21, R19, 0x1, R0 ;  /* 0x0000000113157824 */ /* 0x002fe200078e0200 */
[----:B------:R-:W-:Y:S01]  /*39850*/  ISETP.LT.AND P6, PT, R133, R22, !P0 ;  /* 0x000000168500720c */ /* 0x000fe200047c1270 */
[----:B------:R-:W-:Y:S01]  /*39860*/  IMAD.WIDE R10, R19, 0x2, R2 ;  /* 0x00000002130a7825 */ /* 0x000fe200078e0202 */
        /* <DEDUP_REMOVED lines=12> */
[----:B------:R-:W-:-:S02]  /*39930*/  VIADD R38, R136, 0xf ;  /* 0x0000000f88267836 */ /* 0x000fc40000000000 */
[----:B------:R3:W-:Y:S01]  /*39940*/  @P5 STG.E.U16 desc[UR6][R14.64], R39 ;  /* 0x000000270e005986 */ /* 0x0007e2000c101506 */
[-C--:B------:R-:W-:Y:S01]  /*39950*/  ISETP.LT.AND P5, PT, R134, R22.reuse, !P1 ;  /* 0x000000168600720c */ /* 0x080fe20004fa1270 */
[----:B------:R-:W-:Y:S02]  /*39960*/  IMAD.IADD R19, R21, 0x1, R0 ;  /* 0x0000000115137824 */ /* 0x000fe400078e0200 */
[----:B------:R4:W-:Y:S01]  /*39970*/  @P6 STG.E.U16 desc[UR6][R16.64], R81 ;  /* 0x0000005110006986 */ /* 0x0009e2000c101506 */
[----:B------:R-:W-:Y:S01]  /*39980*/  ISETP.LT.AND P6, PT, R133, R22, !P1 ;  /* 0x000000168500720c */ /* 0x000fe20004fc1270 */
[----:B-1----:R-:W-:Y:S01]  /*39990*/  IMAD.WIDE R10, R21, 0x2, R2 ;  /* 0x00000002150a7825 */ /* 0x002fe200078e0202 */
[----:B------:R-:W-:Y:S02]  /*399a0*/  ISETP.GE.AND P2, PT, R38, R23, PT ;  /* 0x000000172600720c */ /* 0x000fe40003f46270 */
[----:B------:R-:W-:Y:S01]  /*399b0*/  PRMT R38, R81, 0x7632, R38 ;  /* 0x0000763251267816 */ /* 0x000fe20000000026 */
[----:B--2---:R-:W-:Y:S01]  /*399c0*/  IMAD.WIDE R12, R19, 0x2, R4 ;  /* 0x00000002130c7825 */ /* 0x004fe200078e0204 */
[----:B------:R-:W-:-:S02]  /*399d0*/  F2FP.BF16.F32.PACK_AB R50, R82, R50 ;  /* 0x000000325232723e */ /* 0x000fc400000010ff */
[-C--:B------:R-:W-:Y:S01]  /*399e0*/  ISETP.LT.AND P1, PT, R132, R22.reuse, !P1 ;  /* 0x000000168400720c */ /* 0x080fe20004f21270 */
[C---:B---3--:R-:W-:Y:S01]  /*399f0*/  IMAD.WIDE R14, R19.reuse, 0x2, R8 ;  /* 0x00000002130e7825 */ /* 0x048fe200078e0208 */
[----:B------:R1:W-:Y:S01]  /*39a00*/  @P0 STG.E.U16 desc[UR6][R10.64], R38 ;  /* 0x000000260a000986 */ /* 0x0003e2000c101506 */
[----:B------:R-:W-:Y:S02]  /*39a10*/  PRMT R37, R50, 0x7632, R37 ;  /* 0x0000763232257816 */ /* 0x000fe40000000025 */
[----:B----4-:R-:W-:Y:S01]  /*39a20*/  IMAD.WIDE R16, R19, 0x2, R6 ;  /* 0x0000000213107825 */ /* 0x010fe200078e0206 */
[----:B------:R2:W-:Y:S01]  /*39a30*/  @P4 STG.E.U16 desc[UR6][R12.64], R18 ;  /* 0x000000120c004986 */ /* 0x0005e2000c101506 */
[-C--:B------:R-:W-:Y:S02]  /*39a40*/  ISETP.LT.AND P4, PT, R135, R22.reuse, !P2 ;  /* 0x000000168700720c */ /* 0x080fe40005781270 */
[----:B------:R-:W-:Y:S01]  /*39a50*/  IMAD.IADD R21, R19, 0x1, R0 ;  /* 0x0000000113157824 */ /* 0x000fe200078e0200 */
[----:B------:R3:W-:Y:S01]  /*39a60*/  @P5 STG.E.U16 desc[UR6][R14.64], R50 ;  /* 0x000000320e005986 */ /* 0x0007e2000c101506 */
[----:B------:R-:W-:Y:S01]  /*39a70*/  ISETP.LT.AND P5, PT, R134, R22, !P2 ;  /* 0x000000168600720c */ /* 0x000fe200057a1270 */
[----:B------:R-:W-:-:S02]  /*39a80*/  VIADD R36, R136, 0x10 ;  /* 0x0000001088247836 */ /* 0x000fc40000000000 */
[----:B------:R4:W-:Y:S01]  /*39a90*/  @P6 STG.E.U16 desc[UR6][R16.64], R37 ;  /* 0x0000002510006986 */ /* 0x0009e2000c101506 */
[----:B------:R-:W-:Y:S01]  /*39aa0*/  ISETP.LT.AND P6, PT, R133, R22, !P2 ;  /* 0x000000168500720c */ /* 0x000fe200057c1270 */
[----:B-1----:R-:W-:Y:S01]  /*39ab0*/  IMAD.WIDE R10, R19, 0x2, R2 ;  /* 0x00000002130a7825 */ /* 0x002fe200078e0202 */
[----:B------:R-:W-:Y:S02]  /*39ac0*/  F2FP.BF16.F32.PACK_AB R51, R51, R114 ;  /* 0x000000723333723e */ /* 0x000fe400000010ff */
[----:B------:R-:W-:Y:S01]  /*39ad0*/  PRMT R38, R18, 0x7632, R38 ;  /* 0x0000763212267816 */ /* 0x000fe20000000026 */
[----:B--2---:R-:W-:Y:S01]  /*39ae0*/  IMAD.WIDE R12, R21, 0x2, R4 ;  /* 0x00000002150c7825 */ /* 0x004fe200078e0204 */
[----:B------:R-:W-:Y:S01]  /*39af0*/  ISETP.GE.AND P0, PT, R36, R23, PT ;  /* 0x000000172400720c */ /* 0x000fe20003f06270 */
[----:B------:R1:W-:Y:S01]  /*39b00*/  @P1 STG.E.U16 desc[UR6][R10.64], R51 ;  /* 0x000000330a001986 */ /* 0x0003e2000c101506 */
[----:B------:R-:W-:Y:S01]  /*39b10*/  PRMT R39, R51, 0x7632, R39 ;  /* 0x0000763233277816 */ /* 0x000fe20000000027 */
[----:B---3--:R-:W-:Y:S01]  /*39b20*/  IMAD.WIDE R14, R21, 0x2, R8 ;  /* 0x00000002150e7825 */ /* 0x008fe200078e0208 */
[----:B------:R-:W-:Y:S01]  /*39b30*/  F2FP.BF16.F32.PACK_AB R83, R115, R83 ;  /* 0x000000537353723e */ /* 0x000fe200000010ff */
[----:B------:R2:W-:Y:S01]  /*39b40*/  @P4 STG.E.U16 desc[UR6][R12.64], R38 ;  /* 0x000000260c004986 */ /* 0x0005e2000c101506 */
[-C--:B------:R-:W-:Y:S01]  /*39b50*/  ISETP.LT.AND P2, PT, R132, R22.reuse, !P2 ;  /* 0x000000168400720c */ /* 0x080fe20005741270 */
[----:B----4-:R-:W-:Y:S01]  /*39b60*/  IMAD.WIDE R16, R21, 0x2, R6 ;  /* 0x0000000215107825 */ /* 0x010fe200078e0206 */
        /* <DEDUP_REMOVED lines=10> */
[C---:B--2---:R-:W-:Y:S01]  /*39c10*/  IMAD.WIDE R12, R19.reuse, 0x2, R4 ;  /* 0x00000002130c7825 */ /* 0x044fe200078e0204 */
[----:B------:R-:W-:Y:S02]  /*39c20*/  F2FP.BF16.F32.PACK_AB R52, R84, R52 ;  /* 0x000000345434723e */ /* 0x000fe400000010ff */
[-C--:B------:R-:W-:Y:S01]  /*39c30*/  ISETP.LT.AND P0, PT, R132, R22.reuse, !P0 ;  /* 0x000000168400720c */ /* 0x080fe20004701270 */
[C---:B---3--:R-:W-:Y:S01]  /*39c40*/  IMAD.WIDE R14, R19.reuse, 0x2, R8 ;  /* 0x00000002130e7825 */ /* 0x048fe200078e0208 */
[----:B------:R1:W-:Y:S01]  /*39c50*/  @P2 STG.E.U16 desc[UR6][R10.64], R36 ;  /* 0x000000240a002986 */ /* 0x0003e2000c101506 */
[----:B------:R-:W-:Y:S02]  /*39c60*/  PRMT R37, R52, 0x7632, R37 ;  /* 0x0000763234257816 */ /* 0x000fe40000000025 */
[----:B----4-:R-:W-:Y:S01]  /*39c70*/  IMAD.WIDE R16, R19, 0x2, R6 ;  /* 0x0000000213107825 */ /* 0x010fe200078e0206 */
[----:B------:R2:W-:Y:S01]  /*39c80*/  @P4 STG.E.U16 desc[UR6][R12.64], R20 ;  /* 0x000000140c004986 */ /* 0x0005e2000c101506 */
[----:B------:R-:W-:-:S02]  /*39c90*/  ISETP.LT.AND P4, PT, R135, R22, !P1 ;  /* 0x000000168700720c */ /* 0x000fc40004f81270 */
[----:B------:R-:W-:Y:S01]  /*39ca0*/  IMAD.IADD R21, R19, 0x1, R0 ;  /* 0x0000000113157824 */ /* 0x000fe200078e0200 */
        /* <DEDUP_REMOVED lines=18> */
[----:B------:R3:W-:Y:S01]  /*39dd0*/  @P5 STG.E.U16 desc[UR6][R14.64], R20 ;  /* 0x000000140e005986 */ /* 0x0007e2000c101506 */
[----:B------:R-:W-:Y:S01]  /*39de0*/  ISETP.LT.AND P5, PT, R134, R22, !P2 ;  /* 0x000000168600720c */ /* 0x000fe200057a1270 */
[----:B------:R-:W-:-:S02]  /*39df0*/  IMAD.IADD R19, R21, 0x1, R0 ;  /* 0x0000000115137824 */ /* 0x000fc400078e0200 */
[----:B------:R4:W-:Y:S01]  /*39e00*/  @P6 STG.E.U16 desc[UR6][R16.64], R85 ;  /* 0x0000005510006986 */ /* 0x0009e2000c101506 */
[----:B------:R-:W-:Y:S01]  /*39e10*/  VIADD R18, R136, 0x13 ;  /* 0x0000001388127836 */ /* 0x000fe20000000000 */
[----:B------:R-:W-:Y:S01]  /*39e20*/  ISETP.LT.AND P6, PT, R133, R22, !P2 ;  /* 0x000000168500720c */ /* 0x000fe200057c1270 */
[----:B-1----:R-:W-:Y:S01]  /*39e30*/  IMAD.WIDE R10, R21, 0x2, R2 ;  /* 0x00000002150a7825 */ /* 0x002fe200078e0202 */
[----:B------:R-:W-:-:S03]  /*39e40*/  PRMT R37, R85, 0x7632, R37 ;  /* 0x0000763255257816 */ /* 0x000fc60000000025 */
[C---:B--2---:R-:W-:Y:S01]  /*39e50*/  IMAD.WIDE R12, R19.reuse, 0x2, R4 ;  /* 0x00000002130c7825 */ /* 0x044fe200078e0204 */
[----:B------:R-:W-:Y:S01]  /*39e60*/  ISETP.GE.AND P0, PT, R18, R23, PT ;  /* 0x000000171200720c */ /* 0x000fe20003f06270 */
[----:B------:R1:W-:Y:S01]  /*39e70*/  @P1 STG.E.U16 desc[UR6][R10.64], R37 ;  /* 0x000000250a001986 */ /* 0x0003e2000c101506 */
[----:B------:R-:W-:Y:S01]  /*39e80*/  PRMT R36, R54, 0x7632, R36 ;  /* 0x0000763236247816 */ /* 0x000fe20000000024 */
[C---:B---3--:R-:W-:Y:S01]  /*39e90*/  IMAD.WIDE R14, R19.reuse, 0x2, R8 ;  /* 0x00000002130e7825 */ /* 0x048fe200078e0208 */
        /* <DEDUP_REMOVED lines=81> */
[----:B------:R-:W-:Y:S01]  /*3a3b0*/  ISETP.LT.AND P6, PT, R133, R22, !P1 ;  /* 0x000000168500720c */ /* 0x000fe20004fc1270 */
[----:B------:R-:W-:Y:S01]  /*3a3c0*/  VIADD R18, R136, 0x18 ;  /* 0x0000001888127836 */ /* 0x000fe20000000000 */
[----:B------:R-:W-:Y:S01]  /*3a3d0*/  PRMT R24, R90, 0x7632, R24 ;  /* 0x000076325a187816 */ /* 0x000fe20000000018 */
[----:B-1----:R-:W-:-:S04]  /*3a3e0*/  IMAD.WIDE R10, R19, 0x2, R2 ;  /* 0x00000002130a7825 */ /* 0x002fc800078e0202 */
        /* <DEDUP_REMOVED lines=17> */
[----:B-1----:R-:W-:Y:S01]  /*3a500*/  IMAD.WIDE R10, R21, 0x2, R2 ;  /* 0x00000002150a7825 */ /* 0x002fe200078e0202 */
[----:B------:R-:W-:-:S03]  /*3a510*/  PRMT R24, R28, 0x7632, R24 ;  /* 0x000076321c187816 */ /* 0x000fc60000000018 */
[C---:B--2---:R-:W-:Y:S01]  /*3a520*/  IMAD.WIDE R12, R19.reuse, 0x2, R4 ;  /* 0x00000002130c7825 */ /* 0x044fe200078e0204 */
[----:B------:R-:W-:Y:S01]  /*3a530*/  ISETP.GE.AND P0, PT, R18, R23, PT ;  /* 0x000000171200720c */ /* 0x000fe20003f06270 */
[----:B------:R1:W-:Y:S01]  /*3a540*/  @P4 STG.E.U16 desc[UR6][R10.64], R25 ;  /* 0x000000190a004986 */ /* 0x0003e2000c101506 */
[----:B------:R-:W-:Y:S01]  /*3a550*/  F2FP.BF16.F32.PACK_AB R92, R124, R92 ;  /* 0x0000005c7c5c723e */ /* 0x000fe200000010ff */
[C---:B---3--:R-:W-:Y:S01]  /*3a560*/  IMAD.WIDE R14, R19.reuse, 0x2, R8 ;  /* 0x00000002130e7825 */ /* 0x048fe200078e0208 */
[-C--:B------:R-:W-:Y:S01]  /*3a570*/  ISETP.LT.AND P2, PT, R132, R22.reuse, !P2 ;  /* 0x000000168400720c */ /* 0x080fe20005741270 */
[----:B------:R2:W-:Y:S02]  /*3a580*/  @P1 STG.E.U16 desc[UR6][R12.64], R28 ;  /* 0x0000001c0c001986 */ /* 0x0005e4000c101506 */
        /* <DEDUP_REMOVED lines=11> */
[----:B--2---:R-:W-:Y:S01]  /*3a640*/  IMAD.WIDE R12, R21, 0x2, R4 ;  /* 0x00000002150c7825 */ /* 0x004fe200078e0204 */
[----:B------:R-:W-:Y:S01]  /*3a650*/  ISETP.GE.AND P4, PT, R18, R23, PT ;  /* 0x000000171200720c */ /* 0x000fe20003f86270 */
[----:B------:R1:W-:Y:S01]  /*3a660*/  @P2 STG.E.U16 desc[UR6][R10.64], R20 ;  /* 0x000000140a002986 */ /* 0x0003e2000c101506 */
[----:B------:R-:W-:Y:S01]  /*3a670*/  F2FP.BF16.F32.PACK_AB R93, R125, R93 ;  /* 0x0000005d7d5d723e */ /* 0x000fe200000010ff */
[C---:B---3--:R-:W-:Y:S02]  /*3a680*/  IMAD.WIDE R14, R21.reuse, 0x2, R8 ;  /* 0x00000002150e7825 */ /* 0x048fe400078e0208 */
[----:B------:R2:W-:Y:S02]  /*3a690*/  @P1 STG.E.U16 desc[UR6][R12.64], R29 ;  /* 0x0000001d0c001986 */ /* 0x0005e4000c101506 */
[----:B----4-:R-:W-:Y:S01]  /*3a6a0*/  IMAD.WIDE R16, R21, 0x2, R6 ;  /* 0x0000000215107825 */ /* 0x010fe200078e0206 */
[-C--:B------:R-:W-:Y:S01]  /*3a6b0*/  ISETP.LT.AND P1, PT, R132, R22.reuse, !P0 ;  /* 0x000000168400720c */ /* 0x080fe20004721270 */
[----:B------:R3:W-:Y:S01]  /*3a6c0*/  @P5 STG.E.U16 desc[UR6][R14.64], R25 ;  /* 0x000000190e005986 */ /* 0x0007e2000c101506 */
[----:B------:R-:W-:-:S02]  /*3a6d0*/  ISETP.LT.AND P0, PT, R135, R22, !P4 ;  /* 0x000000168700720c */ /* 0x000fc40006701270 */
[-C--:B------:R-:W-:Y:S01]  /*3a6e0*/  ISETP.LT.AND P5, PT, R134, R22.reuse, !P4 ;  /* 0x000000168600720c */ /* 0x080fe200067a1270 */
[----:B------:R4:W-:Y:S01]  /*3a6f0*/  @P6 STG.E.U16 desc[UR6][R16.64], R93 ;  /* 0x0000005d10006986 */ /* 0x0009e2000c101506 */
[----:B------:R-:W-:Y:S01]  /*3a700*/  ISETP.LT.AND P6, PT, R133, R22, !P4 ;  /* 0x000000168500720c */ /* 0x000fe200067c1270 */
[----:B------:R-:W-:Y:S01]  /*3a710*/  IMAD.IADD R19, R21, 0x1, R0 ;  /* 0x0000000115137824 */ /* 0x000fe200078e0200 */
[----:B------:R-:W-:Y:S01]  /*3a720*/  PRMT R24, R93, 0x7632, R24 ;  /* 0x000076325d187816 */ /* 0x000fe20000000018 */
[----:B------:R-:W-:Y:S02]  /*3a730*/  VIADD R18, R136, 0x1b ;  /* 0x0000001b88127836 */ /* 0x000fe40000000000 */
[----:B-1----:R-:W-:Y:S01]  /*3a740*/  IMAD.WIDE R10, R21, 0x2, R2 ;  /* 0x00000002150a7825 */ /* 0x002fe200078e0202 */
[----:B------:R-:W-:-:S03]  /*3a750*/  PRMT R20, R30, 0x7632, R20 ;  /* 0x000076321e147816 */ /* 0x000fc60000000014 */
[C---:B--2---:R-:W-:Y:S01]  /*3a760*/  IMAD.WIDE R12, R19.reuse, 0x2, R4 ;  /* 0x00000002130c7825 */ /* 0x044fe200078e0204 */
[----:B------:R-:W-:Y:S01]  /*3a770*/  F2FP.BF16.F32.PACK_AB R94, R126, R94 ;  /* 0x0000005e7e5e723e */ /* 0x000fe200000010ff */
[----:B------:R1:W-:Y:S01]  /*3a780*/  @P1 STG.E.U16 desc[UR6][R10.64], R24 ;  /* 0x000000180a001986 */ /* 0x0003e2000c101506 */
[----:B------:R-:W-:Y:S01]  /*3a790*/  ISETP.GE.AND P2, PT, R18, R23, PT ;  /* 0x000000171200720c */ /* 0x000fe20003f46270 */
        /* <DEDUP_REMOVED lines=9> */
[C---:B------:R-:W-:Y:S02]  /*3a830*/  IMAD.IADD R21, R19.reuse, 0x1, R0 ;  /* 0x0000000113157824 */ /* 0x040fe400078e0200 */
[----:B------:R-:W-:Y:S01]  /*3a840*/  VIADD R18, R136, 0x1c ;  /* 0x0000001c88127836 */ /* 0x000fe20000000000 */
[----:B------:R-:W-:Y:S01]  /*3a850*/  PRMT R25, R94, 0x7632, R25 ;  /* 0x000076325e197816 */ /* 0x000fe20000000019 */
[----:B-1----:R-:W-:Y:S01]  /*3a860*/  IMAD.WIDE R10, R19, 0x2, R2 ;  /* 0x00000002130a7825 */ /* 0x002fe200078e0202 */
[----:B------:R-:W-:-:S03]  /*3a870*/  PRMT R24, R31, 0x7632, R24 ;  /* 0x000076321f187816 */ /* 0x000fc60000000018 */
[----:B--2---:R-:W-:Y:S01]  /*3a880*/  IMAD.WIDE R12, R21, 0x2, R4 ;  /* 0x00000002150c7825 */ /* 0x004fe200078e0204 */
[----:B------:R-:W-:Y:S02]  /*3a890*/  F2FP.BF16.F32.PACK_AB R95, R127, R95 ;  /* 0x0000005f7f5f723e */ /* 0x000fe400000010ff */
[----:B------:R-:W-:Y:S01]  /*3a8a0*/  ISETP.GE.AND P1, PT, R18, R23, PT ;  /* 0x000000171200720c */ /* 0x000fe20003f26270 */
[C---:B---3--:R-:W-:Y:S01]  /*3a8b0*/  IMAD.WIDE R14, R21.reuse, 0x2, R8 ;  /* 0x00000002150e7825 */ /* 0x048fe200078e0208 */
[----:B------:R1:W-:Y:S03]  /*3a8c0*/  @P0 STG.E.U16 desc[UR6][R10.64], R25 ;  /* 0x000000190a000986 */ /* 0x0003e6000c101506 */
[----:B----4-:R-:W-:Y:S01]  /*3a8d0*/  IMAD.WIDE R16, R21, 0x2, R6 ;  /* 0x0000000215107825 */ /* 0x010fe200078e0206 */
[----:B------:R-:W-:Y:S01]  /*3a8e0*/  @P4 STG.E.U16 desc[UR6][R12.64], R31 ;  /* 0x0000001f0c004986 */ /* 0x000fe2000c101506 */
[----:B------:R-:W-:-:S02]  /*3a8f0*/  ISETP.LT.AND P2, PT, R132, R22, !P2 ;  /* 0x000000168400720c */ /* 0x000fc40005741270 */
[-C--:B------:R-:W-:Y:S01]  /*3a900*/  ISETP.LT.AND P4, PT, R135, R22.reuse, !P1 ;  /* 0x000000168700720c */ /* 0x080fe20004f81270 */
[----:B------:R2:W-:Y:S01]  /*3a910*/  @P5 STG.E.U16 desc[UR6][R14.64], R24 ;  /* 0x000000180e005986 */ /* 0x0005e2000c101506 */
[----:B------:R-:W-:-:S03]  /*3a920*/  ISETP.LT.AND P5, PT, R134, R22, !P1 ;  /* 0x000000168600720c */ /* 0x000fc60004fa1270 */
[----:B------:R3:W-:Y:S01]  /*3a930*/  @P6 STG.E.U16 desc[UR6][R16.64], R95 ;  /* 0x0000005f10006986 */ /* 0x0007e2000c101506 */
[----:B------:R-:W-:Y:S01]  /*3a940*/  ISETP.LT.AND P6, PT, R133, R22, !P1 ;  /* 0x000000168500720c */ /* 0x000fe20004fc1270 */
[----:B-1----:R-:W-:Y:S01]  /*3a950*/  IMAD.IADD R25, R21, 0x1, R0 ;  /* 0x0000000115197824 */ /* 0x002fe200078e0200 */
[----:B------:R-:W-:Y:S01]  /*3a960*/  PRMT R19, R95, 0x7632, R19 ;  /* 0x000076325f137816 */ /* 0x000fe20000000013 */
[----:B------:R-:W-:Y:S02]  /*3a970*/  VIADD R18, R136, 0x1d ;  /* 0x0000001d88127836 */ /* 0x000fe40000000000 */
[----:B------:R-:W-:Y:S01]  /*3a980*/  IMAD.WIDE R10, R21, 0x2, R2 ;  /* 0x00000002150a7825 */ /* 0x000fe200078e0202 */
[----:B------:R-:W-:Y:S02]  /*3a990*/  F2FP.BF16.F32.PACK_AB R96, R128, R96 ;  /* 0x000000608060723e */ /* 0x000fe400000010ff */
[----:B--2---:R-:W-:Y:S01]  /*3a9a0*/  PRMT R24, R32, 0x7632, R24 ;  /* 0x0000763220187816 */ /* 0x004fe20000000018 */
[----:B------:R-:W-:Y:S01]  /*3a9b0*/  IMAD.WIDE R12, R25, 0x2, R4 ;  /* 0x00000002190c7825 */ /* 0x000fe200078e0204 */
[----:B------:R-:W-:-:S03]  /*3a9c0*/  ISETP.LT.AND P1, PT, R132, R22, !P1 ;  /* 0x000000168400720c */ /* 0x000fc60004f21270 */
[C---:B------:R-:W-:Y:S01]  /*3a9d0*/  IMAD.WIDE R14, R25.reuse, 0x2, R8 ;  /* 0x00000002190e7825 */ /* 0x040fe200078e0208 */
[----:B------:R-:W-:Y:S01]  /*3a9e0*/  ISETP.GE.AND P0, PT, R18, R23, PT ;  /* 0x000000171200720c */ /* 0x000fe20003f06270 */
[----:B------:R1:W-:Y:S02]  /*3a9f0*/  @P2 STG.E.U16 desc[UR6][R10.64], R19 ;  /* 0x000000130a002986 */ /* 0x0003e4000c101506 */
[----:B---3--:R-:W-:Y:S02]  /*3aa00*/  IMAD.WIDE R16, R25, 0x2, R6 ;  /* 0x0000000219107825 */ /* 0x008fe400078e0206 */
[----:B------:R-:W-:Y:S02]  /*3aa10*/  @P4 STG.E.U16 desc[UR6][R12.64], R32 ;  /* 0x000000200c004986 */ /* 0x000fe4000c101506 */
[----:B------:R-:W-:Y:S02]  /*3aa20*/  VIADD R18, R136, 0x1e ;  /* 0x0000001e88127836 */ /* 0x000fe40000000000 */
[----:B------:R-:W-:Y:S01]  /*3aa30*/  @P5 STG.E.U16 desc[UR6][R14.64], R24 ;  /* 0x000000180e005986 */ /* 0x000fe2000c101506 */
[----:B------:R-:W-:-:S03]  /*3aa40*/  ISETP.LT.AND P5, PT, R134, R22, !P0 ;  /* 0x000000168600720c */ /* 0x000fc600047a1270 */
[----:B------:R2:W-:Y:S01]  /*3aa50*/  @P6 STG.E.U16 desc[UR6][R16.64], R96 ;  /* 0x0000006010006986 */ /* 0x0005e2000c101506 */
[-C--:B------:R-:W-:Y:S02]  /*3aa60*/  ISETP.LT.AND P6, PT, R135, R22.reuse, !P0 ;  /* 0x000000168700720c */ /* 0x080fe400047c1270 */
[----:B------:R-:W-:Y:S01]  /*3aa70*/  ISETP.GE.AND P2, PT, R18, R23, PT ;  /* 0x000000171200720c */ /* 0x000fe20003f46270 */
[----:B-1----:R-:W-:Y:S01]  /*3aa80*/  IMAD.WIDE R18, R25, 0x2, R2 ;  /* 0x0000000219127825 */ /* 0x002fe200078e0202 */
[----:B------:R-:W-:Y:S02]  /*3aa90*/  PRMT R11, R96, 0x7632, R11 ;  /* 0x00007632600b7816 */ /* 0x000fe4000000000b */
[----:B------:R-:W-:Y:S01]  /*3aaa0*/  F2FP.BF16.F32.PACK_AB R33, R65, R33 ;  /* 0x000000214121723e */ /* 0x000fe200000010ff */
[----:B------:R-:W-:Y:S01]  /*3aab0*/  IMAD.IADD R25, R25, 0x1, R0 ;  /* 0x0000000119197824 */ /* 0x000fe200078e0200 */
[----:B------:R-:W-:Y:S01]  /*3aac0*/  ISETP.LT.AND P4, PT, R133, R22, !P0 ;  /* 0x000000168500720c */ /* 0x000fe20004781270 */
[----:B------:R1:W-:Y:S01]  /*3aad0*/  @P1 STG.E.U16 desc[UR6][R18.64], R11 ;  /* 0x0000000b12001986 */ /* 0x0003e2000c101506 */
[----:B--2---:R-:W-:Y:S01]  /*3aae0*/  PRMT R17, R33, 0x7632, R17 ;  /* 0x0000763221117816 */ /* 0x004fe20000000011 */
[----:B------:R-:W-:Y:S01]  /*3aaf0*/  IMAD.WIDE R12, R25, 0x2, R8 ;  /* 0x00000002190c7825 */ /* 0x000fe200078e0208 */
[----:B------:R-:W-:-:S02]  /*3ab00*/  F2FP.BF16.F32.PACK_AB R97, R129, R97 ;  /* 0x000000618161723e */ /* 0x000fc400000010ff */
[----:B------:R-:W-:Y:S01]  /*3ab10*/  ISETP.LT.AND P0, PT, R132, R22, !P0 ;  /* 0x000000168400720c */ /* 0x000fe20004701270 */
[----:B------:R-:W-:-:S04]  /*3ab20*/  IMAD.WIDE R14, R25, 0x2, R6 ;  /* 0x00000002190e7825 */ /* 0x000fc800078e0206 */
[----:B-1----:R-:W-:-:S05]  /*3ab30*/  IMAD.WIDE R10, R25, 0x2, R4 ;  /* 0x00000002190a7825 */ /* 0x002fca00078e0204 */
[----:B------:R1:W-:Y:S04]  /*3ab40*/  @P6 STG.E.U16 desc[UR6][R10.64], R33 ;  /* 0x000000210a006986 */ /* 0x0003e8000c101506 */
[----:B------:R2:W-:Y:S01]  /*3ab50*/  @P5 STG.E.U16 desc[UR6][R12.64], R17 ;  /* 0x000000110c005986 */ /* 0x0005e2000c101506 */
[-C--:B------:R-:W-:Y:S01]  /*3ab60*/  ISETP.LT.AND P5, PT, R135, R22.reuse, !P2 ;  /* 0x000000168700720c */ /* 0x080fe200057a1270 */
[----:B------:R-:W-:Y:S02]  /*3ab70*/  IMAD.IADD R19, R25, 0x1, R0 ;  /* 0x0000000119137824 */ /* 0x000fe400078e0200 */
[----:B------:R3:W-:Y:S01]  /*3ab80*/  @P4 STG.E.U16 desc[UR6][R14.64], R97 ;  /* 0x000000610e004986 */ /* 0x0007e2000c101506 */
[----:B------:R-:W-:Y:S01]  /*3ab90*/  ISETP.LT.AND P4, PT, R134, R22, !P2 ;  /* 0x000000168600720c */ /* 0x000fe20005781270 */
[----:B------:R-:W-:Y:S01]  /*3aba0*/  VIADD R20, R136, 0x1f ;  /* 0x0000001f88147836 */ /* 0x000fe20000000000 */
[----:B------:R-:W-:Y:S01]  /*3abb0*/  F2FP.BF16.F32.PACK_AB R34, R66, R34 ;  /* 0x000000224222723e */ /* 0x000fe200000010ff */
[----:B-1----:R-:W-:-:S04]  /*3abc0*/  IMAD.WIDE R10, R19, 0x2, R4 ;  /* 0x00000002130a7825 */ /* 0x002fc800078e0204 */
[----:B--2---:R-:W-:Y:S01]  /*3abd0*/  IMAD.WIDE R16, R25, 0x2, R2 ;  /* 0x0000000219107825 */ /* 0x004fe200078e0202 */
[----:B---3--:R-:W-:-:S03]  /*3abe0*/  PRMT R15, R97, 0x7632, R15 ;  /* 0x00007632610f7816 */ /* 0x008fc6000000000f */
[----:B------:R-:W-:Y:S01]  /*3abf0*/  IMAD.WIDE R12, R19, 0x2, R8 ;  /* 0x00000002130c7825 */ /* 0x000fe200078e0208 */
[----:B------:R-:W-:Y:S02]  /*3ac00*/  ISETP.GE.AND P1, PT, R20, R23, PT ;  /* 0x000000171400720c */ /* 0x000fe40003f26270 */
[----:B------:R-:W-:Y:S01]  /*3ac10*/  PRMT R18, R34, 0x7632, R18 ;  /* 0x0000763222127816 */ /* 0x000fe20000000012 */
[----:B------:R1:W-:Y:S01]  /*3ac20*/  @P0 STG.E.U16 desc[UR6][R16.64], R15 ;  /* 0x0000000f10000986 */ /* 0x0003e2000c101506 */
[----:B------:R-:W-:-:S03]  /*3ac30*/  ISETP.LT.AND P6, PT, R135, R22, !P1 ;  /* 0x000000168700720c */ /* 0x000fc60004fc1270 */
[----:B------:R2:W-:Y:S01]  /*3ac40*/  @P5 STG.E.U16 desc[UR6][R10.64], R34 ;  /* 0x000000220a005986 */ /* 0x0005e2000c101506 */
[CC--:B------:R-:W-:Y:S02]  /*3ac50*/  ISETP.LT.AND P5, PT, R133.reuse, R22.reuse, !P2 ;  /* 0x000000168500720c */ /* 0x0c0fe400057a1270 */
[-C--:B------:R-:W-:Y:S01]  /*3ac60*/  ISETP.LT.AND P2, PT, R132, R22.reuse, !P2 ;  /* 0x000000168400720c */ /* 0x080fe20005741270 */
[----:B------:R3:W-:Y:S01]  /*3ac70*/  @P4 STG.E.U16 desc[UR6][R12.64], R18 ;  /* 0x000000120c004986 */ /* 0x0007e2000c101506 */
[-C--:B------:R-:W-:Y:S02]  /*3ac80*/  ISETP.LT.AND P0, PT, R134, R22.reuse, !P1 ;  /* 0x000000168600720c */ /* 0x080fe40004f01270 */
[----:B------:R-:W-:Y:S01]  /*3ac90*/  ISETP.LT.AND P4, PT, R133, R22, !P1 ;  /* 0x000000168500720c */ /* 0x000fe20004f81270 */
[C---:B------:R-:W-:Y:S01]  /*3aca0*/  IMAD.IADD R21, R19.reuse, 0x1, R0 ;  /* 0x0000000113157824 */ /* 0x040fe200078e0200 */
[----:B------:R-:W-:Y:S02]  /*3acb0*/  F2FP.BF16.F32.PACK_AB R98, R130, R98 ;  /* 0x000000628262723e */ /* 0x000fe400000010ff */
[----:B------:R-:W-:Y:S01]  /*3acc0*/  ISETP.LT.AND P1, PT, R132, R22, !P1 ;  /* 0x000000168400720c */ /* 0x000fe20004f21270 */
[----:B-1----:R-:W-:Y:S01]  /*3acd0*/  IMAD.WIDE R14, R19, 0x2, R6 ;  /* 0x00000002130e7825 */ /* 0x002fe200078e0206 */
[----:B------:R-:W-:-:S02]  /*3ace0*/  F2FP.BF16.F32.PACK_AB R35, R67, R35 ;  /* 0x000000234323723e */ /* 0x000fc400000010ff */
[----:B------:R-:W-:Y:S01]  /*3acf0*/  F2FP.BF16.F32.PACK_AB R99, R131, R99 ;  /* 0x000000638363723e */ /* 0x000fe200000010ff */
[----:B------:R-:W-:Y:S01]  /*3ad00*/  IMAD.WIDE R16, R19, 0x2, R2 ;  /* 0x0000000213107825 */ /* 0x000fe200078e0202 */
[----:B------:R-:W-:Y:S02]  /*3ad10*/  PRMT R0, R98, 0x7632, R0 ;  /* 0x0000763262007816 */ /* 0x000fe40000000000 */
[----:B--2---:R-:W-:Y:S01]  /*3ad20*/  PRMT R10, R35, 0x7632, R10 ;  /* 0x00007632230a7816 */ /* 0x004fe2000000000a */
[----:B------:R-:W-:Y:S01]  /*3ad30*/  IMAD.WIDE R4, R21, 0x2, R4 ;  /* 0x0000000215047825 */ /* 0x000fe200078e0204 */
[----:B------:R3:W-:Y:S01]  /*3ad40*/  @P5 STG.E.U16 desc[UR6][R14.64], R98 ;  /* 0x000000620e005986 */ /* 0x0007e2000c101506 */
[----:B------:R-:W-:Y:S02]  /*3ad50*/  PRMT R11, R99, 0x7632, R11 ;  /* 0x00007632630b7816 */ /* 0x000fe4000000000b */
[C---:B------:R-:W-:Y:S01]  /*3ad60*/  IMAD.WIDE R8, R21.reuse, 0x2, R8 ;  /* 0x0000000215087825 */ /* 0x040fe200078e0208 */
[----:B------:R3:W-:Y:S03]  /*3ad70*/  @P2 STG.E.U16 desc[UR6][R16.64], R0 ;  /* 0x0000000010002986 */ /* 0x0007e6000c101506 */
[C---:B------:R-:W-:Y:S01]  /*3ad80*/  IMAD.WIDE R6, R21.reuse, 0x2, R6 ;  /* 0x0000000215067825 */ /* 0x040fe200078e0206 */
[----:B------:R3:W-:Y:S03]  /*3ad90*/  @P6 STG.E.U16 desc[UR6][R4.64], R35 ;  /* 0x0000002304006986 */ /* 0x0007e6000c101506 */
[----:B------:R-:W-:Y:S01]  /*3ada0*/  IMAD.WIDE R2, R21, 0x2, R2 ;  /* 0x0000000215027825 */ /* 0x000fe200078e0202 */
[----:B------:R3:W-:Y:S04]  /*3adb0*/  @P0 STG.E.U16 desc[UR6][R8.64], R10 ;  /* 0x0000000a08000986 */ /* 0x0007e8000c101506 */
[----:B------:R3:W-:Y:S04]  /*3adc0*/  @P4 STG.E.U16 desc[UR6][R6.64], R99 ;  /* 0x0000006306004986 */ /* 0x0007e8000c101506 */
[----:B------:R3:W-:Y:S01]  /*3add0*/  @P1 STG.E.U16 desc[UR6][R2.64], R11 ;  /* 0x0000000b02001986 */ /* 0x0007e2000c101506 */
[----:B0-----:R-:W-:Y:S06]  /*3ade0*/  BAR.SYNC.DEFER_BLOCKING 0x0 ;  /* 0x0000000000007b1d */ /* 0x001fec0000010000 */
[----:B------:R-:W-:Y:S05]  /*3adf0*/  @P3 BRA `(.L_x_13) ;  /* 0x0000000000a03947 */ /* 0x000fea0003800000 */
[----:B---3--:R-:W0:Y:S01]  /*3ae00*/  S2R R3, SR_CgaCtaId ;  /* 0x0000000000037919 */ /* 0x008e220000008800 */
[----:B------:R-:W-:Y:S01]  /*3ae10*/  NOP ;  /* 0x0000000000007918 */ /* 0x000fe20000000000 */
[----:B------:R-:W-:Y:S01]  /*3ae20*/  MOV R0, 0x50 ;  /* 0x0000005000007802 */ /* 0x000fe20000000f00 */
[----:B------:R-:W-:-:S03]  /*3ae30*/  IMAD.MOV.U32 R7, RZ, RZ, 0x1 ;  /* 0x00000001ff077424 */ /* 0x000fc600078e00ff */
[----:B0-----:R-:W-:Y:S01]  /*3ae40*/  LEA R9, R3, R0, 0x18 ;  /* 0x0000000003097211 */ /* 0x001fe200078ec0ff */
[----:B------:R-:W-:Y:S02]  /*3ae50*/  IMAD.U32 R0, RZ, RZ, UR5 ;  /* 0x00000005ff007e24 */ /* 0x000fe4000f8e00ff */
[----:B------:R-:W-:Y:S02]  /*3ae60*/  IMAD.MOV.U32 R3, RZ, RZ, 0xf ;  /* 0x0000000fff037424 */ /* 0x000fe400078e00ff */
[----:B------:R-:W0:Y:S01]  /*3ae70*/  LDS R5, [R9] ;  /* 0x0000000009057984 */ /* 0x000e220000000800 */
[----:B------:R-:W-:-:S04]  /*3ae80*/  LOP3.LUT R0, R0, 0xffff, RZ, 0xc0, !PT ;  /* 0x0000ffff00007812 */ /* 0x000fc800078ec0ff */
[----:B------:R-:W-:-:S05]  /*3ae90*/  SHF.R.U32.HI R0, RZ, 0x5, R0 ;  /* 0x00000005ff007819 */ /* 0x000fca0000011600 */
[----:B------:R-:W-:Y:S01]  /*3aea0*/  VIADD R2, R0, 0x10 ;  /* 0x0000001000027836 */ /* 0x000fe20000000000 */
[----:B------:R-:W-:-:S04]  /*3aeb0*/  SHF.L.U32 R0, R3, R0, RZ ;  /* 0x0000000003007219 */ /* 0x000fc800000006ff */
[----:B------:R-:W-:-:S04]  /*3aec0*/  SHF.L.U32 R3, R7, R2, RZ ;  /* 0x0000000207037219 */ /* 0x000fc800000006ff */
[----:B------:R-:W-:-:S04]  /*3aed0*/  LOP3.LUT R0, R3, R0, RZ, 0xfc, !PT ;  /* 0x0000000003007212 */ /* 0x000fc800078efcff */
[C---:B------:R-:W-:Y:S02]  /*3aee0*/  LOP3.LUT R2, R0.reuse, 0xffff, RZ, 0xc0, !PT ;  /* 0x0000ffff00027812 */ /* 0x040fe400078ec0ff */
[----:B0-----:R-:W-:-:S04]  /*3aef0*/  LOP3.LUT R3, R0, 0xffff, R5, 0x80, !PT ;  /* 0x0000ffff00037812 */ /* 0x001fc800078e8005 */
[----:B------:R-:W-:-:S13]  /*3af00*/  ISETP.NE.AND P0, PT, R3, R2, PT ;  /* 0x000000020300720c */ /* 0x000fda0003f05270 */
[----:B------:R-:W-:Y:S05]  /*3af10*/  @P0 BRA `(.L_x_14) ;  /* 0x0000000000500947 */ /* 0x000fea0003800000 */
[----:B------:R-:W-:Y:S02]  /*3af20*/  SHF.R.U32.HI R5, RZ, 0x10, R5 ;  /* 0x00000010ff057819 */ /* 0x000fe40000011605 */
[----:B------:R-:W-:-:S04]  /*3af30*/  SHF.R.U32.HI R2, RZ, 0x10, R0 ;  /* 0x00000010ff027819 */ /* 0x000fc80000011600 */
[----:B------:R-:W-:-:S04]  /*3af40*/  LOP3.LUT R5, R5, R2, RZ, 0xc0, !PT ;  /* 0x0000000205057212 */ /* 0x000fc800078ec0ff */
[----:B------:R-:W-:-:S13]  /*3af50*/  ISETP.NE.AND P0, PT, R5, R2, PT ;  /* 0x000000020500720c */ /* 0x000fda0003f05270 */
[----:B------:R-:W-:Y:S05]  /*3af60*/  @P0 BRA `(.L_x_15) ;  /* 0x0000000000300947 */ /* 0x000fea0003800000 */
[----:B------:R-:W-:Y:S01]  /*3af70*/  R2UR UR4, R0 ;  /* 0x00000000000472ca */ /* 0x000fe200000e0000 */
[----:B------:R-:W0:Y:S01]  /*3af80*/  S2R R3, SR_LANEID ;  /* 0x0000000000037919 */ /* 0x000e220000000000 */
[----:B------:R-:W-:-:S06]  /*3af90*/  VOTE.ANY R2, PT, PT ;  /* 0x0000000000027806 */ /* 0x000fcc00038e0100 */
[----:B------:R-:W0:Y:S05]  /*3afa0*/  FLO.U32 R2, R2 ;  /* 0x0000000200027300 */ /* 0x000e2a00000e0000 */
[----:B------:R-:W-:-:S06]  /*3afb0*/  ULOP3.LUT UR4, URZ, UR4, URZ, 0x33, !UPT ;  /* 0x00000004ff047292 */ /* 0x000fcc000f8e33ff */
[----:B------:R-:W-:-:S04]  /*3afc0*/  IMAD.U32 R4, RZ, RZ, UR4 ;  /* 0x00000004ff047e24 */ /* 0x000fc8000f8e00ff */
[----:B------:R-:W1:Y:S02]  /*3afd0*/  REDUX UR5, R4 ;  /* 0x00000000040573c4 */ /* 0x000e640000000000 */
[----:B------:R2:W-:Y:S01]  /*3afe0*/  UTCATOMSWS.AND URZ, UR4 ;  /* 0x0000000400ff79e3 */ /* 0x0005e20008000000 */
[----:B0-----:R-:W-:Y:S01]  /*3aff0*/  ISETP.EQ.U32.AND P0, PT, R2, R3, PT ;  /* 0x000000030200720c */ /* 0x001fe20003f02070 */
[----:B-1----:R-:W-:-:S12]  /*3b000*/  IMAD.U32 R0, RZ, RZ, UR5 ;  /* 0x00000005ff007e24 */ /* 0x002fd8000f8e00ff */
[----:B------:R2:W-:Y:S01]  /*3b010*/  @P0 ATOMS.AND RZ, [R9], R0 ;  /* 0x0000000009ff038c */ /* 0x0005e20002800000 */
[----:B------:R-:W-:Y:S05]  /*3b020*/  BRA `(.L_x_13) ;  /* 0x0000000000147947 */ /* 0x000fea0003800000 */
.L_x_15:
[----:B------:R-:W-:-:S07]  /*3b030*/  MOV R2, 0x3b050 ;  /* 0x0003b05000027802 */ /* 0x000fce0000000f00 */
[----:B------:R-:W-:Y:S05]  /*3b040*/  CALL.REL.NOINC `($__internal_0_$__cuda_sm10x_tcgen05_guardrail_trap_col_being_dealloced_not_returned_by_alloc) ;  /* 0x00000000002c7944 */ /* 0x000fea0003c00000 */
[----:B------:R-:W-:Y:S05]  /*3b050*/  BRA `(.L_x_13) ;  /* 0x0000000000087947 */ /* 0x000fea0003800000 */
.L_x_14:
[----:B------:R-:W-:-:S07]  /*3b060*/  MOV R2, 0x3b080 ;  /* 0x0003b08000027802 */ /* 0x000fce0000000f00 */
[----:B------:R-:W-:Y:S05]  /*3b070*/  CALL.REL.NOINC `($__internal_2_$__cuda_sm10x_tcgen05_guardrail_trap_unallocated_columns_being_dealloced) ;  /* 0x0000000000387944 */ /* 0x000fea0003c00000 */
.L_x_13:
[----:B------:R-:W-:Y:S01]  /*3b080*/  NOP ;  /* 0x0000000000007918 */ /* 0x000fe20000000000 */
[----:B--2---:R-:W-:Y:S05]  /*3b090*/  EXIT ;  /* 0x000000000000794d */ /* 0x004fea0003800000 */
.L_x_8:
[----:B------:R-:W1:Y:S02]  /*3b0a0*/  SYNCS.PHASECHK.TRANS64.TRYWAIT P2, [UR4], R56 ;  /* 0x00000038ff0075a7 */ /* 0x000e640008041104 */
[----:B-1----:R-:W-:Y:S05]  /*3b0b0*/  @!P2 BRA `(.L_x_8) ;  /* 0xfffffffc00f8a947 */ /* 0x002fea000383ffff */
[----:B------:R-:W-:Y:S05]  /*3b0c0*/  BRA `(.L_x_16) ;  /* 0xfffffe3800c47947 */ /* 0x000fea000383ffff */
.L_x_12:
[----:B------:R-:W1:Y:S02]  /*3b0d0*/  SYNCS.PHASECHK.TRANS64.TRYWAIT P0, [UR4], R0 ;  /* 0x00000000ff0075a7 */ /* 0x000e640008001104 */
[----:B-1----:R-:W-:Y:S05]  /*3b0e0*/  @!P0 BRA `(.L_x_12) ;  /* 0xfffffffc00f88947 */ /* 0x002fea000383ffff */
[----:B------:R-:W-:Y:S05]  /*3b0f0*/  BRA `(.L_x_11) ;  /* 0xffffffd4003c7947 */ /* 0x000fea000383ffff */
        .weak           $__internal_0_$__cuda_sm10x_tcgen05_guardrail_trap_col_being_dealloced_not_returned_by_alloc
        .type           $__internal_0_$__cuda_sm10x_tcgen05_guardrail_trap_col_being_dealloced_not_returned_by_alloc,@function
        .size           $__internal_0_$__cuda_sm10x_tcgen05_guardrail_trap_col_being_dealloced_not_returned_by_alloc,($__internal_1_$__cuda_sm10x_tcgen05_guardrail_trap_phase_invalid_during_alloc - $__internal_0_$__cuda_sm10x_tcgen05_guardrail_trap_col_being_dealloced_not_returned_by_alloc)
$__internal_0_$__cuda_sm10x_tcgen05_guardrail_trap_col_being_dealloced_not_returned_by_alloc:
[----:B------:R-:W-:Y:S05]  /*3b100*/  BPT.TRAP 0x1 ;  /* 0x000000040000795c */ /* 0x000fea0000300000 */
[----:B------:R-:W-:-:S04]  /*3b110*/  IMAD.MOV.U32 R3, RZ, RZ, 0x0 ;  /* 0x00000000ff037424 */ /* 0x000fc800078e00ff */
[----:B------:R-:W-:Y:S05]  /*3b120*/  RET.REL.NODEC R2 `(matmul_kernel) ;  /* 0xfffffc4c02b47950 */ /* 0x000fea0003c3ffff */
        .weak           $__internal_1_$__cuda_sm10x_tcgen05_guardrail_trap_phase_invalid_during_alloc
        .type           $__internal_1_$__cuda_sm10x_tcgen05_guardrail_trap_phase_invalid_during_alloc,@function
        .size           $__internal_1_$__cuda_sm10x_tcgen05_guardrail_trap_phase_invalid_during_alloc,($__internal_2_$__cuda_sm10x_tcgen05_guardrail_trap_unallocated_columns_being_dealloced - $__internal_1_$__cuda_sm10x_tcgen05_guardrail_trap_phase_invalid_during_alloc)
$__internal_1_$__cuda_sm10x_tcgen05_guardrail_trap_phase_invalid_during_alloc:
[----:B------:R-:W-:Y:S05]  /*3b130*/  BPT.TRAP 0x1 ;  /* 0x000000040000795c */ /* 0x000fea0000300000 */
[----:B------:R-:W-:-:S04]  /*3b140*/  IMAD.MOV.U32 R3, RZ, RZ, 0x0 ;  /* 0x00000000ff037424 */ /* 0x000fc800078e00ff */
[----:B------:R-:W-:Y:S05]  /*3b150*/  RET.REL.NODEC R2 `(matmul_kernel) ;  /* 0xfffffc4c02a87950 */ /* 0x000fea0003c3ffff */
        .weak           $__internal_2_$__cuda_sm10x_tcgen05_guardrail_trap_unallocated_columns_being_dealloced
        .type           $__internal_2_$__cuda_sm10x_tcgen05_guardrail_trap_unallocated_columns_being_dealloced,@function
        .size           $__internal_2_$__cuda_sm10x_tcgen05_guardrail_trap_unallocated_columns_being_dealloced,(.L_x_20 - $__internal_2_$__cuda_sm10x_tcgen05_guardrail_trap_unallocated_columns_being_dealloced)
$__internal_2_$__cuda_sm10x_tcgen05_guardrail_trap_unallocated_columns_being_dealloced:
[----:B------:R-:W-:Y:S05]  /*3b160*/  BPT.TRAP 0x1 ;  /* 0x000000040000795c */ /* 0x000fea0000300000 */
[----:B------:R-:W-:-:S04]  /*3b170*/  IMAD.MOV.U32 R3, RZ, RZ, 0x0 ;  /* 0x00000000ff037424 */ /* 0x000fc800078e00ff */
[----:B------:R-:W-:Y:S05]  /*3b180*/  RET.REL.NODEC R2 `(matmul_kernel) ;  /* 0xfffffc4c029c7950 */ /* 0x000fea0003c3ffff */
.L_x_17:
[----:B------:R-:W-:-:S00]  /*3b190*/  BRA `(.L_x_17) ;  /* 0xfffffffc00fc7947 */ /* 0x000fc0000383ffff */
[----:B------:R-:W-:-:S00]  /*3b1a0*/  NOP ;  /* 0x0000000000007918 */ /* 0x000fc00000000000 */
        /* <DEDUP_REMOVED lines=13> */
.L_x_20:


//--------------------- .nv.shared.matmul_kernel  --------------------------
	.section	.nv.shared.matmul_kernel,"aw",@nobits
	.sectionflags	@""
	.align	16
	.zero		1024


//--------------------- .nv.shared.reserved.0     --------------------------
	.section	.nv.shared.reserved.0,"aw",@nobits
	.align	8
	.weak		__nv_reservedSMEM_offset_0_alias
	.size		__nv_reservedSMEM_offset_0_alias, 0, 64
	.other		__nv_reservedSMEM_offset_0_alias,@"STO_CUDA_RESERVED_SHARED STV_DEFAULT"
__nv_reservedSMEM_offset_0_alias:
	.zero		0
.nv.shared.reserved.0:
	.zero		64
	.weak		__nv_reservedSMEM_allocation_phase
	.type		__nv_reservedSMEM_allocation_phase,@object
	.size		__nv_reservedSMEM_allocation_phase,(.L_0 - __nv_reservedSMEM_allocation_phase)
__nv_reservedSMEM_allocation_phase:
	.zero		1
.L_0:
	.zero		7
	.weak		__nv_reservedSMEM_devtool_atexit_pc
	.type		__nv_reservedSMEM_devtool_atexit_pc,@object
	.size		__nv_reservedSMEM_devtool_atexit_pc,(__nv_reservedSMEM_allocation_mask - __nv_reservedSMEM_devtool_atexit_pc)
__nv_reservedSMEM_devtool_atexit_pc:
	.zero		8
	.weak		__nv_reservedSMEM_allocation_mask
	.type		__nv_reservedSMEM_allocation_mask,@object
	.size		__nv_reservedSMEM_allocation_mask,(.L_2 - __nv_reservedSMEM_allocation_mask)
__nv_reservedSMEM_allocation_mask:
	.zero		4
.L_2:


//--------------------- .nv.constant0.matmul_kernel --------------------------
	.section	.nv.constant0.matmul_kernel,"a",@progbits
	.sectionflags	@""
	.align	4
.nv.constant0.matmul_kernel:
	.zero		976


//--------------------- SYMBOLS --------------------------

	.type		.nv.reservedSmem.offset0,@object
	.size		.nv.reservedSmem.offset0,0x4
	.type		.nv.reservedSmem.cap,@object
	.size		.nv.reservedSmem.cap,0x4
